	.target	sm_90a

	.elftype	@"ET_EXEC"


//--------------------- .note.nv.tkinfo           --------------------------
	.section	.note.nv.tkinfo,"",@"SHT_NOTE"
	.sectionflags	@"SHF_NOTE_NV_TKINFO"
	.tkinfo
        /*0018*/ 	.word	0x00000002
        /*0030*/ 	.string	""
        /*0030*/ 	.string	"ptxas"
        /*0030*/ 	.string	"Cuda compilation tools, release 13.0, V13.0.88"
        /*0030*/ 	.string	"Build cuda_13.0.r13.0/compiler.36424714_0"
        /*0030*/ 	.string	"-v  -suppress-debug-info  -lineinfo  -arch sm_90a "



//--------------------- .note.nv.cuinfo           --------------------------
	.section	.note.nv.cuinfo,"",@"SHT_NOTE"
	.sectionflags	@"SHF_NOTE_NV_CUINFO"
        /*0018*/ 	.short	0x0002
        /*001a*/ 	.short	0x005a
        /*001c*/ 	.short	0x0082
	.zero		2


//--------------------- .nv.info                  --------------------------
	.section	.nv.info,"",@"SHT_CUDA_INFO"
	.align	4


	//----- nvinfo : EIATTR_REGCOUNT
	.align		4
        /*0000*/ 	.byte	0x04, 0x2f
        /*0002*/ 	.short	(.L_1 - .L_0)
	.align		4
.L_0:
        /*0004*/ 	.word	index@(matmul_kernel)
        /*0008*/ 	.word	0x000000ff


	//----- nvinfo : EIATTR_FRAME_SIZE
	.align		4
.L_1:
        /*000c*/ 	.byte	0x04, 0x11
        /*000e*/ 	.short	(.L_3 - .L_2)
	.align		4
.L_2:
        /*0010*/ 	.word	index@(matmul_kernel)
        /*0014*/ 	.word	0x000017e0


	//----- nvinfo : EIATTR_MIN_STACK_SIZE
	.align		4
.L_3:
        /*0018*/ 	.byte	0x04, 0x12
        /*001a*/ 	.short	(.L_5 - .L_4)
	.align		4
.L_4:
        /*001c*/ 	.word	index@(matmul_kernel)
        /*0020*/ 	.word	0x000017e0
.L_5:


//--------------------- .nv.compat                --------------------------
	.section	.nv.compat,"",@"SHT_CUDA_COMPAT_INFO"
	.align	4
        /*0000*/ 	.byte	0x02, 0x09, 0x01, 0x00, 0x02, 0x02, 0x04, 0x00, 0x02, 0x05, 0x05, 0x00, 0x03, 0x07, 0x01, 0x01
        /*0010*/ 	.byte	0x02, 0x03, 0x00, 0x00, 0x02, 0x06, 0x01, 0x00, 0x04, 0x0b, 0x08, 0x00, 0x00, 0x00, 0x00, 0x00
        /*0020*/ 	.byte	0x00, 0x00, 0x00, 0x00


//--------------------- .nv.info.matmul_kernel    --------------------------
	.section	.nv.info.matmul_kernel,"",@"SHT_CUDA_INFO"
	.sectionflags	@""
	.align	4


	//----- nvinfo : EIATTR_CUDA_API_VERSION
	.align		4
        /*0000*/ 	.byte	0x04, 0x37
        /*0002*/ 	.short	(.L_7 - .L_6)
.L_6:
        /*0004*/ 	.word	0x00000082


	//----- nvinfo : EIATTR_KPARAM_INFO
	.align		4
.L_7:
        /*0008*/ 	.byte	0x04, 0x17
        /*000a*/ 	.short	(.L_9 - .L_8)
.L_8:
        /*000c*/ 	.word	0x00000000
        /*0010*/ 	.short	0x000d
        /*0012*/ 	.short	0x0048
        /*0014*/ 	.byte	0x00, 0xf4, 0x21, 0x00


	//----- nvinfo : EIATTR_KPARAM_INFO
	.align		4
.L_9:
        /*0018*/ 	.byte	0x04, 0x17
        /*001a*/ 	.short	(.L_11 - .L_10)
.L_10:
        /*001c*/ 	.word	0x00000000
        /*0020*/ 	.short	0x000c
        /*0022*/ 	.short	0x0040
        /*0024*/ 	.byte	0x00, 0xf4, 0x21, 0x00


	//----- nvinfo : EIATTR_KPARAM_INFO
	.align		4
.L_11:
        /*0028*/ 	.byte	0x04, 0x17
        /*002a*/ 	.short	(.L_13 - .L_12)
.L_12:
        /*002c*/ 	.word	0x00000000
        /*0030*/ 	.short	0x000b
        /*0032*/ 	.short	0x0038
        /*0034*/ 	.byte	0x00, 0xf0, 0x11, 0x00


	//----- nvinfo : EIATTR_KPARAM_INFO
	.align		4
.L_13:
        /*0038*/ 	.byte	0x04, 0x17
        /*003a*/ 	.short	(.L_15 - .L_14)
.L_14:
        /*003c*/ 	.word	0x00000000
        /*0040*/ 	.short	0x000a
        /*0042*/ 	.short	0x0034
        /*0044*/ 	.byte	0x00, 0xf0, 0x11, 0x00


	//----- nvinfo : EIATTR_KPARAM_INFO
	.align		4
.L_15:
        /*0048*/ 	.byte	0x04, 0x17
        /*004a*/ 	.short	(.L_17 - .L_16)
.L_16:
        /*004c*/ 	.word	0x00000000
        /*0050*/ 	.short	0x0009
        /*0052*/ 	.short	0x0030
        /*0054*/ 	.byte	0x00, 0xf0, 0x11, 0x00


	//----- nvinfo : EIATTR_KPARAM_INFO
	.align		4
.L_17:
        /*0058*/ 	.byte	0x04, 0x17
        /*005a*/ 	.short	(.L_19 - .L_18)
.L_18:
        /*005c*/ 	.word	0x00000000
        /*0060*/ 	.short	0x0008
        /*0062*/ 	.short	0x002c
        /*0064*/ 	.byte	0x00, 0xf0, 0x11, 0x00


	//----- nvinfo : EIATTR_KPARAM_INFO
	.align		4
.L_19:
        /*0068*/ 	.byte	0x04, 0x17
        /*006a*/ 	.short	(.L_21 - .L_20)
.L_20:
        /*006c*/ 	.word	0x00000000
        /*0070*/ 	.short	0x0007
        /*0072*/ 	.short	0x0028
        /*0074*/ 	.byte	0x00, 0xf0, 0x11, 0x00


	//----- nvinfo : EIATTR_KPARAM_INFO
	.align		4
.L_21:
        /*0078*/ 	.byte	0x04, 0x17
        /*007a*/ 	.short	(.L_23 - .L_22)
.L_22:
        /*007c*/ 	.word	0x00000000
        /*0080*/ 	.short	0x0006
        /*0082*/ 	.short	0x0024
        /*0084*/ 	.byte	0x00, 0xf0, 0x11, 0x00


	//----- nvinfo : EIATTR_KPARAM_INFO
	.align		4
.L_23:
        /*0088*/ 	.byte	0x04, 0x17
        /*008a*/ 	.short	(.L_25 - .L_24)
.L_24:
        /*008c*/ 	.word	0x00000000
        /*0090*/ 	.short	0x0005
        /*0092*/ 	.short	0x0020
        /*0094*/ 	.byte	0x00, 0xf0, 0x11, 0x00


	//----- nvinfo : EIATTR_KPARAM_INFO
	.align		4
.L_25:
        /*0098*/ 	.byte	0x04, 0x17
        /*009a*/ 	.short	(.L_27 - .L_26)
.L_26:
        /*009c*/ 	.word	0x00000000
        /*00a0*/ 	.short	0x0004
        /*00a2*/ 	.short	0x001c
        /*00a4*/ 	.byte	0x00, 0xf0, 0x11, 0x00


	//----- nvinfo : EIATTR_KPARAM_INFO
	.align		4
.L_27:
        /*00a8*/ 	.byte	0x04, 0x17
        /*00aa*/ 	.short	(.L_29 - .L_28)
.L_28:
        /*00ac*/ 	.word	0x00000000
        /*00b0*/ 	.short	0x0003
        /*00b2*/ 	.short	0x0018
        /*00b4*/ 	.byte	0x00, 0xf0, 0x11, 0x00


	//----- nvinfo : EIATTR_KPARAM_INFO
	.align		4
.L_29:
        /*00b8*/ 	.byte	0x04, 0x17
        /*00ba*/ 	.short	(.L_31 - .L_30)
.L_30:
        /*00bc*/ 	.word	0x00000000
        /*00c0*/ 	.short	0x0002
        /*00c2*/ 	.short	0x0010
        /*00c4*/ 	.byte	0x00, 0xf4, 0x21, 0x00


	//----- nvinfo : EIATTR_KPARAM_INFO
	.align		4
.L_31:
        /*00c8*/ 	.byte	0x04, 0x17
        /*00ca*/ 	.short	(.L_33 - .L_32)
.L_32:
        /*00cc*/ 	.word	0x00000000
        /*00d0*/ 	.short	0x0001
        /*00d2*/ 	.short	0x0008
        /*00d4*/ 	.byte	0x00, 0xf4, 0x21, 0x00


	//----- nvinfo : EIATTR_KPARAM_INFO
	.align		4
.L_33:
        /*00d8*/ 	.byte	0x04, 0x17
        /*00da*/ 	.short	(.L_35 - .L_34)
.L_34:
        /*00dc*/ 	.word	0x00000000
        /*00e0*/ 	.short	0x0000
        /*00e2*/ 	.short	0x0000
        /*00e4*/ 	.byte	0x00, 0xf4, 0x21, 0x00


	//----- nvinfo : EIATTR_SPARSE_MMA_MASK
	.align		4
.L_35:
        /*00e8*/ 	.byte	0x03, 0x50
        /*00ea*/ 	.short	0x0000


	//----- nvinfo : EIATTR_MAXREG_COUNT
	.align		4
        /*00ec*/ 	.byte	0x03, 0x1b
        /*00ee*/ 	.short	0x00ff


	//----- nvinfo : EIATTR_NUM_BARRIERS
	.align		4
        /*00f0*/ 	.byte	0x02, 0x4c
        /*00f2*/ 	.byte	0x01
	.zero		1


	//----- nvinfo : EIATTR_ANNOTATIONS
	.align		4
        /*00f4*/ 	.byte	0x04, 0x55
        /*00f6*/ 	.short	(.L_37 - .L_36)


	//   ....[0]....
.L_36:
        /*00f8*/ 	.word	0x00000001
        /*00fc*/ 	.byte	0x90, 0x00, 0x00, 0x00, 0x01, 0x00, 0x00, 0x00, 0xe0, 0x05, 0x00, 0x00, 0x01, 0x00, 0x00, 0x00
        /* <DEDUP_REMOVED lines=2822> */
        /*b16c*/ 	.byte	0x10, 0xf3, 0x03, 0x00, 0x01, 0x00, 0x00, 0x00, 0x50, 0xf3, 0x03, 0x00


	//----- nvinfo : EIATTR_MERCURY_ISA_VERSION
	.align		4
.L_37:
        /*b178*/ 	.byte	0x03, 0x5f
        /*b17a*/ 	.short	0x0101


	//----- nvinfo : EIATTR_EXIT_INSTR_OFFSETS
	.align		4
        /*b17c*/ 	.byte	0x04, 0x1c
        /*b17e*/ 	.short	(.L_39 - .L_38)


	//   ....[0]....
.L_38:
        /*b180*/ 	.word	0x0003f630


	//   ....[1]....
        /*b184*/ 	.word	0x0003f650


	//----- nvinfo : EIATTR_REQNTID
	.align		4
.L_39:
        /*b188*/ 	.byte	0x04, 0x10
        /*b18a*/ 	.short	(.L_41 - .L_40)
.L_40:
        /*b18c*/ 	.word	0x00000080
        /*b190*/ 	.word	0x00000001
        /*b194*/ 	.word	0x00000001


	//----- nvinfo : EIATTR_CBANK_PARAM_SIZE
	.align		4
.L_41:
        /*b198*/ 	.byte	0x03, 0x19
        /*b19a*/ 	.short	0x0050


	//----- nvinfo : EIATTR_PARAM_CBANK
	.align		4
        /*b19c*/ 	.byte	0x04, 0x0a
        /*b19e*/ 	.short	(.L_43 - .L_42)
	.align		4
.L_42:
        /*b1a0*/ 	.word	index@(.nv.constant0.matmul_kernel)
        /*b1a4*/ 	.short	0x0210
        /*b1a6*/ 	.short	0x0050


	//----- nvinfo : EIATTR_SW_WAR
	.align		4
.L_43:
        /*b1a8*/ 	.byte	0x04, 0x36
        /*b1aa*/ 	.short	(.L_45 - .L_44)
.L_44:
        /*b1ac*/ 	.word	0x00000008
.L_45:


//--------------------- .nv.callgraph             --------------------------
	.section	.nv.callgraph,"",@"SHT_CUDA_CALLGRAPH"
	.align	4
	.sectionentsize	8
	.align		4
        /*0000*/ 	.word	0x00000000
	.align		4
        /*0004*/ 	.word	0xffffffff
	.align		4
        /*0008*/ 	.word	0x00000000
	.align		4
        /*000c*/ 	.word	0xfffffffe
	.align		4
        /*0010*/ 	.word	0x00000000
	.align		4
        /*0014*/ 	.word	0xfffffffd
	.align		4
        /*0018*/ 	.word	0x00000000
	.align		4
        /*001c*/ 	.word	0xfffffffc


//--------------------- .text.matmul_kernel       --------------------------
	.section	.text.matmul_kernel,"ax",@progbits
	.align	128
        .global         matmul_kernel
        .type           matmul_kernel,@function
        .size           matmul_kernel,(.L_x_3 - matmul_kernel)
        .other          matmul_kernel,@"STO_CUDA_ENTRY STV_DEFAULT"
matmul_kernel:
.text.matmul_kernel:
[----:B------:R-:W1:Y:S08]  /*0000*/  LDC R1, c[0x0][0x28] ;  /* 0x00000a00ff017b82 */ /* 0x000e700000000800 */
[----:B------:R-:W2:Y:S01]  /*0010*/  LDC.64 R2, c[0x0][0x228] ;  /* 0x00008a00ff027b82 */ /* 0x000ea20000000a00 */
[----:B------:R-:W3:Y:S01]  /*0020*/  S2R R5, SR_CTAID.X ;  /* 0x0000000000057919 */ /* 0x000ee20000002500 */
[----:B-1----:R-:W-:Y:S01]  /*0030*/  VIADD R1, R1, 0xffffe820 ;  /* 0xffffe82001017836 */ /* 0x002fe20000000000 */
[----:B------:R-:W-:Y:S01]  /*0040*/  ULDC.64 UR8, c[0x0][0x218] ;  /* 0x0000860000087ab9 */ /* 0x000fe20000000a00 */
[----:B------:R-:W-:Y:S01]  /*0050*/  ULDC UR5, c[0x0][0x22c] ;  /* 0x00008b0000057ab9 */ /* 0x000fe20000000800 */
[----:B------:R-:W-:Y:S01]  /*0060*/  ULDC UR4, c[0x0][0x234] ;  /* 0x00008d0000047ab9 */ /* 0x000fe20000000800 */
[----:B------:R-:W-:Y:S01]  /*0070*/  ULDC.64 UR6, c[0x0][0x210] ;  /* 0x0000840000067ab9 */ /* 0x000fe20000000a00 */
[----:B--2---:R-:W-:Y:S01]  /*0080*/  IMAD.MOV.U32 R12, RZ, RZ, R3 ;  /* 0x000000ffff0c7224 */ /* 0x004fe200078e0003 */
[----:B------:R1:W-:Y:S01]  /*0090*/  STL [R1+0xaf8], R2 ;  /* 0x000af80201007387 */ /* 0x0003e20000100800 */
[----:B------:R-:W-:-:S02]  /*00a0*/  IMAD.MOV.U32 R11, RZ, RZ, R2 ;  /* 0x000000ffff0b7224 */ /* 0x000fc400078e0002 */
[----:B------:R-:W-:Y:S01]  /*00b0*/  VIADD R0, R12, 0x1ff ;  /* 0x000001ff0c007836 */ /* 0x000fe20000000000 */
[----:B------:R-:W-:Y:S02]  /*00c0*/  IABS R251, R12 ;  /* 0x0000000c00fb7213 */ /* 0x000fe40000000000 */
[----:B------:R-:W-:Y:S02]  /*00d0*/  IABS R252, R11 ;  /* 0x0000000b00fc7213 */ /* 0x000fe40000000000 */
[----:B------:R-:W-:Y:S02]  /*00e0*/  SHF.R.S32.HI R3, RZ, 0x1f, R0 ;  /* 0x0000001fff037819 */ /* 0x000fe40000011400 */
[----:B---3--:R-:W-:Y:S02]  /*00f0*/  IABS R8, R5 ;  /* 0x0000000500087213 */ /* 0x008fe40000000000 */
[----:B------:R-:W-:-:S04]  /*0100*/  LEA.HI R3, R3, R0, RZ, 0x9 ;  /* 0x0000000003037211 */ /* 0x000fc800078f48ff */
[----:B------:R-:W-:-:S05]  /*0110*/  SHF.R.S32.HI R3, RZ, 0x9, R3 ;  /* 0x00000009ff037819 */ /* 0x000fca0000011403 */
[----:B------:R-:W-:-:S05]  /*0120*/  IMAD.SHL.U32 R4, R3, 0x8, RZ ;  /* 0x0000000803047824 */ /* 0x000fca00078e00ff */
[-C--:B------:R-:W-:Y:S02]  /*0130*/  IABS R7, R4.reuse ;  /* 0x0000000400077213 */ /* 0x080fe40000000000 */
[----:B------:R-:W-:Y:S02]  /*0140*/  IABS R10, R4 ;  /* 0x00000004000a7213 */ /* 0x000fe40000000000 */
[----:B------:R-:W2:Y:S08]  /*0150*/  I2F.RP R0, R7 ;  /* 0x0000000700007306 */ /* 0x000eb00000209400 */
[----:B--2---:R-:W1:Y:S02]  /*0160*/  MUFU.RCP R0, R0 ;  /* 0x0000000000007308 */ /* 0x004e640000001000 */
[----:B-1----:R-:W-:-:S02]  /*0170*/  VIADD R2, R0, 0xffffffe ;  /* 0x0ffffffe00027836 */ /* 0x002fc40000000000 */
[----:B------:R-:W-:-:S04]  /*0180*/  IMAD.MOV R0, RZ, RZ, -R10 ;  /* 0x000000ffff007224 */ /* 0x000fc800078e0a0a */
[----:B------:R1:W2:Y:S02]  /*0190*/  F2I.FTZ.U32.TRUNC.NTZ R3, R2 ;  /* 0x0000000200037305 */ /* 0x0002a4000021f000 */
[----:B-1----:R-:W-:Y:S02]  /*01a0*/  IMAD.MOV.U32 R2, RZ, RZ, RZ ;  /* 0x000000ffff027224 */ /* 0x002fe400078e00ff */
[----:B--2---:R-:W-:-:S04]  /*01b0*/  IMAD.MOV R6, RZ, RZ, -R3 ;  /* 0x000000ffff067224 */ /* 0x004fc800078e0a03 */
[----:B------:R-:W-:Y:S02]  /*01c0*/  IMAD R9, R6, R7, RZ ;  /* 0x0000000706097224 */ /* 0x000fe400078e02ff */
[----:B------:R-:W-:Y:S02]  /*01d0*/  IMAD.MOV.U32 R6, RZ, RZ, R8 ;  /* 0x000000ffff067224 */ /* 0x000fe400078e0008 */
[----:B------:R-:W-:-:S06]  /*01e0*/  IMAD.HI.U32 R3, R3, R9, R2 ;  /* 0x0000000903037227 */ /* 0x000fcc00078e0002 */
[----:B------:R-:W-:-:S04]  /*01f0*/  IMAD.HI.U32 R3, R3, R6, RZ ;  /* 0x0000000603037227 */ /* 0x000fc800078e00ff */
[----:B------:R-:W-:Y:S02]  /*0200*/  IMAD R0, R3, R0, R6 ;  /* 0x0000000003007224 */ /* 0x000fe400078e0206 */
[----:B------:R-:W1:Y:S03]  /*0210*/  I2F.RP R6, R251 ;  /* 0x000000fb00067306 */ /* 0x000e660000209400 */
[----:B------:R-:W-:-:S05]  /*0220*/  ISETP.GT.U32.AND P1, PT, R7, R0, PT ;  /* 0x000000000700720c */ /* 0x000fca0003f24070 */
[----:B-1----:R-:W-:Y:S08]  /*0230*/  MUFU.RCP R6, R6 ;  /* 0x0000000600067308 */ /* 0x002ff00000001000 */
[----:B------:R-:W-:Y:S02]  /*0240*/  @!P1 IMAD.IADD R0, R0, 0x1, -R7 ;  /* 0x0000000100009824 */ /* 0x000fe400078e0a07 */
[----:B------:R-:W-:Y:S01]  /*0250*/  @!P1 VIADD R3, R3, 0x1 ;  /* 0x0000000103039836 */ /* 0x000fe20000000000 */
[----:B------:R-:W-:-:S02]  /*0260*/  ISETP.NE.AND P1, PT, R4, RZ, PT ;  /* 0x000000ff0400720c */ /* 0x000fc40003f25270 */
[----:B------:R-:W-:Y:S02]  /*0270*/  ISETP.GE.U32.AND P0, PT, R0, R7, PT ;  /* 0x000000070000720c */ /* 0x000fe40003f06070 */
[----:B------:R-:W-:-:S04]  /*0280*/  LOP3.LUT R0, R5, R4, RZ, 0x3c, !PT ;  /* 0x0000000405007212 */ /* 0x000fc800078e3cff */
[----:B------:R-:W-:Y:S01]  /*0290*/  ISETP.GE.AND P2, PT, R0, RZ, PT ;  /* 0x000000ff0000720c */ /* 0x000fe20003f46270 */
[----:B------:R-:W-:Y:S02]  /*02a0*/  VIADD R0, R11, 0x3f ;  /* 0x0000003f0b007836 */ /* 0x000fe40000000000 */
[----:B------:R-:W1:Y:S04]  /*02b0*/  S2R R11, SR_TID.X ;  /* 0x00000000000b7919 */ /* 0x000e680000002100 */
[----:B------:R-:W-:-:S04]  /*02c0*/  @P0 VIADD R3, R3, 0x1 ;  /* 0x0000000103030836 */ /* 0x000fc80000000000 */
[----:B------:R-:W-:Y:S01]  /*02d0*/  IMAD.MOV.U32 R2, RZ, RZ, R3 ;  /* 0x000000ffff027224 */ /* 0x000fe200078e0003 */
[----:B------:R-:W-:-:S03]  /*02e0*/  SHF.R.S32.HI R3, RZ, 0x1f, R0 ;  /* 0x0000001fff037819 */ /* 0x000fc60000011400 */
[----:B------:R-:W-:Y:S01]  /*02f0*/  @!P2 IMAD.MOV R2, RZ, RZ, -R2 ;  /* 0x000000ffff02a224 */ /* 0x000fe200078e0a02 */
[----:B------:R-:W-:Y:S02]  /*0300*/  @!P1 LOP3.LUT R2, RZ, R4, RZ, 0x33, !PT ;  /* 0x00000004ff029212 */ /* 0x000fe400078e33ff */
[----:B------:R-:W-:-:S03]  /*0310*/  LEA.HI R3, R3, R0, RZ, 0x6 ;  /* 0x0000000003037211 */ /* 0x000fc600078f30ff */
[----:B------:R-:W-:Y:S02]  /*0320*/  IMAD.SHL.U32 R8, R2, 0x8, RZ ;  /* 0x0000000802087824 */ /* 0x000fe400078e00ff */
[----:B------:R-:W-:-:S03]  /*0330*/  IMAD.MOV R2, RZ, RZ, -R2 ;  /* 0x000000ffff027224 */ /* 0x000fc600078e0a02 */
[----:B------:R-:W-:Y:S01]  /*0340*/  LEA.HI.SX32 R3, R3, -R8, 0x1a ;  /* 0x8000000803037211 */ /* 0x000fe200078fd2ff */
[----:B------:R-:W-:Y:S02]  /*0350*/  IMAD R10, R4, R2, R5 ;  /* 0x00000002040a7224 */ /* 0x000fe400078e0205 */
[----:B------:R-:W-:Y:S01]  /*0360*/  IMAD.MOV.U32 R2, RZ, RZ, RZ ;  /* 0x000000ffff027224 */ /* 0x000fe200078e00ff */
[----:B------:R-:W-:-:S04]  /*0370*/  VIMNMX R9, R3, 0x8, PT ;  /* 0x0000000803097848 */ /* 0x000fc80003fe0100 */
[-C--:B------:R-:W-:Y:S02]  /*0380*/  IABS R7, R9.reuse ;  /* 0x0000000900077213 */ /* 0x080fe40000000000 */
[----:B------:R-:W-:Y:S02]  /*0390*/  IABS R4, R9 ;  /* 0x0000000900047213 */ /* 0x000fe40000000000 */
[----:B------:R-:W2:Y:S01]  /*03a0*/  I2F.RP R0, R7 ;  /* 0x0000000700007306 */ /* 0x000ea20000209400 */
[----:B-1----:R-:W-:-:S07]  /*03b0*/  LOP3.LUT R247, R11, 0x3f, RZ, 0xc0, !PT ;  /* 0x0000003f0bf77812 */ /* 0x002fce00078ec0ff */
[----:B--2---:R-:W1:Y:S02]  /*03c0*/  MUFU.RCP R0, R0 ;  /* 0x0000000000007308 */ /* 0x004e640000001000 */
[----:B-1----:R-:W-:Y:S01]  /*03d0*/  VIADD R3, R0, 0xffffffe ;  /* 0x0ffffffe00037836 */ /* 0x002fe20000000000 */
[----:B------:R-:W-:-:S05]  /*03e0*/  IABS R0, R10 ;  /* 0x0000000a00007213 */ /* 0x000fca0000000000 */
[----:B------:R-:W1:Y:S02]  /*03f0*/  F2I.FTZ.U32.TRUNC.NTZ R3, R3 ;  /* 0x0000000300037305 */ /* 0x000e64000021f000 */
[----:B-1----:R-:W-:-:S04]  /*0400*/  IMAD.MOV R12, RZ, RZ, -R3 ;  /* 0x000000ffff0c7224 */ /* 0x002fc800078e0a03 */
[----:B------:R-:W-:-:S04]  /*0410*/  IMAD R5, R12, R7, RZ ;  /* 0x000000070c057224 */ /* 0x000fc800078e02ff */
[----:B------:R-:W-:Y:S02]  /*0420*/  IMAD.HI.U32 R2, R3, R5, R2 ;  /* 0x0000000503027227 */ /* 0x000fe400078e0002 */
[----:B------:R-:W1:Y:S02]  /*0430*/  I2F.RP R3, R252 ;  /* 0x000000fc00037306 */ /* 0x000e640000209400 */
[----:B------:R-:W-:Y:S02]  /*0440*/  IMAD.MOV.U32 R5, RZ, RZ, R0 ;  /* 0x000000ffff057224 */ /* 0x000fe400078e0000 */
[----:B------:R-:W-:Y:S02]  /*0450*/  IMAD.MOV R0, RZ, RZ, -R4 ;  /* 0x000000ffff007224 */ /* 0x000fe400078e0a04 */
[----:B------:R-:W-:-:S04]  /*0460*/  IMAD.HI.U32 R2, R2, R5, RZ ;  /* 0x0000000502027227 */ /* 0x000fc800078e00ff */
[----:B------:R-:W-:Y:S02]  /*0470*/  IMAD R0, R2, R0, R5 ;  /* 0x0000000002007224 */ /* 0x000fe400078e0205 */
[----:B------:R-:W-:Y:S01]  /*0480*/  VIADD R4, R6, 0xffffffe ;  /* 0x0ffffffe06047836 */ /* 0x000fe20000000000 */
[----:B------:R-:W-:Y:S02]  /*0490*/  SHF.R.S32.HI R6, RZ, 0x6, R11 ;  /* 0x00000006ff067819 */ /* 0x000fe4000001140b */
[----:B------:R-:W-:Y:S01]  /*04a0*/  ISETP.GT.U32.AND P1, PT, R7, R0, PT ;  /* 0x000000000700720c */ /* 0x000fe20003f24070 */
[----:B-1----:R-:W1:Y:S08]  /*04b0*/  MUFU.RCP R3, R3 ;  /* 0x0000000300037308 */ /* 0x002e700000001000 */
[----:B------:R-:W2:Y:S04]  /*04c0*/  F2I.FTZ.U32.TRUNC.NTZ R5, R4 ;  /* 0x0000000400057305 */ /* 0x000ea8000021f000 */
[----:B------:R-:W-:-:S02]  /*04d0*/  @!P1 IMAD.IADD R0, R0, 0x1, -R7 ;  /* 0x0000000100009824 */ /* 0x000fc400078e0a07 */
[----:B------:R-:W-:Y:S01]  /*04e0*/  @!P1 VIADD R2, R2, 0x1 ;  /* 0x0000000102029836 */ /* 0x000fe20000000000 */
[----:B------:R-:W-:Y:S02]  /*04f0*/  ISETP.NE.AND P1, PT, R9, RZ, PT ;  /* 0x000000ff0900720c */ /* 0x000fe40003f25270 */
[----:B------:R-:W-:Y:S01]  /*0500*/  ISETP.GE.U32.AND P0, PT, R0, R7, PT ;  /* 0x000000070000720c */ /* 0x000fe20003f06070 */
[----:B-1----:R-:W-:Y:S01]  /*0510*/  VIADD R248, R3, 0xffffffe ;  /* 0x0ffffffe03f87836 */ /* 0x002fe20000000000 */
[----:B------:R-:W-:Y:S01]  /*0520*/  LOP3.LUT R0, R10, R9, RZ, 0x3c, !PT ;  /* 0x000000090a007212 */ /* 0x000fe200078e3cff */
[----:B------:R-:W-:Y:S02]  /*0530*/  IMAD.SHL.U32 R3, R247, 0x80, RZ ;  /* 0x00000080f7037824 */ /* 0x000fe400078e00ff */
[----:B------:R1:W3:Y:S01]  /*0540*/  F2I.FTZ.U32.TRUNC.NTZ R249, R248 ;  /* 0x000000f800f97305 */ /* 0x0002e2000021f000 */
[----:B------:R-:W-:Y:S01]  /*0550*/  ISETP.GE.AND P2, PT, R0, RZ, PT ;  /* 0x000000ff0000720c */ /* 0x000fe20003f46270 */
[----:B--2---:R-:W-:Y:S01]  /*0560*/  IMAD.MOV R4, RZ, RZ, -R5 ;  /* 0x000000ffff047224 */ /* 0x004fe200078e0a05 */
[----:B------:R-:W-:-:S04]  /*0570*/  LOP3.LUT R0, R11, 0x40, RZ, 0xc0, !PT ;  /* 0x000000400b007812 */ /* 0x000fc800078ec0ff */
[----:B------:R-:W-:Y:S01]  /*0580*/  LEA.HI R3, R0, R3, RZ, 0x1c ;  /* 0x0000000300037211 */ /* 0x000fe200078fe0ff */
[----:B------:R-:W-:Y:S01]  /*0590*/  @P0 VIADD R2, R2, 0x1 ;  /* 0x0000000102020836 */ /* 0x000fe20000000000 */
[----:B------:R-:W-:Y:S01]  /*05a0*/  SGXT R0, R6, 0x1 ;  /* 0x000000010600781a */ /* 0x000fe20000000200 */
[----:B-1----:R-:W-:Y:S01]  /*05b0*/  IMAD.MOV.U32 R248, RZ, RZ, RZ ;  /* 0x000000fffff87224 */ /* 0x002fe200078e00ff */
[----:B------:R-:W-:Y:S01]  /*05c0*/  SHF.R.U32.HI R6, RZ, 0x6, R11 ;  /* 0x00000006ff067819 */ /* 0x000fe2000001160b */
[----:B------:R-:W-:Y:S01]  /*05d0*/  IMAD.MOV.U32 R246, RZ, RZ, R2 ;  /* 0x000000fffff67224 */ /* 0x000fe200078e0002 */
[----:B------:R1:W-:Y:S01]  /*05e0*/  STL [R1+0x30], R3 ;  /* 0x0000300301007387 */ /* 0x0003e20000100800 */
[----:B------:R-:W-:Y:S01]  /*05f0*/  IMAD.SHL.U32 R2, R11, 0x4, RZ ;  /* 0x000000040b027824 */ /* 0x000fe200078e00ff */
[----:B------:R-:W-:Y:S01]  /*0600*/  SGXT.U32 R6, R6, 0x1 ;  /* 0x000000010606781a */ /* 0x000fe20000000000 */
[----:B------:R-:W-:Y:S01]  /*0610*/  @!P2 IMAD.MOV R246, RZ, RZ, -R246 ;  /* 0x000000fffff6a224 */ /* 0x000fe200078e0af6 */
[----:B------:R-:W-:-:S05]  /*0620*/  @!P1 LOP3.LUT R246, RZ, R9, RZ, 0x33, !PT ;  /* 0x00000009fff69212 */ /* 0x000fca00078e33ff */
[----:B------:R-:W-:Y:S01]  /*0630*/  IMAD.SHL.U32 R21, R246, 0x200, RZ ;  /* 0x00000200f6157824 */ /* 0x000fe200078e00ff */
[----:B-1----:R-:W-:Y:S01]  /*0640*/  LOP3.LUT R3, R0, 0x90, RZ, 0xc0, !PT ;  /* 0x0000009000037812 */ /* 0x002fe200078ec0ff */
[----:B------:R-:W-:Y:S02]  /*0650*/  IMAD.MOV.U32 R0, RZ, RZ, R4 ;  /* 0x000000ffff007224 */ /* 0x000fe400078e0004 */
[----:B------:R-:W-:Y:S01]  /*0660*/  IMAD.MOV.U32 R4, RZ, RZ, RZ ;  /* 0x000000ffff047224 */ /* 0x000fe200078e00ff */
[----:B------:R-:W-:Y:S01]  /*0670*/  LOP3.LUT R2, R3, 0x7c, R2, 0x78, !PT ;  /* 0x0000007c03027812 */ /* 0x000fe200078e7802 */
[----:B------:R-:W-:Y:S01]  /*0680*/  IMAD R7, R0, R251, RZ ;  /* 0x000000fb00077224 */ /* 0x000fe200078e02ff */
[C-C-:B------:R-:W-:Y:S01]  /*0690*/  LOP3.LUT R12, R21.reuse, 0x2, R6.reuse, 0xfe, !PT ;  /* 0x00000002150c7812 */ /* 0x140fe200078efe06 */
[----:B---3--:R-:W-:Y:S01]  /*06a0*/  IMAD.MOV R3, RZ, RZ, -R249 ;  /* 0x000000ffff037224 */ /* 0x008fe200078e0af9 */
[----:B------:R-:W-:Y:S01]  /*06b0*/  LOP3.LUT R11, R21, 0x4, R6, 0xfe, !PT ;  /* 0x00000004150b7812 */ /* 0x000fe200078efe06 */
[----:B------:R1:W-:Y:S01]  /*06c0*/  STL [R1+0x34], R2 ;  /* 0x0000340201007387 */ /* 0x0003e20000100800 */
[----:B------:R-:W-:Y:S01]  /*06d0*/  IMAD.HI.U32 R7, R5, R7, R4 ;  /* 0x0000000705077227 */ /* 0x000fe200078e0004 */
[----:B------:R-:W-:-:S02]  /*06e0*/  LOP3.LUT R5, R21, 0x8, R6, 0xfe, !PT ;  /* 0x0000000815057812 */ /* 0x000fc400078efe06 */
[----:B------:R2:W-:Y:S01]  /*06f0*/  STL [R1+0xb00], R12 ;  /* 0x000b000c01007387 */ /* 0x0005e20000100800 */
[----:B------:R-:W-:Y:S01]  /*0700*/  IMAD.MOV R246, RZ, RZ, -R246 ;  /* 0x000000fffff67224 */ /* 0x000fe200078e0af6 */
[----:B------:R-:W-:Y:S01]  /*0710*/  IABS R14, R5 ;  /* 0x00000005000e7213 */ /* 0x000fe20000000000 */
[----:B------:R-:W-:Y:S01]  /*0720*/  IMAD R3, R3, R252, RZ ;  /* 0x000000fc03037224 */ /* 0x000fe200078e02ff */
[----:B------:R-:W-:Y:S01]  /*0730*/  STL [R1+0xb04], R11 ;  /* 0x000b040b01007387 */ /* 0x000fe20000100800 */
[----:B------:R-:W-:Y:S01]  /*0740*/  IMAD R246, R9, R246, R10 ;  /* 0x000000f609f67224 */ /* 0x000fe200078e020a */
[----:B-1----:R-:W-:Y:S01]  /*0750*/  LOP3.LUT R2, R21, R6, RZ, 0xfc, !PT ;  /* 0x0000000615027212 */ /* 0x002fe200078efcff */
[----:B------:R-:W-:Y:S01]  /*0760*/  IMAD.HI.U32 R248, R249, R3, R248 ;  /* 0x00000003f9f87227 */ /* 0x000fe200078e00f8 */
[----:B------:R-:W-:Y:S02]  /*0770*/  LOP3.LUT R9, R21, 0x6, R6, 0xfe, !PT ;  /* 0x0000000615097812 */ /* 0x000fe400078efe06 */
[----:B------:R-:W-:Y:S01]  /*0780*/  IABS R4, R2 ;  /* 0x0000000200047213 */ /* 0x000fe20000000000 */
[----:B------:R-:W-:Y:S01]  /*0790*/  IMAD.IADD R246, R8, 0x1, R246 ;  /* 0x0000000108f67824 */ /* 0x000fe200078e02f6 */
[----:B------:R-:W-:Y:S01]  /*07a0*/  IABS R8, R12 ;  /* 0x0000000c00087213 */ /* 0x000fe20000000000 */
[----:B------:R1:W-:Y:S01]  /*07b0*/  STL [R1+0xb08], R9 ;  /* 0x000b080901007387 */ /* 0x0003e20000100800 */
[----:B------:R-:W-:Y:S01]  /*07c0*/  IABS R10, R11 ;  /* 0x0000000b000a7213 */ /* 0x000fe20000000000 */
[----:B------:R-:W-:Y:S01]  /*07d0*/  IMAD.HI.U32 R0, R7, R4, RZ ;  /* 0x0000000407007227 */ /* 0x000fe200078e00ff */
[----:B--2---:R-:W-:Y:S01]  /*07e0*/  IABS R12, R9 ;  /* 0x00000009000c7213 */ /* 0x004fe20000000000 */
[----:B------:R2:W-:Y:S02]  /*07f0*/  STL [R1+0xb0c], R5 ;  /* 0x000b0c0501007387 */ /* 0x0005e40000100800 */
[----:B------:R-:W-:-:S02]  /*0800*/  IMAD.MOV R3, RZ, RZ, -R0 ;  /* 0x000000ffff037224 */ /* 0x000fc400078e0a00 */
[----:B------:R-:W-:Y:S01]  /*0810*/  IMAD.HI.U32 R0, R7, R8, RZ ;  /* 0x0000000807007227 */ /* 0x000fe200078e00ff */
[----:B-1----:R-:W-:-:S03]  /*0820*/  LOP3.LUT R9, R21, 0xa, R6, 0xfe, !PT ;  /* 0x0000000a15097812 */ /* 0x002fc600078efe06 */
[----:B------:R-:W-:Y:S02]  /*0830*/  IMAD R3, R251, R3, R4 ;  /* 0x00000003fb037224 */ /* 0x000fe400078e0204 */
[----:B--2---:R-:W-:Y:S02]  /*0840*/  IMAD.MOV R5, RZ, RZ, -R0 ;  /* 0x000000ffff057224 */ /* 0x004fe400078e0a00 */
[----:B------:R-:W-:Y:S01]  /*0850*/  IMAD.HI.U32 R0, R7, R12, RZ ;  /* 0x0000000c07007227 */ /* 0x000fe200078e00ff */
[----:B------:R1:W-:Y:S03]  /*0860*/  STL [R1+0x28], R3 ;  /* 0x0000280301007387 */ /* 0x0003e60000100800 */
[----:B------:R-:W-:Y:S01]  /*0870*/  IMAD R5, R251, R5, R8 ;  /* 0x00000005fb057224 */ /* 0x000fe200078e0208 */
[----:B------:R2:W-:Y:S01]  /*0880*/  STL [R1+0xb10], R9 ;  /* 0x000b100901007387 */ /* 0x0005e20000100800 */
[----:B------:R-:W-:Y:S01]  /*0890*/  IMAD.HI.U32 R4, R7, R14, RZ ;  /* 0x0000000e07047227 */ /* 0x000fe200078e00ff */
[----:B------:R-:W-:-:S02]  /*08a0*/  IABS R8, R9 ;  /* 0x0000000900087213 */ /* 0x000fc40000000000 */
[----:B------:R3:W-:Y:S01]  /*08b0*/  STL [R1+0x24], R5 ;  /* 0x0000240501007387 */ /* 0x0007e20000100800 */
[----:B------:R-:W-:Y:S02]  /*08c0*/  IMAD.MOV R0, RZ, RZ, -R0 ;  /* 0x000000ffff007224 */ /* 0x000fe400078e0a00 */
[----:B-1----:R-:W-:Y:S01]  /*08d0*/  IMAD.HI.U32 R3, R7, R10, RZ ;  /* 0x0000000a07037227 */ /* 0x002fe200078e00ff */
[----:B--2---:R-:W-:-:S03]  /*08e0*/  LOP3.LUT R9, R21, 0x14, R6, 0xfe, !PT ;  /* 0x0000001415097812 */ /* 0x004fc600078efe06 */
[----:B------:R-:W-:Y:S02]  /*08f0*/  IMAD.MOV R3, RZ, RZ, -R3 ;  /* 0x000000ffff037224 */ /* 0x000fe400078e0a03 */
[----:B------:R-:W-:Y:S01]  /*0900*/  IMAD.MOV R4, RZ, RZ, -R4 ;  /* 0x000000ffff047224 */ /* 0x000fe200078e0a04 */
[----:B---3--:R-:W-:Y:S01]  /*0910*/  LOP3.LUT R5, R21, 0xc, R6, 0xfe, !PT ;  /* 0x0000000c15057812 */ /* 0x008fe200078efe06 */
[----:B------:R-:W-:-:S03]  /*0920*/  IMAD R3, R251, R3, R10 ;  /* 0x00000003fb037224 */ /* 0x000fc600078e020a */
[----:B------:R-:W-:Y:S02]  /*0930*/  IABS R10, R5 ;  /* 0x00000005000a7213 */ /* 0x000fe40000000000 */
[----:B------:R1:W-:Y:S04]  /*0940*/  STL [R1+0x20], R3 ;  /* 0x0000200301007387 */ /* 0x0003e80000100800 */
[----:B------:R2:W-:Y:S01]  /*0950*/  STL [R1+0xb14], R5 ;  /* 0x000b140501007387 */ /* 0x0005e20000100800 */
[C---:B-1----:R-:W-:Y:S02]  /*0960*/  IMAD R3, R251.reuse, R0, R12 ;  /* 0x00000000fb037224 */ /* 0x042fe400078e020c */
[----:B------:R-:W-:Y:S01]  /*0970*/  IMAD R0, R251, R4, R14 ;  /* 0x00000004fb007224 */ /* 0x000fe200078e020e */
[----:B------:R-:W-:-:S02]  /*0980*/  LOP3.LUT R4, R21, 0x10, R6, 0xfe, !PT ;  /* 0x0000001015047812 */ /* 0x000fc400078efe06 */
[----:B------:R1:W-:Y:S01]  /*0990*/  STL [R1+0x1c], R3 ;  /* 0x00001c0301007387 */ /* 0x0003e20000100800 */
[----:B--2---:R-:W-:-:S03]  /*09a0*/  LOP3.LUT R5, R21, 0x12, R6, 0xfe, !PT ;  /* 0x0000001215057812 */ /* 0x004fc600078efe06 */
[----:B------:R2:W-:Y:S01]  /*09b0*/  STL [R1+0x18], R0 ;  /* 0x0000180001007387 */ /* 0x0005e20000100800 */
[----:B------:R-:W-:Y:S02]  /*09c0*/  IABS R14, R5 ;  /* 0x00000005000e7213 */ /* 0x000fe40000000000 */
[----:B-1----:R-:W-:Y:S01]  /*09d0*/  LOP3.LUT R3, R21, 0xe, R6, 0xfe, !PT ;  /* 0x0000000e15037812 */ /* 0x002fe200078efe06 */
[----:B--2---:R-:W-:-:S04]  /*09e0*/  IMAD.HI.U32 R0, R7, R8, RZ ;  /* 0x0000000807007227 */ /* 0x004fc800078e00ff */
[----:B------:R1:W-:Y:S01]  /*09f0*/  STL [R1+0xb18], R3 ;  /* 0x000b180301007387 */ /* 0x0003e20000100800 */
[----:B------:R-:W-:-:S03]  /*0a00*/  IABS R12, R3 ;  /* 0x00000003000c7213 */ /* 0x000fc60000000000 */
[----:B------:R2:W-:Y:S04]  /*0a10*/  STL [R1+0xb1c], R4 ;  /* 0x000b1c0401007387 */ /* 0x0005e80000100800 */
[----:B------:R3:W-:Y:S01]  /*0a20*/  STL [R1+0xb20], R5 ;  /* 0x000b200501007387 */ /* 0x0007e20000100800 */
[----:B-1----:R-:W-:Y:S02]  /*0a30*/  IMAD.MOV R3, RZ, RZ, -R0 ;  /* 0x000000ffff037224 */ /* 0x002fe400078e0a00 */
[----:B------:R-:W-:Y:S01]  /*0a40*/  IMAD.HI.U32 R0, R7, R10, RZ ;  /* 0x0000000a07007227 */ /* 0x000fe200078e00ff */
[----:B--2---:R-:W-:-:S03]  /*0a50*/  IABS R4, R4 ;  /* 0x0000000400047213 */ /* 0x004fc60000000000 */
[C---:B------:R-:W-:Y:S02]  /*0a60*/  IMAD R3, R251.reuse, R3, R8 ;  /* 0x00000003fb037224 */ /* 0x040fe400078e0208 */
[----:B---3--:R-:W-:Y:S02]  /*0a70*/  IMAD.MOV R5, RZ, RZ, -R0 ;  /* 0x000000ffff057224 */ /* 0x008fe400078e0a00 */
[----:B------:R-:W-:Y:S01]  /*0a80*/  IMAD.MOV.U32 R8, RZ, RZ, R4 ;  /* 0x000000ffff087224 */ /* 0x000fe200078e0004 */
[----:B------:R1:W-:Y:S01]  /*0a90*/  STL [R1+0x14], R3 ;  /* 0x0000140301007387 */ /* 0x0003e20000100800 */
[----:B------:R-:W-:Y:S01]  /*0aa0*/  IMAD R5, R251, R5, R10 ;  /* 0x00000005fb057224 */ /* 0x000fe200078e020a */
[----:B------:R-:W-:Y:S01]  /*0ab0*/  IABS R10, R9 ;  /* 0x00000009000a7213 */ /* 0x000fe20000000000 */
[C---:B------:R-:W-:Y:S01]  /*0ac0*/  IMAD.HI.U32 R0, R7.reuse, R8, RZ ;  /* 0x0000000807007227 */ /* 0x040fe200078e00ff */
[----:B------:R2:W-:Y:S03]  /*0ad0*/  STL [R1+0xb24], R9 ;  /* 0x000b240901007387 */ /* 0x0005e60000100800 */
[C---:B------:R-:W-:Y:S01]  /*0ae0*/  IMAD.HI.U32 R4, R7.reuse, R14, RZ ;  /* 0x0000000e07047227 */ /* 0x040fe200078e00ff */
[----:B------:R3:W-:Y:S03]  /*0af0*/  STL [R1+0x10], R5 ;  /* 0x0000100501007387 */ /* 0x0007e60000100800 */
[----:B-1----:R-:W-:Y:S01]  /*0b00*/  IMAD.HI.U32 R3, R7, R12, RZ ;  /* 0x0000000c07037227 */ /* 0x002fe200078e00ff */
[----:B--2---:R-:W-:-:S03]  /*0b10*/  LOP3.LUT R9, R21, 0x1e, R6, 0xfe, !PT ;  /* 0x0000001e15097812 */ /* 0x004fc600078efe06 */
[----:B------:R-:W-:Y:S02]  /*0b20*/  IMAD.MOV R3, RZ, RZ, -R3 ;  /* 0x000000ffff037224 */ /* 0x000fe400078e0a03 */
[----:B------:R-:W-:Y:S01]  /*0b30*/  IMAD.MOV R0, RZ, RZ, -R0 ;  /* 0x000000ffff007224 */ /* 0x000fe200078e0a00 */
[----:B---3--:R-:W-:Y:S01]  /*0b40*/  LOP3.LUT R5, R21, 0x16, R6, 0xfe, !PT ;  /* 0x0000001615057812 */ /* 0x008fe200078efe06 */
[C---:B------:R-:W-:Y:S02]  /*0b50*/  IMAD R3, R251.reuse, R3, R12 ;  /* 0x00000003fb037224 */ /* 0x040fe400078e020c */
[----:B------:R-:W-:Y:S02]  /*0b60*/  IMAD.MOV R4, RZ, RZ, -R4 ;  /* 0x000000ffff047224 */ /* 0x000fe400078e0a04 */
[C---:B------:R-:W-:Y:S01]  /*0b70*/  IMAD R0, R251.reuse, R0, R8 ;  /* 0x00000000fb007224 */ /* 0x040fe200078e0208 */
[----:B------:R1:W-:Y:S01]  /*0b80*/  STL [R1+0xc], R3 ;  /* 0x00000c0301007387 */ /* 0x0003e20000100800 */
[----:B------:R-:W-:Y:S01]  /*0b90*/  IMAD R250, R251, R4, R14 ;  /* 0x00000004fbfa7224 */ /* 0x000fe200078e020e */
[----:B------:R-:W-:-:S02]  /*0ba0*/  LOP3.LUT R4, R21, 0x1a, R6, 0xfe, !PT ;  /* 0x0000001a15047812 */ /* 0x000fc400078efe06 */
[----:B------:R2:W-:Y:S01]  /*0bb0*/  STL [R1+0xb28], R5 ;  /* 0x000b280501007387 */ /* 0x0005e20000100800 */
[----:B------:R-:W-:-:S03]  /*0bc0*/  IABS R8, R5 ;  /* 0x0000000500087213 */ /* 0x000fc60000000000 */
[----:B------:R3:W-:Y:S01]  /*0bd0*/  STL [R1+0x8], R0 ;  /* 0x0000080001007387 */ /* 0x0007e20000100800 */
[----:B-1----:R-:W-:-:S03]  /*0be0*/  LOP3.LUT R3, R21, 0x18, R6, 0xfe, !PT ;  /* 0x0000001815037812 */ /* 0x002fc600078efe06 */
[----:B------:R-:W-:Y:S01]  /*0bf0*/  STL [R1+0xfec], R250 ;  /* 0x000fecfa01007387 */ /* 0x000fe20000100800 */
[----:B------:R-:W-:-:S03]  /*0c00*/  IABS R12, R3 ;  /* 0x00000003000c7213 */ /* 0x000fc60000000000 */
[----:B------:R1:W-:Y:S01]  /*0c10*/  STL [R1+0xb2c], R3 ;  /* 0x000b2c0301007387 */ /* 0x0003e20000100800 */
[----:B--2---:R-:W-:Y:S01]  /*0c20*/  LOP3.LUT R5, R21, 0x1c, R6, 0xfe, !PT ;  /* 0x0000001c15057812 */ /* 0x004fe200078efe06 */
[----:B---3--:R-:W-:Y:S02]  /*0c30*/  IMAD.HI.U32 R0, R7, R10, RZ ;  /* 0x0000000a07007227 */ /* 0x008fe400078e00ff */
[----:B------:R2:W-:Y:S01]  /*0c40*/  STL [R1+0xb30], R4 ;  /* 0x000b300401007387 */ /* 0x0005e20000100800 */
[----:B------:R-:W-:-:S03]  /*0c50*/  IABS R14, R5 ;  /* 0x00000005000e7213 */ /* 0x000fc60000000000 */
[----:B------:R3:W-:Y:S01]  /*0c60*/  STL [R1+0xb34], R5 ;  /* 0x000b340501007387 */ /* 0x0007e20000100800 */
[----:B-1----:R-:W-:Y:S02]  /*0c70*/  IMAD.MOV R3, RZ, RZ, -R0 ;  /* 0x000000ffff037224 */ /* 0x002fe400078e0a00 */
[----:B------:R-:W-:Y:S01]  /*0c80*/  IMAD.HI.U32 R0, R7, R8, RZ ;  /* 0x0000000807007227 */ /* 0x000fe200078e00ff */
[----:B--2---:R-:W-:-:S03]  /*0c90*/  IABS R4, R4 ;  /* 0x0000000400047213 */ /* 0x004fc60000000000 */
[----:B------:R-:W-:Y:S02]  /*0ca0*/  IMAD R249, R251, R3, R10 ;  /* 0x00000003fbf97224 */ /* 0x000fe400078e020a */
[----:B------:R-:W-:Y:S02]  /*0cb0*/  IMAD.MOV R0, RZ, RZ, -R0 ;  /* 0x000000ffff007224 */ /* 0x000fe400078e0a00 */
[----:B------:R-:W-:Y:S01]  /*0cc0*/  IMAD.MOV.U32 R10, RZ, RZ, R4 ;  /* 0x000000ffff0a7224 */ /* 0x000fe200078e0004 */
[----:B------:R-:W-:Y:S01]  /*0cd0*/  STL [R1+0xfe8], R249 ;  /* 0x000fe8f901007387 */ /* 0x000fe20000100800 */
[----:B------:R-:W-:-:S03]  /*0ce0*/  IMAD.HI.U32 R3, R7, R12, RZ ;  /* 0x0000000c07037227 */ /* 0x000fc600078e00ff */
[----:B------:R1:W-:Y:S01]  /*0cf0*/  STL [R1+0xb38], R9 ;  /* 0x000b380901007387 */ /* 0x0003e20000100800 */
[----:B------:R-:W-:-:S04]  /*0d00*/  IMAD.HI.U32 R4, R7, R10, RZ ;  /* 0x0000000a07047227 */ /* 0x000fc800078e00ff */
[----:B------:R-:W-:Y:S01]  /*0d10*/  IMAD R0, R251, R0, R8 ;  /* 0x00000000fb007224 */ /* 0x000fe200078e0208 */
[----:B------:R-:W-:Y:S01]  /*0d20*/  IABS R8, R9 ;  /* 0x0000000900087213 */ /* 0x000fe20000000000 */
[----:B------:R-:W-:Y:S02]  /*0d30*/  IMAD.MOV R3, RZ, RZ, -R3 ;  /* 0x000000ffff037224 */ /* 0x000fe400078e0a03 */
[----:B---3--:R-:W-:Y:S01]  /*0d40*/  IMAD.HI.U32 R5, R7, R14, RZ ;  /* 0x0000000e07057227 */ /* 0x008fe200078e00ff */
[----:B------:R2:W-:Y:S01]  /*0d50*/  STL [R1+0xff0], R0 ;  /* 0x000ff00001007387 */ /* 0x0005e20000100800 */
[----:B-1----:R-:W-:Y:S02]  /*0d60*/  LOP3.LUT R9, R21, 0x22, R6, 0xfe, !PT ;  /* 0x0000002215097812 */ /* 0x002fe400078efe06 */
[----:B------:R-:W-:Y:S02]  /*0d70*/  IMAD.MOV R4, RZ, RZ, -R4 ;  /* 0x000000ffff047224 */ /* 0x000fe400078e0a04 */
[----:B------:R-:W-:Y:S01]  /*0d80*/  IMAD R3, R251, R3, R12 ;  /* 0x00000003fb037224 */ /* 0x000fe200078e020c */
[----:B------:R-:W-:Y:S01]  /*0d90*/  IABS R16, R9 ;  /* 0x0000000900107213 */ /* 0x000fe20000000000 */
[----:B------:R-:W-:-:S02]  /*0da0*/  IMAD.MOV R5, RZ, RZ, -R5 ;  /* 0x000000ffff057224 */ /* 0x000fc400078e0a05 */
[----:B------:R-:W-:Y:S01]  /*0db0*/  IMAD.MOV.U32 R12, RZ, RZ, R8 ;  /* 0x000000ffff0c7224 */ /* 0x000fe200078e0008 */
[----:B--2---:R-:W-:Y:S01]  /*0dc0*/  LOP3.LUT R0, R21, 0x20, R6, 0xfe, !PT ;  /* 0x0000002015007812 */ /* 0x004fe200078efe06 */
[C---:B------:R-:W-:Y:S01]  /*0dd0*/  IMAD R4, R251.reuse, R4, R10 ;  /* 0x00000004fb047224 */ /* 0x040fe200078e020a */
[----:B------:R1:W-:Y:S01]  /*0de0*/  STL [R1+0xff4], R3 ;  /* 0x000ff40301007387 */ /* 0x0003e20000100800 */
[----:B------:R-:W-:Y:S01]  /*0df0*/  IMAD R5, R251, R5, R14 ;  /* 0x00000005fb057224 */ /* 0x000fe200078e020e */
[----:B------:R-:W-:Y:S01]  /*0e00*/  IABS R14, R0 ;  /* 0x00000000000e7213 */ /* 0x000fe20000000000 */
[C---:B------:R-:W-:Y:S01]  /*0e10*/  IMAD.HI.U32 R8, R7.reuse, R12, RZ ;  /* 0x0000000c07087227 */ /* 0x040fe200078e00ff */
[----:B------:R2:W-:Y:S03]  /*0e20*/  STL [R1+0xfe4], R4 ;  /* 0x000fe40401007387 */ /* 0x0005e60000100800 */
[----:B------:R-:W-:Y:S01]  /*0e30*/  IMAD.MOV R8, RZ, RZ, -R8 ;  /* 0x000000ffff087224 */ /* 0x000fe200078e0a08 */
[----:B------:R3:W-:Y:S01]  /*0e40*/  STL [R1+0xb40], R0 ;  /* 0x000b400001007387 */ /* 0x0007e20000100800 */
[----:B------:R-:W-:Y:S01]  /*0e50*/  IMAD.HI.U32 R10, R7, R16, RZ ;  /* 0x00000010070a7227 */ /* 0x000fe200078e00ff */
[----:B-1----:R-:W-:-:S02]  /*0e60*/  LOP3.LUT R3, R21, 0x24, R6, 0xfe, !PT ;  /* 0x0000002415037812 */ /* 0x002fc400078efe06 */
[----:B------:R-:W-:Y:S01]  /*0e70*/  STL [R1+0xfe0], R5 ;  /* 0x000fe00501007387 */ /* 0x000fe20000100800 */
[----:B------:R-:W-:Y:S01]  /*0e80*/  IMAD R8, R251, R8, R12 ;  /* 0x00000008fb087224 */ /* 0x000fe200078e020c */
[----:B------:R-:W-:Y:S01]  /*0e90*/  IABS R18, R3 ;  /* 0x0000000300127213 */ /* 0x000fe20000000000 */
[----:B------:R-:W-:Y:S01]  /*0ea0*/  IMAD.MOV R10, RZ, RZ, -R10 ;  /* 0x000000ffff0a7224 */ /* 0x000fe200078e0a0a */
[----:B------:R1:W-:Y:S01]  /*0eb0*/  STL [R1+0xb3c], R9 ;  /* 0x000b3c0901007387 */ /* 0x0003e20000100800 */
[C-C-:B--2---:R-:W-:Y:S02]  /*0ec0*/  LOP3.LUT R4, R21.reuse, 0x2c, R6.reuse, 0xfe, !PT ;  /* 0x0000002c15047812 */ /* 0x144fe400078efe06 */
[----:B---3--:R-:W-:Y:S01]  /*0ed0*/  LOP3.LUT R0, R21, 0x26, R6, 0xfe, !PT ;  /* 0x0000002615007812 */ /* 0x008fe200078efe06 */
[----:B------:R2:W-:Y:S01]  /*0ee0*/  STL [R1+0xb4c], R3 ;  /* 0x000b4c0301007387 */ /* 0x0005e20000100800 */
[----:B------:R-:W-:Y:S02]  /*0ef0*/  IMAD.HI.U32 R11, R7, R18, RZ ;  /* 0x00000012070b7227 */ /* 0x000fe400078e00ff */
[----:B------:R-:W-:Y:S01]  /*0f00*/  IABS R20, R0 ;  /* 0x0000000000147213 */ /* 0x000fe20000000000 */
[----:B------:R3:W-:Y:S01]  /*0f10*/  STL [R1+0xb48], R0 ;  /* 0x000b480001007387 */ /* 0x0007e20000100800 */
[----:B------:R-:W-:-:S02]  /*0f20*/  IMAD.MOV R11, RZ, RZ, -R11 ;  /* 0x000000ffff0b7224 */ /* 0x000fc400078e0a0b */
[----:B-1----:R-:W-:Y:S01]  /*0f30*/  IMAD.HI.U32 R9, R7, R14, RZ ;  /* 0x0000000e07097227 */ /* 0x002fe200078e00ff */
[----:B------:R-:W-:Y:S01]  /*0f40*/  STL [R1+0xfdc], R8 ;  /* 0x000fdc0801007387 */ /* 0x000fe20000100800 */
[--C-:B--2---:R-:W-:Y:S02]  /*0f50*/  LOP3.LUT R3, R21, 0x2e, R6.reuse, 0xfe, !PT ;  /* 0x0000002e15037812 */ /* 0x104fe400078efe06 */
[----:B------:R-:W-:Y:S01]  /*0f60*/  IMAD.HI.U32 R12, R7, R20, RZ ;  /* 0x00000014070c7227 */ /* 0x000fe200078e00ff */
[----:B---3--:R-:W-:-:S03]  /*0f70*/  LOP3.LUT R0, R21, 0x28, R6, 0xfe, !PT ;  /* 0x0000002815007812 */ /* 0x008fc600078efe06 */
[C---:B------:R-:W-:Y:S01]  /*0f80*/  IMAD R11, R251.reuse, R11, R18 ;  /* 0x0000000bfb0b7224 */ /* 0x040fe200078e0212 */
[----:B------:R-:W-:Y:S01]  /*0f90*/  IABS R22, R3 ;  /* 0x0000000300167213 */ /* 0x000fe20000000000 */
[----:B------:R-:W-:Y:S01]  /*0fa0*/  IMAD.MOV R9, RZ, RZ, -R9 ;  /* 0x000000ffff097224 */ /* 0x000fe200078e0a09 */
[----:B------:R-:W-:Y:S01]  /*0fb0*/  IABS R13, R0 ;  /* 0x00000000000d7213 */ /* 0x000fe20000000000 */
[----:B------:R1:W-:Y:S01]  /*0fc0*/  STL [R1+0xb58], R0 ;  /* 0x000b580001007387 */ /* 0x0003e20000100800 */
[----:B------:R-:W-:Y:S02]  /*0fd0*/  IMAD.MOV R12, RZ, RZ, -R12 ;  /* 0x000000ffff0c7224 */ /* 0x000fe400078e0a0c */
[C---:B------:R-:W-:Y:S02]  /*0fe0*/  IMAD R9, R251.reuse, R9, R14 ;  /* 0x00000009fb097224 */ /* 0x040fe400078e020e */
[C---:B------:R-:W-:Y:S01]  /*0ff0*/  IMAD R12, R251.reuse, R12, R20 ;  /* 0x0000000cfb0c7224 */ /* 0x040fe200078e0214 */
[----:B------:R-:W-:Y:S01]  /*1000*/  IABS R20, R4 ;  /* 0x0000000400147213 */ /* 0x000fe20000000000 */
[----:B------:R-:W-:-:S02]  /*1010*/  IMAD R10, R251, R10, R16 ;  /* 0x0000000afb0a7224 */ /* 0x000fc400078e0210 */
[----:B------:R-:W-:Y:S01]  /*1020*/  IMAD.MOV.U32 R16, RZ, RZ, R13 ;  /* 0x000000ffff107224 */ /* 0x000fe200078e000d */
[----:B-1----:R-:W-:Y:S01]  /*1030*/  LOP3.LUT R0, R21, 0x2a, R6, 0xfe, !PT ;  /* 0x0000002a15007812 */ /* 0x002fe200078efe06 */
[----:B------:R-:W-:-:S03]  /*1040*/  IMAD.HI.U32 R15, R7, R20, RZ ;  /* 0x00000014070f7227 */ /* 0x000fc600078e00ff */
[----:B------:R-:W-:Y:S01]  /*1050*/  IABS R18, R0 ;  /* 0x0000000000127213 */ /* 0x000fe20000000000 */
[----:B------:R1:W-:Y:S01]  /*1060*/  STL [R1+0xb54], R0 ;  /* 0x000b540001007387 */ /* 0x0003e20000100800 */
[----:B------:R-:W-:Y:S02]  /*1070*/  IMAD.MOV R15, RZ, RZ, -R15 ;  /* 0x000000ffff0f7224 */ /* 0x000fe400078e0a0f */
[C---:B------:R-:W-:Y:S01]  /*1080*/  IMAD.HI.U32 R13, R7.reuse, R16, RZ ;  /* 0x00000010070d7227 */ /* 0x040fe200078e00ff */
[----:B------:R2:W-:Y:S03]  /*1090*/  STL [R1+0xb64], R4 ;  /* 0x000b640401007387 */ /* 0x0005e60000100800 */
[----:B------:R-:W-:Y:S01]  /*10a0*/  IMAD.HI.U32 R14, R7, R18, RZ ;  /* 0x00000012070e7227 */ /* 0x000fe200078e00ff */
[----:B------:R3:W-:Y:S01]  /*10b0*/  STL [R1+0xb60], R3 ;  /* 0x000b600301007387 */ /* 0x0007e20000100800 */
[----:B-1----:R-:W-:-:S02]  /*10c0*/  LOP3.LUT R0, R21, 0x30, R6, 0xfe, !PT ;  /* 0x0000003015007812 */ /* 0x002fc400078efe06 */
[----:B------:R-:W-:Y:S02]  /*10d0*/  IMAD.MOV R14, RZ, RZ, -R14 ;  /* 0x000000ffff0e7224 */ /* 0x000fe400078e0a0e */
[C---:B------:R-:W-:Y:S01]  /*10e0*/  IMAD R15, R251.reuse, R15, R20 ;  /* 0x0000000ffb0f7224 */ /* 0x040fe200078e0214 */
[----:B------:R-:W-:Y:S01]  /*10f0*/  IABS R24, R0 ;  /* 0x0000000000187213 */ /* 0x000fe20000000000 */
[----:B------:R1:W-:Y:S01]  /*1100*/  STL [R1+0xb70], R0 ;  /* 0x000b700001007387 */ /* 0x0003e20000100800 */
[----:B------:R-:W-:Y:S01]  /*1110*/  IMAD R14, R251, R14, R18 ;  /* 0x0000000efb0e7224 */ /* 0x000fe200078e0212 */
[C-C-:B--2---:R-:W-:Y:S01]  /*1120*/  LOP3.LUT R4, R21.reuse, 0x36, R6.reuse, 0xfe, !PT ;  /* 0x0000003615047812 */ /* 0x144fe200078efe06 */
[----:B------:R-:W-:Y:S01]  /*1130*/  IMAD.MOV R13, RZ, RZ, -R13 ;  /* 0x000000ffff0d7224 */ /* 0x000fe200078e0a0d */
[----:B---3--:R-:W-:Y:S01]  /*1140*/  LOP3.LUT R3, R21, 0x38, R6, 0xfe, !PT ;  /* 0x0000003815037812 */ /* 0x008fe200078efe06 */
[----:B------:R-:W-:Y:S01]  /*1150*/  IMAD.HI.U32 R17, R7, R24, RZ ;  /* 0x0000001807117227 */ /* 0x000fe200078e00ff */
[----:B------:R-:W-:-:S02]  /*1160*/  IABS R26, R4 ;  /* 0x00000004001a7213 */ /* 0x000fc40000000000 */
[----:B------:R-:W-:Y:S01]  /*1170*/  IABS R28, R3 ;  /* 0x00000003001c7213 */ /* 0x000fe20000000000 */
[----:B------:R-:W-:Y:S01]  /*1180*/  IMAD.MOV R17, RZ, RZ, -R17 ;  /* 0x000000ffff117224 */ /* 0x000fe200078e0a11 */
[----:B-1----:R-:W-:Y:S01]  /*1190*/  LOP3.LUT R0, R21, 0x32, R6, 0xfe, !PT ;  /* 0x0000003215007812 */ /* 0x002fe200078efe06 */
[C---:B------:R-:W-:Y:S02]  /*11a0*/  IMAD R13, R251.reuse, R13, R16 ;  /* 0x0000000dfb0d7224 */ /* 0x040fe400078e0210 */
[----:B------:R-:W-:Y:S01]  /*11b0*/  IMAD R17, R251, R17, R24 ;  /* 0x00000011fb117224 */ /* 0x000fe200078e0218 */
[----:B------:R-:W-:Y:S01]  /*11c0*/  IABS R18, R0 ;  /* 0x0000000000127213 */ /* 0x000fe20000000000 */
[----:B------:R1:W-:Y:S01]  /*11d0*/  STL [R1+0xb6c], R0 ;  /* 0x000b6c0001007387 */ /* 0x0003e20000100800 */
[----:B------:R-:W-:-:S04]  /*11e0*/  IMAD.HI.U32 R16, R7, R22, RZ ;  /* 0x0000001607107227 */ /* 0x000fc800078e00ff */
[----:B------:R-:W-:Y:S02]  /*11f0*/  IMAD.MOV.U32 R20, RZ, RZ, R18 ;  /* 0x000000ffff147224 */ /* 0x000fe400078e0012 */
[----:B------:R-:W-:Y:S02]  /*1200*/  IMAD.MOV R16, RZ, RZ, -R16 ;  /* 0x000000ffff107224 */ /* 0x000fe400078e0a10 */
[----:B------:R-:W-:Y:S01]  /*1210*/  IMAD.HI.U32 R18, R7, R20, RZ ;  /* 0x0000001407127227 */ /* 0x000fe200078e00ff */
[----:B-1----:R-:W-:-:S03]  /*1220*/  LOP3.LUT R0, R21, 0x34, R6, 0xfe, !PT ;  /* 0x0000003415007812 */ /* 0x002fc600078efe06 */
[----:B------:R-:W-:Y:S01]  /*1230*/  IMAD.MOV R18, RZ, RZ, -R18 ;  /* 0x000000ffff127224 */ /* 0x000fe200078e0a12 */
[----:B------:R-:W-:Y:S01]  /*1240*/  IABS R24, R0 ;  /* 0x0000000000187213 */ /* 0x000fe20000000000 */
[----:B------:R1:W-:Y:S01]  /*1250*/  STL [R1+0xb7c], R0 ;  /* 0x000b7c0001007387 */ /* 0x0003e20000100800 */
[C---:B------:R-:W-:Y:S02]  /*1260*/  IMAD R16, R251.reuse, R16, R22 ;  /* 0x00000010fb107224 */ /* 0x040fe400078e0216 */
[----:B------:R-:W-:Y:S01]  /*1270*/  IMAD R18, R251, R18, R20 ;  /* 0x00000012fb127224 */ /* 0x000fe200078e0214 */
[----:B------:R2:W-:Y:S01]  /*1280*/  STL [R1+0xb78], R4 ;  /* 0x000b780401007387 */ /* 0x0005e20000100800 */
[----:B------:R-:W-:-:S03]  /*1290*/  IMAD.HI.U32 R19, R7, R24, RZ ;  /* 0x0000001807137227 */ /* 0x000fc600078e00ff */
[----:B------:R3:W-:Y:S01]  /*12a0*/  STL [R1+0xb74], R3 ;  /* 0x000b740301007387 */ /* 0x0007e20000100800 */
[----:B------:R-:W-:Y:S01]  /*12b0*/  IMAD.MOV R19, RZ, RZ, -R19 ;  /* 0x000000ffff137224 */ /* 0x000fe200078e0a13 */
[----:B-1----:R-:W-:Y:S01]  /*12c0*/  LOP3.LUT R0, R21, 0x3a, R6, 0xfe, !PT ;  /* 0x0000003a15007812 */ /* 0x002fe200078efe06 */
[----:B------:R-:W-:-:S03]  /*12d0*/  IMAD.HI.U32 R20, R7, R26, RZ ;  /* 0x0000001a07147227 */ /* 0x000fc600078e00ff */
[----:B------:R-:W-:Y:S01]  /*12e0*/  IABS R30, R0 ;  /* 0x00000000001e7213 */ /* 0x000fe20000000000 */
[----:B------:R1:W-:Y:S01]  /*12f0*/  STL [R1+0xb68], R0 ;  /* 0x000b680001007387 */ /* 0x0003e20000100800 */
[----:B------:R-:W-:Y:S01]  /*1300*/  IMAD.HI.U32 R22, R7, R28, RZ ;  /* 0x0000001c07167227 */ /* 0x000fe200078e00ff */
[C---:B--2---:R-:W-:Y:S02]  /*1310*/  LOP3.LUT R4, R2.reuse, 0x1fe, RZ, 0xfc, !PT ;  /* 0x000001fe02047812 */ /* 0x044fe400078efcff */
[----:B---3--:R-:W-:Y:S01]  /*1320*/  LOP3.LUT R3, R2, 0x40, RZ, 0xfc, !PT ;  /* 0x0000004002037812 */ /* 0x008fe200078efcff */
[----:B------:R-:W-:Y:S01]  /*1330*/  IMAD R19, R251, R19, R24 ;  /* 0x00000013fb137224 */ /* 0x000fe200078e0218 */
[----:B------:R-:W-:Y:S01]  /*1340*/  IABS R34, R4 ;  /* 0x0000000400227213 */ /* 0x000fe20000000000 */
[----:B------:R-:W-:Y:S01]  /*1350*/  IMAD.HI.U32 R23, R7, R30, RZ ;  /* 0x0000001e07177227 */ /* 0x000fe200078e00ff */
[----:B-1----:R-:W-:-:S03]  /*1360*/  LOP3.LUT R0, R21, 0x3c, R6, 0xfe, !PT ;  /* 0x0000003c15007812 */ /* 0x002fc600078efe06 */
[----:B------:R-:W-:Y:S02]  /*1370*/  IMAD.MOV R20, RZ, RZ, -R20 ;  /* 0x000000ffff147224 */ /* 0x000fe400078e0a14 */
[----:B------:R-:W-:Y:S01]  /*1380*/  IMAD.MOV R22, RZ, RZ, -R22 ;  /* 0x000000ffff167224 */ /* 0x000fe200078e0a16 */
[----:B------:R-:W-:Y:S01]  /*1390*/  IABS R24, R0 ;  /* 0x0000000000187213 */ /* 0x000fe20000000000 */
[----:B------:R1:W-:Y:S01]  /*13a0*/  STL [R1+0xb5c], R0 ;  /* 0x000b5c0001007387 */ /* 0x0003e20000100800 */
[----:B------:R-:W-:Y:S02]  /*13b0*/  IMAD.MOV R23, RZ, RZ, -R23 ;  /* 0x000000ffff177224 */ /* 0x000fe400078e0a17 */
[----:B------:R-:W-:Y:S02]  /*13c0*/  IMAD R20, R251, R20, R26 ;  /* 0x00000014fb147224 */ /* 0x000fe400078e021a */
[----:B------:R-:W-:Y:S02]  /*13d0*/  IMAD.MOV.U32 R26, RZ, RZ, R24 ;  /* 0x000000ffff1a7224 */ /* 0x000fe400078e0018 */
[----:B------:R-:W-:Y:S01]  /*13e0*/  IMAD.HI.U32 R27, R7, R34, RZ ;  /* 0x00000022071b7227 */ /* 0x000fe200078e00ff */
[----:B-1----:R-:W-:-:S03]  /*13f0*/  LOP3.LUT R0, R21, 0x3e, R6, 0xfe, !PT ;  /* 0x0000003e15007812 */ /* 0x002fc600078efe06 */
[C---:B------:R-:W-:Y:S02]  /*1400*/  IMAD R21, R251.reuse, R22, R28 ;  /* 0x00000016fb157224 */ /* 0x040fe400078e021c */
[----:B------:R-:W-:Y:S01]  /*1410*/  IMAD R22, R251, R23, R30 ;  /* 0x00000017fb167224 */ /* 0x000fe200078e021e */
[----:B------:R-:W-:Y:S01]  /*1420*/  IABS R28, R0 ;  /* 0x00000000001c7213 */ /* 0x000fe20000000000 */
[----:B------:R1:W-:Y:S01]  /*1430*/  STL [R1+0xb50], R0 ;  /* 0x000b500001007387 */ /* 0x0003e20000100800 */
[C---:B------:R-:W-:Y:S01]  /*1440*/  IMAD.HI.U32 R23, R7.reuse, R26, RZ ;  /* 0x0000001a07177227 */ /* 0x040fe200078e00ff */
[----:B------:R-:W-:Y:S02]  /*1450*/  IABS R30, R3 ;  /* 0x00000003001e7213 */ /* 0x000fe40000000000 */
[----:B------:R2:W-:Y:S01]  /*1460*/  STL [R1+0xef8], R4 ;  /* 0x000ef80401007387 */ /* 0x0005e20000100800 */
[----:B------:R-:W-:Y:S02]  /*1470*/  IMAD.MOV R23, RZ, RZ, -R23 ;  /* 0x000000ffff177224 */ /* 0x000fe400078e0a17 */
[----:B------:R-:W-:Y:S01]  /*1480*/  IMAD.HI.U32 R24, R7, R28, RZ ;  /* 0x0000001c07187227 */ /* 0x000fe200078e00ff */
[----:B------:R3:W-:Y:S01]  /*1490*/  STL [R1+0xb44], R3 ;  /* 0x000b440301007387 */ /* 0x0007e20000100800 */
[----:B-1----:R-:W-:-:S02]  /*14a0*/  LOP3.LUT R0, R2, 0x42, RZ, 0xfc, !PT ;  /* 0x0000004202007812 */ /* 0x002fc400078efcff */
[----:B------:R-:W-:Y:S02]  /*14b0*/  IMAD R23, R251, R23, R26 ;  /* 0x00000017fb177224 */ /* 0x000fe400078e021a */
[----:B------:R-:W-:Y:S01]  /*14c0*/  IMAD.MOV R24, RZ, RZ, -R24 ;  /* 0x000000ffff187224 */ /* 0x000fe200078e0a18 */
[----:B------:R-:W-:Y:S01]  /*14d0*/  IABS R32, R0 ;  /* 0x0000000000207213 */ /* 0x000fe20000000000 */
[----:B------:R1:W-:Y:S01]  /*14e0*/  STL [R1+0xb84], R0 ;  /* 0x000b840001007387 */ /* 0x0003e20000100800 */
[C---:B------:R-:W-:Y:S01]  /*14f0*/  IMAD.HI.U32 R25, R7.reuse, R30, RZ ;  /* 0x0000001e07197227 */ /* 0x040fe200078e00ff */
[C---:B--2---:R-:W-:Y:S02]  /*1500*/  LOP3.LUT R4, R2.reuse, 0x48, RZ, 0xfc, !PT ;  /* 0x0000004802047812 */ /* 0x044fe400078efcff */
[----:B---3--:R-:W-:Y:S01]  /*1510*/  LOP3.LUT R3, R2, 0x4a, RZ, 0xfc, !PT ;  /* 0x0000004a02037812 */ /* 0x008fe200078efcff */
[----:B------:R-:W-:Y:S01]  /*1520*/  IMAD.HI.U32 R26, R7, R32, RZ ;  /* 0x00000020071a7227 */ /* 0x000fe200078e00ff */
[----:B------:R-:W-:-:S03]  /*1530*/  IABS R38, R4 ;  /* 0x0000000400267213 */ /* 0x000fc60000000000 */
[----:B------:R-:W-:Y:S01]  /*1540*/  IMAD.MOV R29, RZ, RZ, -R27 ;  /* 0x000000ffff1d7224 */ /* 0x000fe200078e0a1b */
[----:B-1----:R-:W-:Y:S01]  /*1550*/  LOP3.LUT R0, R2, 0x44, RZ, 0xfc, !PT ;  /* 0x0000004402007812 */ /* 0x002fe200078efcff */
[C---:B------:R-:W-:Y:S02]  /*1560*/  IMAD R24, R251.reuse, R24, R28 ;  /* 0x00000018fb187224 */ /* 0x040fe400078e021c */
[----:B------:R-:W-:Y:S01]  /*1570*/  IMAD.MOV R27, RZ, RZ, -R25 ;  /* 0x000000ffff1b7224 */ /* 0x000fe200078e0a19 */
[----:B------:R-:W-:Y:S01]  /*1580*/  IABS R31, R0 ;  /* 0x00000000001f7213 */ /* 0x000fe20000000000 */
[----:B------:R1:W-:Y:S01]  /*1590*/  STL [R1+0xb80], R0 ;  /* 0x000b800001007387 */ /* 0x0003e20000100800 */
[----:B------:R-:W-:Y:S02]  /*15a0*/  IMAD.MOV R28, RZ, RZ, -R26 ;  /* 0x000000ffff1c7224 */ /* 0x000fe400078e0a1a */
[----:B------:R-:W-:Y:S02]  /*15b0*/  IMAD R25, R251, R29, R34 ;  /* 0x0000001dfb197224 */ /* 0x000fe400078e0222 */
[----:B------:R-:W-:-:S02]  /*15c0*/  IMAD.MOV.U32 R34, RZ, RZ, R31 ;  /* 0x000000ffff227224 */ /* 0x000fc400078e001f */
[C---:B------:R-:W-:Y:S01]  /*15d0*/  IMAD R26, R251.reuse, R27, R30 ;  /* 0x0000001bfb1a7224 */ /* 0x040fe200078e021e */
[----:B------:R-:W-:Y:S01]  /*15e0*/  IABS R30, R3 ;  /* 0x00000003001e7213 */ /* 0x000fe20000000000 */
[----:B------:R-:W-:Y:S01]  /*15f0*/  IMAD R27, R251, R28, R32 ;  /* 0x0000001cfb1b7224 */ /* 0x000fe200078e0220 */
[----:B-1----:R-:W-:Y:S01]  /*1600*/  LOP3.LUT R0, R2, 0x46, RZ, 0xfc, !PT ;  /* 0x0000004602007812 */ /* 0x002fe200078efcff */
[----:B------:R-:W-:-:S03]  /*1610*/  IMAD.HI.U32 R28, R7, R34, RZ ;  /* 0x00000022071c7227 */ /* 0x000fc600078e00ff */
[----:B------:R-:W-:Y:S01]  /*1620*/  IABS R36, R0 ;  /* 0x0000000000247213 */ /* 0x000fe20000000000 */
[----:B------:R1:W-:Y:S01]  /*1630*/  STL [R1+0xbf8], R0 ;  /* 0x000bf80001007387 */ /* 0x0003e20000100800 */
[----:B------:R-:W-:-:S03]  /*1640*/  IMAD.MOV R28, RZ, RZ, -R28 ;  /* 0x000000ffff1c7224 */ /* 0x000fc600078e0a1c */
[----:B------:R-:W-:Y:S01]  /*1650*/  IMAD.HI.U32 R29, R7, R36, RZ ;  /* 0x00000024071d7227 */ /* 0x000fe200078e00ff */
[----:B------:R2:W-:Y:S03]  /*1660*/  STL [R1+0xc00], R4 ;  /* 0x000c000401007387 */ /* 0x0005e60000100800 */
[----:B------:R-:W-:Y:S01]  /*1670*/  IMAD R28, R251, R28, R34 ;  /* 0x0000001cfb1c7224 */ /* 0x000fe200078e0222 */
[----:B------:R3:W-:Y:S01]  /*1680*/  STL [R1+0xc08], R3 ;  /* 0x000c080301007387 */ /* 0x0007e20000100800 */
[C---:B-1----:R-:W-:Y:S01]  /*1690*/  LOP3.LUT R0, R2.reuse, 0x4c, RZ, 0xfc, !PT ;  /* 0x0000004c02007812 */ /* 0x042fe200078efcff */
[----:B------:R-:W-:Y:S02]  /*16a0*/  IMAD.MOV.U32 R34, RZ, RZ, R30 ;  /* 0x000000ffff227224 */ /* 0x000fe400078e001e */
[----:B------:R-:W-:Y:S01]  /*16b0*/  IMAD.MOV R29, RZ, RZ, -R29 ;  /* 0x000000ffff1d7224 */ /* 0x000fe200078e0a1d */
[----:B------:R-:W-:Y:S01]  /*16c0*/  IABS R40, R0 ;  /* 0x0000000000287213 */ /* 0x000fe20000000000 */
[----:B------:R1:W-:Y:S01]  /*16d0*/  STL [R1+0xc0c], R0 ;  /* 0x000c0c0001007387 */ /* 0x0003e20000100800 */
[----:B------:R-:W-:Y:S01]  /*16e0*/  IMAD.HI.U32 R30, R7, R38, RZ ;  /* 0x00000026071e7227 */ /* 0x000fe200078e00ff */
[----:B--2---:R-:W-:-:S02]  /*16f0*/  LOP3.LUT R4, R2, 0x52, RZ, 0xfc, !PT ;  /* 0x0000005202047812 */ /* 0x004fc400078efcff */
[C---:B---3--:R-:W-:Y:S01]  /*1700*/  LOP3.LUT R3, R2.reuse, 0x54, RZ, 0xfc, !PT ;  /* 0x0000005402037812 */ /* 0x048fe200078efcff */
[----:B------:R-:W-:Y:S02]  /*1710*/  IMAD R29, R251, R29, R36 ;  /* 0x0000001dfb1d7224 */ /* 0x000fe400078e0224 */
[----:B------:R-:W-:Y:S01]  /*1720*/  IMAD.MOV R30, RZ, RZ, -R30 ;  /* 0x000000ffff1e7224 */ /* 0x000fe200078e0a1e */
[----:B------:R-:W-:Y:S01]  /*1730*/  IABS R42, R3 ;  /* 0x00000003002a7213 */ /* 0x000fe20000000000 */
[----:B------:R-:W-:Y:S01]  /*1740*/  IMAD.HI.U32 R31, R7, R34, RZ ;  /* 0x00000022071f7227 */ /* 0x000fe200078e00ff */
[----:B-1----:R-:W-:-:S03]  /*1750*/  LOP3.LUT R0, R2, 0x4e, RZ, 0xfc, !PT ;  /* 0x0000004e02007812 */ /* 0x002fc600078efcff */
[----:B------:R-:W-:Y:S01]  /*1760*/  IMAD R30, R251, R30, R38 ;  /* 0x0000001efb1e7224 */ /* 0x000fe200078e0226 */
[----:B------:R-:W-:Y:S01]  /*1770*/  IABS R36, R0 ;  /* 0x0000000000247213 */ /* 0x000fe20000000000 */
[----:B------:R1:W-:Y:S01]  /*1780*/  STL [R1+0xc14], R0 ;  /* 0x000c140001007387 */ /* 0x0003e20000100800 */
[----:B------:R-:W-:Y:S02]  /*1790*/  IMAD.MOV R31, RZ, RZ, -R31 ;  /* 0x000000ffff1f7224 */ /* 0x000fe400078e0a1f */
[----:B------:R-:W-:-:S04]  /*17a0*/  IMAD.HI.U32 R32, R7, R40, RZ ;  /* 0x0000002807207227 */ /* 0x000fc800078e00ff */
[----:B------:R-:W-:Y:S02]  /*17b0*/  IMAD R31, R251, R31, R34 ;  /* 0x0000001ffb1f7224 */ /* 0x000fe400078e0222 */
[----:B------:R-:W-:Y:S01]  /*17c0*/  IMAD.MOV R32, RZ, RZ, -R32 ;  /* 0x000000ffff207224 */ /* 0x000fe200078e0a20 */
[----:B-1----:R-:W-:Y:S01]  /*17d0*/  LOP3.LUT R0, R2, 0x50, RZ, 0xfc, !PT ;  /* 0x0000005002007812 */ /* 0x002fe200078efcff */
[----:B------:R-:W-:-:S03]  /*17e0*/  IMAD.HI.U32 R33, R7, R36, RZ ;  /* 0x0000002407217227 */ /* 0x000fc600078e00ff */
[----:B------:R-:W-:Y:S01]  /*17f0*/  IABS R38, R0 ;  /* 0x0000000000267213 */ /* 0x000fe20000000000 */
[----:B------:R1:W-:Y:S01]  /*1800*/  STL [R1+0xc1c], R0 ;  /* 0x000c1c0001007387 */ /* 0x0003e20000100800 */
[----:B------:R-:W-:Y:S01]  /*1810*/  IMAD R32, R251, R32, R40 ;  /* 0x00000020fb207224 */ /* 0x000fe200078e0228 */
[----:B------:R-:W-:Y:S01]  /*1820*/  IABS R40, R4 ;  /* 0x0000000400287213 */ /* 0x000fe20000000000 */
[----:B------:R-:W-:Y:S01]  /*1830*/  IMAD.MOV R33, RZ, RZ, -R33 ;  /* 0x000000ffff217224 */ /* 0x000fe200078e0a21 */
[----:B------:R2:W-:Y:S01]  /*1840*/  STL [R1+0xc24], R4 ;  /* 0x000c240401007387 */ /* 0x0005e20000100800 */
[----:B------:R-:W-:-:S03]  /*1850*/  IMAD.HI.U32 R34, R7, R38, RZ ;  /* 0x0000002607227227 */ /* 0x000fc600078e00ff */
[----:B------:R3:W-:Y:S01]  /*1860*/  STL [R1+0xc2c], R3 ;  /* 0x000c2c0301007387 */ /* 0x0007e20000100800 */
[----:B------:R-:W-:Y:S01]  /*1870*/  IMAD.MOV R34, RZ, RZ, -R34 ;  /* 0x000000ffff227224 */ /* 0x000fe200078e0a22 */
[----:B-1----:R-:W-:Y:S01]  /*1880*/  LOP3.LUT R0, R2, 0x56, RZ, 0xfc, !PT ;  /* 0x0000005602007812 */ /* 0x002fe200078efcff */
[----:B------:R-:W-:-:S03]  /*1890*/  IMAD.HI.U32 R35, R7, R40, RZ ;  /* 0x0000002807237227 */ /* 0x000fc600078e00ff */
[----:B------:R-:W-:Y:S01]  /*18a0*/  IABS R44, R0 ;  /* 0x00000000002c7213 */ /* 0x000fe20000000000 */
[----:B------:R1:W-:Y:S01]  /*18b0*/  STL [R1+0xc30], R0 ;  /* 0x000c300001007387 */ /* 0x0003e20000100800 */
[----:B------:R-:W-:Y:S01]  /*18c0*/  IMAD R34, R251, R34, R38 ;  /* 0x00000022fb227224 */ /* 0x000fe200078e0226 */
[C---:B--2---:R-:W-:Y:S01]  /*18d0*/  LOP3.LUT R4, R2.reuse, 0x5c, RZ, 0xfc, !PT ;  /* 0x0000005c02047812 */ /* 0x044fe200078efcff */
[----:B------:R-:W-:Y:S01]  /*18e0*/  IMAD.MOV R35, RZ, RZ, -R35 ;  /* 0x000000ffff237224 */ /* 0x000fe200078e0a23 */
[C---:B---3--:R-:W-:Y:S01]  /*18f0*/  LOP3.LUT R3, R2.reuse, 0x5e, RZ, 0xfc, !PT ;  /* 0x0000005e02037812 */ /* 0x048fe200078efcff */
[----:B------:R-:W-:Y:S01]  /*1900*/  IMAD.HI.U32 R37, R7, R44, RZ ;  /* 0x0000002c07257227 */ /* 0x000fe200078e00ff */
[----:B------:R-:W-:Y:S02]  /*1910*/  IABS R46, R4 ;  /* 0x00000004002e7213 */ /* 0x000fe40000000000 */
[----:B------:R-:W-:Y:S01]  /*1920*/  IABS R48, R3 ;  /* 0x0000000300307213 */ /* 0x000fe20000000000 */
[----:B------:R-:W-:Y:S01]  /*1930*/  IMAD.MOV R37, RZ, RZ, -R37 ;  /* 0x000000ffff257224 */ /* 0x000fe200078e0a25 */
[----:B-1----:R-:W-:Y:S01]  /*1940*/  LOP3.LUT R0, R2, 0x58, RZ, 0xfc, !PT ;  /* 0x0000005802007812 */ /* 0x002fe200078efcff */
[----:B------:R-:W-:-:S02]  /*1950*/  IMAD R33, R251, R33, R36 ;  /* 0x00000021fb217224 */ /* 0x000fc400078e0224 */
[----:B------:R-:W-:Y:S01]  /*1960*/  IMAD R37, R251, R37, R44 ;  /* 0x00000025fb257224 */ /* 0x000fe200078e022c */
[----:B------:R-:W-:Y:S01]  /*1970*/  IABS R38, R0 ;  /* 0x0000000000267213 */ /* 0x000fe20000000000 */
[----:B------:R1:W-:Y:S01]  /*1980*/  STL [R1+0xc3c], R0 ;  /* 0x000c3c0001007387 */ /* 0x0003e20000100800 */
[----:B------:R-:W-:-:S04]  /*1990*/  IMAD.HI.U32 R41, R7, R48, RZ ;  /* 0x0000003007297227 */ /* 0x000fc800078e00ff */
[----:B------:R-:W-:Y:S02]  /*19a0*/  IMAD.MOV R41, RZ, RZ, -R41 ;  /* 0x000000ffff297224 */ /* 0x000fe400078e0a29 */
[----:B------:R-:W-:Y:S01]  /*19b0*/  IMAD.HI.U32 R36, R7, R42, RZ ;  /* 0x0000002a07247227 */ /* 0x000fe200078e00ff */
[----:B-1----:R-:W-:-:S03]  /*19c0*/  LOP3.LUT R0, R2, 0x5a, RZ, 0xfc, !PT ;  /* 0x0000005a02007812 */ /* 0x002fc600078efcff */
[C---:B------:R-:W-:Y:S02]  /*19d0*/  IMAD R41, R251.reuse, R41, R48 ;  /* 0x00000029fb297224 */ /* 0x040fe400078e0230 */
[----:B------:R-:W-:Y:S01]  /*19e0*/  IMAD R35, R251, R35, R40 ;  /* 0x00000023fb237224 */ /* 0x000fe200078e0228 */
[----:B------:R-:W-:Y:S01]  /*19f0*/  IABS R44, R0 ;  /* 0x00000000002c7213 */ /* 0x000fe20000000000 */
[----:B------:R1:W-:Y:S01]  /*1a00*/  STL [R1+0xc40], R0 ;  /* 0x000c400001007387 */ /* 0x0003e20000100800 */
[----:B------:R-:W-:Y:S02]  /*1a10*/  IMAD.MOV.U32 R40, RZ, RZ, R38 ;  /* 0x000000ffff287224 */ /* 0x000fe400078e0026 */
        /* <DEDUP_REMOVED lines=9> */
[C---:B--2---:R-:W-:Y:S01]  /*1ab0*/  LOP3.LUT R4, R2.reuse, 0x66, RZ, 0xfc, !PT ;  /* 0x0000006602047812 */ /* 0x044fe200078efcff */
[C---:B------:R-:W-:Y:S01]  /*1ac0*/  IMAD R39, R251.reuse, R39, R44 ;  /* 0x00000027fb277224 */ /* 0x040fe200078e022c */
[C---:B---3--:R-:W-:Y:S01]  /*1ad0*/  LOP3.LUT R3, R2.reuse, 0x68, RZ, 0xfc, !PT ;  /* 0x0000006802037812 */ /* 0x048fe200078efcff */
[----:B------:R-:W-:Y:S02]  /*1ae0*/  IMAD R36, R251, R36, R42 ;  /* 0x00000024fb247224 */ /* 0x000fe400078e022a */
[----:B------:R-:W-:Y:S01]  /*1af0*/  IMAD.HI.U32 R42, R7, R50, RZ ;  /* 0x00000032072a7227 */ /* 0x000fe200078e00ff */
[----:B------:R-:W-:Y:S02]  /*1b00*/  IABS R52, R3 ;  /* 0x0000000300347213 */ /* 0x000fe40000000000 */
[----:B-1----:R-:W-:Y:S01]  /*1b10*/  LOP3.LUT R0, R2, 0x62, RZ, 0xfc, !PT ;  /* 0x0000006202007812 */ /* 0x002fe200078efcff */
[----:B------:R-:W-:-:S02]  /*1b20*/  IMAD.MOV R38, RZ, RZ, -R38 ;  /* 0x000000ffff267224 */ /* 0x000fc400078e0a26 */
[----:B------:R-:W-:Y:S01]  /*1b30*/  IMAD.MOV R42, RZ, RZ, -R42 ;  /* 0x000000ffff2a7224 */ /* 0x000fe200078e0a2a */
[----:B------:R-:W-:Y:S01]  /*1b40*/  IABS R43, R0 ;  /* 0x00000000002b7213 */ /* 0x000fe20000000000 */
[----:B------:R1:W-:Y:S01]  /*1b50*/  STL [R1+0xc60], R0 ;  /* 0x000c600001007387 */ /* 0x0003e20000100800 */
[----:B------:R-:W-:Y:S02]  /*1b60*/  IMAD R38, R251, R38, R40 ;  /* 0x00000026fb267224 */ /* 0x000fe400078e0228 */
[----:B------:R-:W-:-:S04]  /*1b70*/  IMAD.HI.U32 R40, R7, R46, RZ ;  /* 0x0000002e07287227 */ /* 0x000fc800078e00ff */
[----:B------:R-:W-:Y:S01]  /*1b80*/  IMAD R42, R251, R42, R50 ;  /* 0x0000002afb2a7224 */ /* 0x000fe200078e0232 */
[----:B------:R-:W-:Y:S01]  /*1b90*/  IABS R50, R4 ;  /* 0x0000000400327213 */ /* 0x000fe20000000000 */
[----:B------:R-:W-:Y:S01]  /*1ba0*/  IMAD.MOV R40, RZ, RZ, -R40 ;  /* 0x000000ffff287224 */ /* 0x000fe200078e0a28 */
[----:B-1----:R-:W-:-:S03]  /*1bb0*/  LOP3.LUT R0, R2, 0x64, RZ, 0xfc, !PT ;  /* 0x0000006402007812 */ /* 0x002fc600078efcff */
[----:B------:R-:W-:Y:S01]  /*1bc0*/  IMAD R40, R251, R40, R46 ;  /* 0x00000028fb287224 */ /* 0x000fe200078e022e */
[----:B------:R-:W-:Y:S01]  /*1bd0*/  IABS R48, R0 ;  /* 0x0000000000307213 */ /* 0x000fe20000000000 */
[----:B------:R1:W-:Y:S01]  /*1be0*/  STL [R1+0xc64], R0 ;  /* 0x000c640001007387 */ /* 0x0003e20000100800 */
[----:B------:R-:W-:Y:S02]  /*1bf0*/  IMAD.MOV.U32 R46, RZ, RZ, R43 ;  /* 0x000000ffff2e7224 */ /* 0x000fe400078e002b */
[C---:B------:R-:W-:Y:S01]  /*1c00*/  IMAD.HI.U32 R45, R7.reuse, R50, RZ ;  /* 0x00000032072d7227 */ /* 0x040fe200078e00ff */
[----:B------:R2:W-:Y:S03]  /*1c10*/  STL [R1+0xc68], R4 ;  /* 0x000c680401007387 */ /* 0x0005e60000100800 */
[----:B------:R-:W-:Y:S01]  /*1c20*/  IMAD.HI.U32 R44, R7, R48, RZ ;  /* 0x00000030072c7227 */ /* 0x000fe200078e00ff */
[----:B------:R3:W-:Y:S01]  /*1c30*/  STL [R1+0xc70], R3 ;  /* 0x000c700301007387 */ /* 0x0007e20000100800 */
[----:B-1----:R-:W-:-:S02]  /*1c40*/  LOP3.LUT R0, R2, 0x6a, RZ, 0xfc, !PT ;  /* 0x0000006a02007812 */ /* 0x002fc400078efcff */
[----:B------:R-:W-:Y:S02]  /*1c50*/  IMAD.MOV R44, RZ, RZ, -R44 ;  /* 0x000000ffff2c7224 */ /* 0x000fe400078e0a2c */
[----:B------:R-:W-:Y:S01]  /*1c60*/  IMAD.HI.U32 R43, R7, R46, RZ ;  /* 0x0000002e072b7227 */ /* 0x000fe200078e00ff */
[----:B------:R-:W-:Y:S01]  /*1c70*/  IABS R54, R0 ;  /* 0x0000000000367213 */ /* 0x000fe20000000000 */
[----:B------:R1:W-:Y:S01]  /*1c80*/  STL [R1+0xc74], R0 ;  /* 0x000c740001007387 */ /* 0x0003e20000100800 */
[C---:B--2---:R-:W-:Y:S01]  /*1c90*/  LOP3.LUT R4, R2.reuse, 0x70, RZ, 0xfc, !PT ;  /* 0x0000007002047812 */ /* 0x044fe200078efcff */
[----:B------:R-:W-:Y:S01]  /*1ca0*/  IMAD R44, R251, R44, R48 ;  /* 0x0000002cfb2c7224 */ /* 0x000fe200078e0230 */
[C---:B---3--:R-:W-:Y:S01]  /*1cb0*/  LOP3.LUT R3, R2.reuse, 0x72, RZ, 0xfc, !PT ;  /* 0x0000007202037812 */ /* 0x048fe200078efcff */
[----:B------:R-:W-:Y:S01]  /*1cc0*/  IMAD.HI.U32 R47, R7, R54, RZ ;  /* 0x00000036072f7227 */ /* 0x000fe200078e00ff */
[----:B------:R-:W-:Y:S02]  /*1cd0*/  IABS R56, R4 ;  /* 0x0000000400387213 */ /* 0x000fe40000000000 */
[----:B------:R-:W-:Y:S01]  /*1ce0*/  IABS R58, R3 ;  /* 0x00000003003a7213 */ /* 0x000fe20000000000 */
[----:B------:R-:W-:Y:S01]  /*1cf0*/  IMAD.MOV R47, RZ, RZ, -R47 ;  /* 0x000000ffff2f7224 */ /* 0x000fe200078e0a2f */
[----:B-1----:R-:W-:Y:S01]  /*1d00*/  LOP3.LUT R0, R2, 0x6c, RZ, 0xfc, !PT ;  /* 0x0000006c02007812 */ /* 0x002fe200078efcff */
[----:B------:R-:W-:-:S02]  /*1d10*/  IMAD.MOV R43, RZ, RZ, -R43 ;  /* 0x000000ffff2b7224 */ /* 0x000fc400078e0a2b */
[----:B------:R-:W-:Y:S01]  /*1d20*/  IMAD R47, R251, R47, R54 ;  /* 0x0000002ffb2f7224 */ /* 0x000fe200078e0236 */
[----:B------:R-:W-:Y:S01]  /*1d30*/  IABS R48, R0 ;  /* 0x0000000000307213 */ /* 0x000fe20000000000 */
[----:B------:R1:W-:Y:S01]  /*1d40*/  STL [R1+0xc84], R0 ;  /* 0x000c840001007387 */ /* 0x0003e20000100800 */
[----:B------:R-:W-:-:S04]  /*1d50*/  IMAD.HI.U32 R51, R7, R58, RZ ;  /* 0x0000003a07337227 */ /* 0x000fc800078e00ff */
[----:B------:R-:W-:Y:S02]  /*1d60*/  IMAD.MOV R51, RZ, RZ, -R51 ;  /* 0x000000ffff337224 */ /* 0x000fe400078e0a33 */
[----:B------:R-:W-:Y:S02]  /*1d70*/  IMAD.MOV R45, RZ, RZ, -R45 ;  /* 0x000000ffff2d7224 */ /* 0x000fe400078e0a2d */
[C---:B------:R-:W-:Y:S01]  /*1d80*/  IMAD R43, R251.reuse, R43, R46 ;  /* 0x0000002bfb2b7224 */ /* 0x040fe200078e022e */
[----:B-1----:R-:W-:Y:S01]  /*1d90*/  LOP3.LUT R0, R2, 0x6e, RZ, 0xfc, !PT ;  /* 0x0000006e02007812 */ /* 0x002fe200078efcff */
[----:B------:R-:W-:Y:S02]  /*1da0*/  IMAD R51, R251, R51, R58 ;  /* 0x00000033fb337224 */ /* 0x000fe400078e023a */
[----:B------:R-:W-:Y:S01]  /*1db0*/  IMAD.HI.U32 R46, R7, R52, RZ ;  /* 0x00000034072e7227 */ /* 0x000fe200078e00ff */
[----:B------:R-:W-:Y:S01]  /*1dc0*/  IABS R54, R0 ;  /* 0x0000000000367213 */ /* 0x000fe20000000000 */
[----:B------:R1:W-:Y:S02]  /*1dd0*/  STL [R1+0xc88], R0 ;  /* 0x000c880001007387 */ /* 0x0003e40000100800 */
[----:B------:R-:W-:-:S02]  /*1de0*/  IMAD R45, R251, R45, R50 ;  /* 0x0000002dfb2d7224 */ /* 0x000fc400078e0232 */
[----:B------:R2:W-:Y:S01]  /*1df0*/  STL [R1+0xc90], R4 ;  /* 0x000c900401007387 */ /* 0x0005e20000100800 */
[----:B------:R-:W-:-:S03]  /*1e00*/  IMAD.HI.U32 R49, R7, R54, RZ ;  /* 0x0000003607317227 */ /* 0x000fc600078e00ff */
[----:B------:R3:W-:Y:S01]  /*1e10*/  STL [R1+0xc94], R3 ;  /* 0x000c940301007387 */ /* 0x0007e20000100800 */
[----:B------:R-:W-:Y:S01]  /*1e20*/  IMAD.MOV R49, RZ, RZ, -R49 ;  /* 0x000000ffff317224 */ /* 0x000fe200078e0a31 */
[C---:B-1----:R-:W-:Y:S01]  /*1e30*/  LOP3.LUT R0, R2.reuse, 0x74, RZ, 0xfc, !PT ;  /* 0x0000007402007812 */ /* 0x042fe200078efcff */
[----:B------:R-:W-:Y:S02]  /*1e40*/  IMAD.MOV.U32 R50, RZ, RZ, R48 ;  /* 0x000000ffff327224 */ /* 0x000fe400078e0030 */
[----:B------:R-:W-:Y:S01]  /*1e50*/  IMAD.MOV R46, RZ, RZ, -R46 ;  /* 0x000000ffff2e7224 */ /* 0x000fe200078e0a2e */
[----:B------:R-:W-:Y:S01]  /*1e60*/  IABS R60, R0 ;  /* 0x00000000003c7213 */ /* 0x000fe20000000000 */
[----:B------:R1:W-:Y:S01]  /*1e70*/  STL [R1+0xc98], R0 ;  /* 0x000c980001007387 */ /* 0x0003e20000100800 */
[C---:B--2---:R-:W-:Y:S01]  /*1e80*/  LOP3.LUT R4, R2.reuse, 0x7a, RZ, 0xfc, !PT ;  /* 0x0000007a02047812 */ /* 0x044fe200078efcff */
[----:B------:R-:W-:Y:S01]  /*1e90*/  IMAD R49, R251, R49, R54 ;  /* 0x00000031fb317224 */ /* 0x000fe200078e0236 */
[----:B---3--:R-:W-:Y:S01]  /*1ea0*/  LOP3.LUT R3, R2, 0x7c, RZ, 0xfc, !PT ;  /* 0x0000007c02037812 */ /* 0x008fe200078efcff */
[----:B------:R-:W-:-:S03]  /*1eb0*/  IMAD.HI.U32 R48, R7, R50, RZ ;  /* 0x0000003207307227 */ /* 0x000fc600078e00ff */
[----:B------:R-:W-:Y:S01]  /*1ec0*/  IABS R62, R3 ;  /* 0x00000003003e7213 */ /* 0x000fe20000000000 */
[----:B------:R-:W-:Y:S01]  /*1ed0*/  IMAD R46, R251, R46, R52 ;  /* 0x0000002efb2e7224 */ /* 0x000fe200078e0234 */
[----:B-1----:R-:W-:Y:S01]  /*1ee0*/  LOP3.LUT R0, R2, 0x76, RZ, 0xfc, !PT ;  /* 0x0000007602007812 */ /* 0x002fe200078efcff */
[----:B------:R-:W-:-:S03]  /*1ef0*/  IMAD.HI.U32 R52, R7, R60, RZ ;  /* 0x0000003c07347227 */ /* 0x000fc600078e00ff */
[----:B------:R-:W-:Y:S01]  /*1f00*/  IABS R53, R0 ;  /* 0x0000000000357213 */ /* 0x000fe20000000000 */
[----:B------:R1:W-:Y:S01]  /*1f10*/  STL [R1+0xca4], R0 ;  /* 0x000ca40001007387 */ /* 0x0003e20000100800 */
[----:B------:R-:W-:Y:S02]  /*1f20*/  IMAD.MOV R48, RZ, RZ, -R48 ;  /* 0x000000ffff307224 */ /* 0x000fe400078e0a30 */
[----:B------:R-:W-:Y:S02]  /*1f30*/  IMAD.MOV R52, RZ, RZ, -R52 ;  /* 0x000000ffff347224 */ /* 0x000fe400078e0a34 */
[----:B------:R-:W-:Y:S02]  /*1f40*/  IMAD R48, R251, R48, R50 ;  /* 0x00000030fb307224 */ /* 0x000fe400078e0232 */
[----:B------:R-:W-:Y:S01]  /*1f50*/  IMAD.HI.U32 R50, R7, R56, RZ ;  /* 0x0000003807327227 */ /* 0x000fe200078e00ff */
[----:B-1----:R-:W-:-:S03]  /*1f60*/  LOP3.LUT R0, R2, 0x78, RZ, 0xfc, !PT ;  /* 0x0000007802007812 */ /* 0x002fc600078efcff */
[C---:B------:R-:W-:Y:S01]  /*1f70*/  IMAD R52, R251.reuse, R52, R60 ;  /* 0x00000034fb347224 */ /* 0x040fe200078e023c */
[----:B------:R-:W-:Y:S01]  /*1f80*/  IABS R60, R4 ;  /* 0x00000004003c7213 */ /* 0x000fe20000000000 */
[----:B------:R-:W-:Y:S01]  /*1f90*/  IMAD.MOV R50, RZ, RZ, -R50 ;  /* 0x000000ffff327224 */ /* 0x000fe200078e0a32 */
[----:B------:R-:W-:Y:S01]  /*1fa0*/  IABS R58, R0 ;  /* 0x00000000003a7213 */ /* 0x000fe20000000000 */
[----:B------:R1:W-:Y:S02]  /*1fb0*/  STL [R1+0xcac], R0 ;  /* 0x000cac0001007387 */ /* 0x0003e40000100800 */
[----:B------:R-:W-:Y:S02]  /*1fc0*/  IMAD R50, R251, R50, R56 ;  /* 0x00000032fb327224 */ /* 0x000fe400078e0238 */
[----:B------:R-:W-:Y:S01]  /*1fd0*/  IMAD.HI.U32 R54, R7, R58, RZ ;  /* 0x0000003a07367227 */ /* 0x000fe200078e00ff */
[----:B------:R2:W-:Y:S03]  /*1fe0*/  STL [R1+0xcb4], R4 ;  /* 0x000cb40401007387 */ /* 0x0005e60000100800 */
[----:B------:R-:W-:Y:S01]  /*1ff0*/  IMAD.MOV R54, RZ, RZ, -R54 ;  /* 0x000000ffff367224 */ /* 0x000fe200078e0a36 */
[----:B------:R3:W-:Y:S01]  /*2000*/  STL [R1+0xcb8], R3 ;  /* 0x000cb80301007387 */ /* 0x0007e20000100800 */
[----:B-1----:R-:W-:Y:S01]  /*2010*/  LOP3.LUT R0, R2, 0x7e, RZ, 0xfc, !PT ;  /* 0x0000007e02007812 */ /* 0x002fe200078efcff */
[----:B------:R-:W-:-:S02]  /*2020*/  IMAD.MOV.U32 R56, RZ, RZ, R53 ;  /* 0x000000ffff387224 */ /* 0x000fc400078e0035 */
[----:B------:R-:W-:Y:S01]  /*2030*/  IMAD R54, R251, R54, R58 ;  /* 0x00000036fb367224 */ /* 0x000fe200078e023a */
[----:B------:R-:W-:Y:S01]  /*2040*/  IABS R64, R0 ;  /* 0x0000000000407213 */ /* 0x000fe20000000000 */
[----:B------:R1:W-:Y:S01]  /*2050*/  STL [R1+0xcbc], R0 ;  /* 0x000cbc0001007387 */ /* 0x0003e20000100800 */
[C---:B--2---:R-:W-:Y:S01]  /*2060*/  LOP3.LUT R4, R2.reuse, 0x84, RZ, 0xfc, !PT ;  /* 0x0000008402047812 */ /* 0x044fe200078efcff */
[----:B------:R-:W-:Y:S01]  /*2070*/  IMAD.HI.U32 R55, R7, R60, RZ ;  /* 0x0000003c07377227 */ /* 0x000fe200078e00ff */
[----:B---3--:R-:W-:-:S03]  /*2080*/  LOP3.LUT R3, R2, 0x86, RZ, 0xfc, !PT ;  /* 0x0000008602037812 */ /* 0x008fc600078efcff */
[C---:B------:R-:W-:Y:S01]  /*2090*/  IMAD.HI.U32 R57, R7.reuse, R64, RZ ;  /* 0x0000004007397227 */ /* 0x040fe200078e00ff */
[----:B------:R-:W-:Y:S02]  /*20a0*/  IABS R66, R4 ;  /* 0x0000000400427213 */ /* 0x000fe40000000000 */
[----:B------:R-:W-:Y:S01]  /*20b0*/  IABS R68, R3 ;  /* 0x0000000300447213 */ /* 0x000fe20000000000 */
[----:B------:R-:W-:Y:S01]  /*20c0*/  IMAD.MOV R57, RZ, RZ, -R57 ;  /* 0x000000ffff397224 */ /* 0x000fe200078e0a39 */
[----:B-1----:R-:W-:Y:S01]  /*20d0*/  LOP3.LUT R0, R2, 0x80, RZ, 0xfc, !PT ;  /* 0x0000008002007812 */ /* 0x002fe200078efcff */
[----:B------:R-:W-:-:S03]  /*20e0*/  IMAD.HI.U32 R53, R7, R56, RZ ;  /* 0x0000003807357227 */ /* 0x000fc600078e00ff */
[----:B------:R-:W-:Y:S01]  /*20f0*/  IABS R58, R0 ;  /* 0x00000000003a7213 */ /* 0x000fe20000000000 */
[----:B------:R1:W-:Y:S01]  /*2100*/  STL [R1+0xcc8], R0 ;  /* 0x000cc80001007387 */ /* 0x0003e20000100800 */
[----:B------:R-:W-:Y:S02]  /*2110*/  IMAD R57, R251, R57, R64 ;  /* 0x00000039fb397224 */ /* 0x000fe400078e0240 */
[----:B------:R-:W-:Y:S02]  /*2120*/  IMAD.MOV R55, RZ, RZ, -R55 ;  /* 0x000000ffff377224 */ /* 0x000fe400078e0a37 */
[----:B------:R-:W-:-:S04]  /*2130*/  IMAD.HI.U32 R61, R7, R68, RZ ;  /* 0x00000044073d7227 */ /* 0x000fc800078e00ff */
[----:B------:R-:W-:Y:S01]  /*2140*/  IMAD.MOV R53, RZ, RZ, -R53 ;  /* 0x000000ffff357224 */ /* 0x000fe200078e0a35 */
[----:B-1----:R-:W-:Y:S01]  /*2150*/  LOP3.LUT R0, R2, 0x82, RZ, 0xfc, !PT ;  /* 0x0000008202007812 */ /* 0x002fe200078efcff */
[C---:B------:R-:W-:Y:S02]  /*2160*/  IMAD R55, R251.reuse, R55, R60 ;  /* 0x00000037fb377224 */ /* 0x040fe400078e023c */
[----:B------:R-:W-:Y:S01]  /*2170*/  IMAD.MOV R61, RZ, RZ, -R61 ;  /* 0x000000ffff3d7224 */ /* 0x000fe200078e0a3d */
[----:B------:R-:W-:Y:S01]  /*2180*/  IABS R64, R0 ;  /* 0x0000000000407213 */ /* 0x000fe20000000000 */
[----:B------:R1:W-:Y:S01]  /*2190*/  STL [R1+0xccc], R0 ;  /* 0x000ccc0001007387 */ /* 0x0003e20000100800 */
[----:B------:R-:W-:Y:S02]  /*21a0*/  IMAD.MOV.U32 R60, RZ, RZ, R58 ;  /* 0x000000ffff3c7224 */ /* 0x000fe400078e003a */
[----:B------:R-:W-:Y:S01]  /*21b0*/  IMAD R53, R251, R53, R56 ;  /* 0x00000035fb357224 */ /* 0x000fe200078e0238 */
[----:B------:R2:W-:Y:S01]  /*21c0*/  STL [R1+0xcd4], R4 ;  /* 0x000cd40401007387 */ /* 0x0005e20000100800 */
[----:B------:R-:W-:-:S03]  /*21d0*/  IMAD.HI.U32 R59, R7, R64, RZ ;  /* 0x00000040073b7227 */ /* 0x000fc600078e00ff */
[----:B------:R3:W-:Y:S01]  /*21e0*/  STL [R1+0xcdc], R3 ;  /* 0x000cdc0301007387 */ /* 0x0007e20000100800 */
[----:B------:R-:W-:Y:S01]  /*21f0*/  IMAD R61, R251, R61, R68 ;  /* 0x0000003dfb3d7224 */ /* 0x000fe200078e0244 */
[----:B-1----:R-:W-:Y:S01]  /*2200*/  LOP3.LUT R0, R2, 0x88, RZ, 0xfc, !PT ;  /* 0x0000008802007812 */ /* 0x002fe200078efcff */
[----:B------:R-:W-:-:S03]  /*2210*/  IMAD.HI.U32 R56, R7, R62, RZ ;  /* 0x0000003e07387227 */ /* 0x000fc600078e00ff */
[----:B------:R-:W-:Y:S01]  /*2220*/  IABS R70, R0 ;  /* 0x0000000000467213 */ /* 0x000fe20000000000 */
[----:B------:R1:W-:Y:S01]  /*2230*/  STL [R1+0xce4], R0 ;  /* 0x000ce40001007387 */ /* 0x0003e20000100800 */
[----:B------:R-:W-:Y:S01]  /*2240*/  IMAD.HI.U32 R58, R7, R60, RZ ;  /* 0x0000003c073a7227 */ /* 0x000fe200078e00ff */
[C---:B--2---:R-:W-:Y:S02]  /*2250*/  LOP3.LUT R4, R2.reuse, 0x8e, RZ, 0xfc, !PT ;  /* 0x0000008e02047812 */ /* 0x044fe400078efcff */
[C---:B---3--:R-:W-:Y:S01]  /*2260*/  LOP3.LUT R3, R2.reuse, 0x90, RZ, 0xfc, !PT ;  /* 0x0000009002037812 */ /* 0x048fe200078efcff */
[----:B------:R-:W-:Y:S02]  /*2270*/  IMAD.MOV R59, RZ, RZ, -R59 ;  /* 0x000000ffff3b7224 */ /* 0x000fe400078e0a3b */
[----:B------:R-:W-:Y:S01]  /*2280*/  IMAD.MOV R56, RZ, RZ, -R56 ;  /* 0x000000ffff387224 */ /* 0x000fe200078e0a38 */
[----:B------:R-:W-:Y:S01]  /*2290*/  IABS R72, R3 ;  /* 0x0000000300487213 */ /* 0x000fe20000000000 */
[----:B------:R-:W-:Y:S01]  /*22a0*/  IMAD.MOV R58, RZ, RZ, -R58 ;  /* 0x000000ffff3a7224 */ /* 0x000fe200078e0a3a */
[----:B-1----:R-:W-:Y:S01]  /*22b0*/  LOP3.LUT R0, R2, 0x8a, RZ, 0xfc, !PT ;  /* 0x0000008a02007812 */ /* 0x002fe200078efcff */
[----:B------:R-:W-:-:S02]  /*22c0*/  IMAD R59, R251, R59, R64 ;  /* 0x0000003bfb3b7224 */ /* 0x000fc400078e0240 */
[C---:B------:R-:W-:Y:S01]  /*22d0*/  IMAD R56, R251.reuse, R56, R62 ;  /* 0x00000038fb387224 */ /* 0x040fe200078e023e */
[----:B------:R-:W-:Y:S01]  /*22e0*/  IABS R63, R0 ;  /* 0x00000000003f7213 */ /* 0x000fe20000000000 */
[----:B------:R1:W-:Y:S01]  /*22f0*/  STL [R1+0xcec], R0 ;  /* 0x000cec0001007387 */ /* 0x0003e20000100800 */
[----:B------:R-:W-:Y:S02]  /*2300*/  IMAD R58, R251, R58, R60 ;  /* 0x0000003afb3a7224 */ /* 0x000fe400078e023c */
[----:B------:R-:W-:-:S04]  /*2310*/  IMAD.HI.U32 R60, R7, R66, RZ ;  /* 0x00000042073c7227 */ /* 0x000fc800078e00ff */
[----:B------:R-:W-:Y:S01]  /*2320*/  IMAD.HI.U32 R62, R7, R70, RZ ;  /* 0x00000046073e7227 */ /* 0x000fe200078e00ff */
[----:B-1----:R-:W-:-:S03]  /*2330*/  LOP3.LUT R0, R2, 0x8c, RZ, 0xfc, !PT ;  /* 0x0000008c02007812 */ /* 0x002fc600078efcff */
[----:B------:R-:W-:Y:S02]  /*2340*/  IMAD.MOV R60, RZ, RZ, -R60 ;  /* 0x000000ffff3c7224 */ /* 0x000fe400078e0a3c */
[----:B------:R-:W-:Y:S01]  /*2350*/  IMAD.MOV R62, RZ, RZ, -R62 ;  /* 0x000000ffff3e7224 */ /* 0x000fe200078e0a3e */
[----:B------:R-:W-:Y:S01]  /*2360*/  IABS R68, R0 ;  /* 0x0000000000447213 */ /* 0x000fe20000000000 */
[----:B------:R1:W-:Y:S01]  /*2370*/  STL [R1+0xcf0], R0 ;  /* 0x000cf00001007387 */ /* 0x0003e20000100800 */
[C---:B------:R-:W-:Y:S02]  /*2380*/  IMAD R60, R251.reuse, R60, R66 ;  /* 0x0000003cfb3c7224 */ /* 0x040fe400078e0242 */
[----:B------:R-:W-:Y:S01]  /*2390*/  IMAD R62, R251, R62, R70 ;  /* 0x0000003efb3e7224 */ /* 0x000fe200078e0246 */
[----:B------:R2:W-:Y:S01]  /*23a0*/  STL [R1+0xcf8], R4 ;  /* 0x000cf80401007387 */ /* 0x0005e20000100800 */
[----:B------:R-:W-:Y:S01]  /*23b0*/  IMAD.HI.U32 R64, R7, R68, RZ ;  /* 0x0000004407407227 */ /* 0x000fe200078e00ff */
[----:B------:R-:W-:-:S02]  /*23c0*/  IABS R70, R4 ;  /* 0x0000000400467213 */ /* 0x000fc40000000000 */
[----:B------:R3:W-:Y:S01]  /*23d0*/  STL [R1+0xcfc], R3 ;  /* 0x000cfc0301007387 */ /* 0x0007e20000100800 */
[----:B------:R-:W-:Y:S01]  /*23e0*/  IMAD.MOV R64, RZ, RZ, -R64 ;  /* 0x000000ffff407224 */ /* 0x000fe200078e0a40 */
[C---:B-1----:R-:W-:Y:S01]  /*23f0*/  LOP3.LUT R0, R2.reuse, 0x92, RZ, 0xfc, !PT ;  /* 0x0000009202007812 */ /* 0x042fe200078efcff */
[----:B------:R-:W-:Y:S02]  /*2400*/  IMAD.MOV.U32 R66, RZ, RZ, R63 ;  /* 0x000000ffff427224 */ /* 0x000fe400078e003f */
[----:B------:R-:W-:Y:S01]  /*2410*/  IMAD R64, R251, R64, R68 ;  /* 0x00000040fb407224 */ /* 0x000fe200078e0244 */
[----:B------:R-:W-:Y:S01]  /*2420*/  IABS R74, R0 ;  /* 0x00000000004a7213 */ /* 0x000fe20000000000 */
[----:B------:R1:W-:Y:S01]  /*2430*/  STL [R1+0xd00], R0 ;  /* 0x000d000001007387 */ /* 0x0003e20000100800 */
[C---:B--2---:R-:W-:Y:S01]  /*2440*/  LOP3.LUT R4, R2.reuse, 0x98, RZ, 0xfc, !PT ;  /* 0x0000009802047812 */ /* 0x044fe200078efcff */
[----:B------:R-:W-:Y:S01]  /*2450*/  IMAD.HI.U32 R63, R7, R66, RZ ;  /* 0x00000042073f7227 */ /* 0x000fe200078e00ff */
[----:B---3--:R-:W-:-:S02]  /*2460*/  LOP3.LUT R3, R2, 0x9a, RZ, 0xfc, !PT ;  /* 0x0000009a02037812 */ /* 0x008fc400078efcff */
[----:B------:R-:W-:Y:S01]  /*2470*/  IABS R76, R4 ;  /* 0x00000004004c7213 */ /* 0x000fe20000000000 */
[----:B------:R-:W-:Y:S01]  /*2480*/  IMAD.HI.U32 R67, R7, R74, RZ ;  /* 0x0000004a07437227 */ /* 0x000fe200078e00ff */
[----:B------:R-:W-:Y:S02]  /*2490*/  IABS R78, R3 ;  /* 0x00000003004e7213 */ /* 0x000fe40000000000 */
[----:B-1----:R-:W-:Y:S01]  /*24a0*/  LOP3.LUT R0, R2, 0x94, RZ, 0xfc, !PT ;  /* 0x0000009402007812 */ /* 0x002fe200078efcff */
[----:B------:R-:W-:Y:S02]  /*24b0*/  IMAD.MOV R67, RZ, RZ, -R67 ;  /* 0x000000ffff437224 */ /* 0x000fe400078e0a43 */
[----:B------:R-:W-:Y:S01]  /*24c0*/  IMAD.MOV R63, RZ, RZ, -R63 ;  /* 0x000000ffff3f7224 */ /* 0x000fe200078e0a3f */
[----:B------:R-:W-:Y:S01]  /*24d0*/  IABS R68, R0 ;  /* 0x0000000000447213 */ /* 0x000fe20000000000 */
[----:B------:R1:W-:Y:S01]  /*24e0*/  STL [R1+0xd10], R0 ;  /* 0x000d100001007387 */ /* 0x0003e20000100800 */
[----:B------:R-:W-:-:S02]  /*24f0*/  IMAD R67, R251, R67, R74 ;  /* 0x00000043fb437224 */ /* 0x000fc400078e024a */
[----:B------:R-:W-:-:S04]  /*2500*/  IMAD.HI.U32 R71, R7, R78, RZ ;  /* 0x0000004e07477227 */ /* 0x000fc800078e00ff */
[----:B------:R-:W-:Y:S02]  /*2510*/  IMAD R63, R251, R63, R66 ;  /* 0x0000003ffb3f7224 */ /* 0x000fe400078e0242 */
[----:B------:R-:W-:Y:S01]  /*2520*/  IMAD.HI.U32 R65, R7, R70, RZ ;  /* 0x0000004607417227 */ /* 0x000fe200078e00ff */
[----:B-1----:R-:W-:-:S03]  /*2530*/  LOP3.LUT R0, R2, 0x96, RZ, 0xfc, !PT ;  /* 0x0000009602007812 */ /* 0x002fc600078efcff */
[C---:B------:R-:W-:Y:S01]  /*2540*/  IMAD.HI.U32 R66, R7.reuse, R72, RZ ;  /* 0x0000004807427227 */ /* 0x040fe200078e00ff */
[----:B------:R-:W-:Y:S01]  /*2550*/  IABS R74, R0 ;  /* 0x00000000004a7213 */ /* 0x000fe20000000000 */
[----:B------:R1:W-:Y:S02]  /*2560*/  STL [R1+0xd14], R0 ;  /* 0x000d140001007387 */ /* 0x0003e40000100800 */
[----:B------:R-:W-:Y:S02]  /*2570*/  IMAD.MOV R71, RZ, RZ, -R71 ;  /* 0x000000ffff477224 */ /* 0x000fe400078e0a47 */
[----:B------:R2:W-:Y:S01]  /*2580*/  STL [R1+0xd1c], R4 ;  /* 0x000d1c0401007387 */ /* 0x0005e20000100800 */
[----:B------:R-:W-:-:S03]  /*2590*/  IMAD.HI.U32 R69, R7, R74, RZ ;  /* 0x0000004a07457227 */ /* 0x000fc600078e00ff */
[----:B------:R3:W-:Y:S01]  /*25a0*/  STL [R1+0xd20], R3 ;  /* 0x000d200301007387 */ /* 0x0007e20000100800 */
[----:B------:R-:W-:Y:S01]  /*25b0*/  IMAD.MOV R65, RZ, RZ, -R65 ;  /* 0x000000ffff417224 */ /* 0x000fe200078e0a41 */
[C---:B-1----:R-:W-:Y:S01]  /*25c0*/  LOP3.LUT R0, R2.reuse, 0x9c, RZ, 0xfc, !PT ;  /* 0x0000009c02007812 */ /* 0x042fe200078efcff */
[----:B------:R-:W-:Y:S02]  /*25d0*/  IMAD.MOV R66, RZ, RZ, -R66 ;  /* 0x000000ffff427224 */ /* 0x000fe400078e0a42 */
[C---:B------:R-:W-:Y:S01]  /*25e0*/  IMAD R71, R251.reuse, R71, R78 ;  /* 0x00000047fb477224 */ /* 0x040fe200078e024e */
[----:B------:R-:W-:Y:S01]  /*25f0*/  IABS R80, R0 ;  /* 0x0000000000507213 */ /* 0x000fe20000000000 */
[----:B------:R1:W-:Y:S01]  /*2600*/  STL [R1+0xd28], R0 ;  /* 0x000d280001007387 */ /* 0x0003e20000100800 */
[----:B------:R-:W-:Y:S01]  /*2610*/  IMAD.MOV R69, RZ, RZ, -R69 ;  /* 0x000000ffff457224 */ /* 0x000fe200078e0a45 */
[C---:B--2---:R-:W-:Y:S01]  /*2620*/  LOP3.LUT R4, R2.reuse, 0xa2, RZ, 0xfc, !PT ;  /* 0x000000a202047812 */ /* 0x044fe200078efcff */
[----:B------:R-:W-:Y:S01]  /*2630*/  IMAD R65, R251, R65, R70 ;  /* 0x00000041fb417224 */ /* 0x000fe200078e0246 */
[----:B---3--:R-:W-:Y:S01]  /*2640*/  LOP3.LUT R3, R2, 0xa4, RZ, 0xfc, !PT ;  /* 0x000000a402037812 */ /* 0x008fe200078efcff */
[----:B------:R-:W-:-:S02]  /*2650*/  IMAD.MOV.U32 R70, RZ, RZ, R68 ;  /* 0x000000ffff467224 */ /* 0x000fc400078e0044 */
[----:B------:R-:W-:Y:S01]  /*2660*/  IMAD R66, R251, R66, R72 ;  /* 0x00000042fb427224 */ /* 0x000fe200078e0248 */
[----:B------:R-:W-:Y:S01]  /*2670*/  IABS R82, R3 ;  /* 0x0000000300527213 */ /* 0x000fe20000000000 */
[----:B------:R-:W-:Y:S01]  /*2680*/  IMAD.HI.U32 R72, R7, R80, RZ ;  /* 0x0000005007487227 */ /* 0x000fe200078e00ff */
[----:B-1----:R-:W-:-:S03]  /*2690*/  LOP3.LUT R0, R2, 0x9e, RZ, 0xfc, !PT ;  /* 0x0000009e02007812 */ /* 0x002fc600078efcff */
        /* <DEDUP_REMOVED lines=8> */
[----:B------:R-:W-:Y:S01]  /*2720*/  IMAD R68, R251, R68, R70 ;  /* 0x00000044fb447224 */ /* 0x000fe200078e0246 */
[----:B------:R-:W-:Y:S01]  /*2730*/  IABS R80, R4 ;  /* 0x0000000400507213 */ /* 0x000fe20000000000 */
[C---:B------:R-:W-:Y:S01]  /*2740*/  IMAD.HI.U32 R70, R7.reuse, R76, RZ ;  /* 0x0000004c07467227 */ /* 0x040fe200078e00ff */
[----:B------:R-:W-:Y:S01]  /*2750*/  IABS R78, R0 ;  /* 0x00000000004e7213 */ /* 0x000fe20000000000 */
[----:B------:R1:W-:Y:S02]  /*2760*/  STL [R1+0xd3c], R0 ;  /* 0x000d3c0001007387 */ /* 0x0003e40000100800 */
[----:B------:R-:W-:-:S02]  /*2770*/  IMAD.HI.U32 R75, R7, R80, RZ ;  /* 0x00000050074b7227 */ /* 0x000fc400078e00ff */
[----:B------:R2:W-:Y:S02]  /*2780*/  STL [R1+0xd40], R4 ;  /* 0x000d400401007387 */ /* 0x0005e40000100800 */
[----:B------:R-:W-:Y:S02]  /*2790*/  IMAD.HI.U32 R74, R7, R78, RZ ;  /* 0x0000004e074a7227 */ /* 0x000fe400078e00ff */
[----:B------:R3:W-:Y:S01]  /*27a0*/  STL [R1+0xd48], R3 ;  /* 0x000d480301007387 */ /* 0x0007e20000100800 */
[C---:B-1----:R-:W-:Y:S01]  /*27b0*/  LOP3.LUT R0, R2.reuse, 0xa6, RZ, 0xfc, !PT ;  /* 0x000000a602007812 */ /* 0x042fe200078efcff */
[----:B------:R-:W-:Y:S02]  /*27c0*/  IMAD.MOV R74, RZ, RZ, -R74 ;  /* 0x000000ffff4a7224 */ /* 0x000fe400078e0a4a */
[----:B------:R-:W-:Y:S01]  /*27d0*/  IMAD.MOV R70, RZ, RZ, -R70 ;  /* 0x000000ffff467224 */ /* 0x000fe200078e0a46 */
[----:B------:R-:W-:Y:S01]  /*27e0*/  IABS R84, R0 ;  /* 0x0000000000547213 */ /* 0x000fe20000000000 */
[----:B------:R1:W-:Y:S01]  /*27f0*/  STL [R1+0xd4c], R0 ;  /* 0x000d4c0001007387 */ /* 0x0003e20000100800 */
[----:B------:R-:W-:Y:S01]  /*2800*/  IMAD R74, R251, R74, R78 ;  /* 0x0000004afb4a7224 */ /* 0x000fe200078e024e */
[C---:B--2---:R-:W-:Y:S01]  /*2810*/  LOP3.LUT R4, R2.reuse, 0xac, RZ, 0xfc, !PT ;  /* 0x000000ac02047812 */ /* 0x044fe200078efcff */
[----:B------:R-:W-:Y:S01]  /*2820*/  IMAD.MOV R75, RZ, RZ, -R75 ;  /* 0x000000ffff4b7224 */ /* 0x000fe200078e0a4b */
[----:B---3--:R-:W-:Y:S01]  /*2830*/  LOP3.LUT R3, R2, 0xae, RZ, 0xfc, !PT ;  /* 0x000000ae02037812 */ /* 0x008fe200078efcff */
[----:B------:R-:W-:Y:S01]  /*2840*/  IMAD.HI.U32 R77, R7, R84, RZ ;  /* 0x00000054074d7227 */ /* 0x000fe200078e00ff */
[----:B------:R-:W-:-:S02]  /*2850*/  IABS R86, R4 ;  /* 0x0000000400567213 */ /* 0x000fc40000000000 */
[----:B------:R-:W-:Y:S01]  /*2860*/  IABS R88, R3 ;  /* 0x0000000300587213 */ /* 0x000fe20000000000 */
[----:B------:R-:W-:Y:S01]  /*2870*/  IMAD.MOV R77, RZ, RZ, -R77 ;  /* 0x000000ffff4d7224 */ /* 0x000fe200078e0a4d */
[----:B-1----:R-:W-:Y:S01]  /*2880*/  LOP3.LUT R0, R2, 0xa8, RZ, 0xfc, !PT ;  /* 0x000000a802007812 */ /* 0x002fe200078efcff */
[C---:B------:R-:W-:Y:S02]  /*2890*/  IMAD R70, R251.reuse, R70, R76 ;  /* 0x00000046fb467224 */ /* 0x040fe400078e024c */
[C---:B------:R-:W-:Y:S01]  /*28a0*/  IMAD R77, R251.reuse, R77, R84 ;  /* 0x0000004dfb4d7224 */ /* 0x040fe200078e0254 */
[----:B------:R-:W-:Y:S01]  /*28b0*/  IABS R78, R0 ;  /* 0x00000000004e7213 */ /* 0x000fe20000000000 */
[----:B------:R1:W-:Y:S01]  /*28c0*/  STL [R1+0xd54], R0 ;  /* 0x000d540001007387 */ /* 0x0003e20000100800 */
[----:B------:R-:W-:Y:S02]  /*28d0*/  IMAD.MOV.U32 R76, RZ, RZ, R73 ;  /* 0x000000ffff4c7224 */ /* 0x000fe400078e0049 */
[----:B------:R-:W-:-:S02]  /*28e0*/  IMAD R75, R251, R75, R80 ;  /* 0x0000004bfb4b7224 */ /* 0x000fc400078e0250 */
[----:B------:R-:W-:Y:S02]  /*28f0*/  IMAD.MOV.U32 R80, RZ, RZ, R78 ;  /* 0x000000ffff507224 */ /* 0x000fe400078e004e */
[----:B------:R-:W-:Y:S01]  /*2900*/  IMAD.HI.U32 R73, R7, R76, RZ ;  /* 0x0000004c07497227 */ /* 0x000fe200078e00ff */
[----:B-1----:R-:W-:-:S03]  /*2910*/  LOP3.LUT R0, R2, 0xaa, RZ, 0xfc, !PT ;  /* 0x000000aa02007812 */ /* 0x002fc600078efcff */
[C---:B------:R-:W-:Y:S01]  /*2920*/  IMAD.HI.U32 R81, R7.reuse, R88, RZ ;  /* 0x0000005807517227 */ /* 0x040fe200078e00ff */
[----:B------:R-:W-:Y:S01]  /*2930*/  IABS R84, R0 ;  /* 0x0000000000547213 */ /* 0x000fe20000000000 */
[----:B------:R1:W-:Y:S02]  /*2940*/  STL [R1+0xd58], R0 ;  /* 0x000d580001007387 */ /* 0x0003e40000100800 */
[C---:B------:R-:W-:Y:S02]  /*2950*/  IMAD.HI.U32 R78, R7.reuse, R80, RZ ;  /* 0x00000050074e7227 */ /* 0x040fe400078e00ff */
[----:B------:R2:W-:Y:S02]  /*2960*/  STL [R1+0xd64], R4 ;  /* 0x000d640401007387 */ /* 0x0005e40000100800 */
[----:B------:R-:W-:Y:S02]  /*2970*/  IMAD.MOV R73, RZ, RZ, -R73 ;  /* 0x000000ffff497224 */ /* 0x000fe400078e0a49 */
[----:B------:R-:W-:Y:S01]  /*2980*/  IMAD.MOV R81, RZ, RZ, -R81 ;  /* 0x000000ffff517224 */ /* 0x000fe200078e0a51 */
[----:B------:R3:W-:Y:S01]  /*2990*/  STL [R1+0xd6c], R3 ;  /* 0x000d6c0301007387 */ /* 0x0007e20000100800 */
[----:B------:R-:W-:Y:S01]  /*29a0*/  IMAD.HI.U32 R79, R7, R84, RZ ;  /* 0x00000054074f7227 */ /* 0x000fe200078e00ff */
[----:B-1----:R-:W-:-:S03]  /*29b0*/  LOP3.LUT R0, R2, 0xb0, RZ, 0xfc, !PT ;  /* 0x000000b002007812 */ /* 0x002fc600078efcff */
[----:B------:R-:W-:Y:S01]  /*29c0*/  IMAD.MOV R78, RZ, RZ, -R78 ;  /* 0x000000ffff4e7224 */ /* 0x000fe200078e0a4e */
[----:B------:R-:W-:Y:S01]  /*29d0*/  IABS R90, R0 ;  /* 0x00000000005a7213 */ /* 0x000fe20000000000 */
[----:B------:R1:W-:Y:S01]  /*29e0*/  STL [R1+0xd70], R0 ;  /* 0x000d700001007387 */ /* 0x0003e20000100800 */
[C---:B------:R-:W-:Y:S01]  /*29f0*/  IMAD R73, R251.reuse, R73, R76 ;  /* 0x00000049fb497224 */ /* 0x040fe200078e024c */
[C---:B--2---:R-:W-:Y:S01]  /*2a00*/  LOP3.LUT R4, R2.reuse, 0xb6, RZ, 0xfc, !PT ;  /* 0x000000b602047812 */ /* 0x044fe200078efcff */
[----:B------:R-:W-:Y:S01]  /*2a10*/  IMAD R81, R251, R81, R88 ;  /* 0x00000051fb517224 */ /* 0x000fe200078e0258 */
[----:B---3--:R-:W-:Y:S01]  /*2a20*/  LOP3.LUT R3, R2, 0xb8, RZ, 0xfc, !PT ;  /* 0x000000b802037812 */ /* 0x008fe200078efcff */
[----:B------:R-:W-:-:S03]  /*2a30*/  IMAD.HI.U32 R76, R7, R82, RZ ;  /* 0x00000052074c7227 */ /* 0x000fc600078e00ff */
[----:B------:R-:W-:Y:S01]  /*2a40*/  IABS R92, R3 ;  /* 0x00000003005c7213 */ /* 0x000fe20000000000 */
[----:B------:R-:W-:Y:S01]  /*2a50*/  IMAD.MOV R79, RZ, RZ, -R79 ;  /* 0x000000ffff4f7224 */ /* 0x000fe200078e0a4f */
[----:B-1----:R-:W-:Y:S01]  /*2a60*/  LOP3.LUT R0, R2, 0xb2, RZ, 0xfc, !PT ;  /* 0x000000b202007812 */ /* 0x002fe200078efcff */
[----:B------:R-:W-:Y:S02]  /*2a70*/  IMAD R78, R251, R78, R80 ;  /* 0x0000004efb4e7224 */ /* 0x000fe400078e0250 */
[----:B------:R-:W-:Y:S01]  /*2a80*/  IMAD.HI.U32 R80, R7, R86, RZ ;  /* 0x0000005607507227 */ /* 0x000fe200078e00ff */
[----:B------:R-:W-:Y:S01]  /*2a90*/  IABS R83, R0 ;  /* 0x0000000000537213 */ /* 0x000fe20000000000 */
[----:B------:R1:W-:Y:S02]  /*2aa0*/  STL [R1+0xd78], R0 ;  /* 0x000d780001007387 */ /* 0x0003e40000100800 */
[----:B------:R-:W-:Y:S02]  /*2ab0*/  IMAD.MOV R76, RZ, RZ, -R76 ;  /* 0x000000ffff4c7224 */ /* 0x000fe400078e0a4c */
[----:B------:R-:W-:-:S02]  /*2ac0*/  IMAD R79, R251, R79, R84 ;  /* 0x0000004ffb4f7224 */ /* 0x000fc400078e0254 */
[----:B------:R-:W-:Y:S02]  /*2ad0*/  IMAD.MOV R80, RZ, RZ, -R80 ;  /* 0x000000ffff507224 */ /* 0x000fe400078e0a50 */
[----:B------:R-:W-:Y:S01]  /*2ae0*/  IMAD R76, R251, R76, R82 ;  /* 0x0000004cfb4c7224 */ /* 0x000fe200078e0252 */
[----:B-1----:R-:W-:Y:S01]  /*2af0*/  LOP3.LUT R0, R2, 0xb4, RZ, 0xfc, !PT ;  /* 0x000000b402007812 */ /* 0x002fe200078efcff */
[----:B------:R-:W-:-:S03]  /*2b00*/  IMAD.HI.U32 R82, R7, R90, RZ ;  /* 0x0000005a07527227 */ /* 0x000fc600078e00ff */
[----:B------:R-:W-:Y:S01]  /*2b10*/  IABS R88, R0 ;  /* 0x0000000000587213 */ /* 0x000fe20000000000 */
[----:B------:R1:W-:Y:S01]  /*2b20*/  STL [R1+0xd84], R0 ;  /* 0x000d840001007387 */ /* 0x0003e20000100800 */
[----:B------:R-:W-:Y:S02]  /*2b30*/  IMAD R80, R251, R80, R86 ;  /* 0x00000050fb507224 */ /* 0x000fe400078e0256 */
[----:B------:R-:W-:Y:S01]  /*2b40*/  IMAD.MOV.U32 R86, RZ, RZ, R83 ;  /* 0x000000ffff567224 */ /* 0x000fe200078e0053 */
[----:B------:R-:W-:Y:S01]  /*2b50*/  STL [R1+0xd80], R4 ;  /* 0x000d800401007387 */ /* 0x000fe20000100800 */
[----:B------:R-:W-:-:S03]  /*2b60*/  IMAD.HI.U32 R84, R7, R88, RZ ;  /* 0x0000005807547227 */ /* 0x000fc600078e00ff */
[----:B------:R2:W-:Y:S01]  /*2b70*/  STL [R1+0xd90], R3 ;  /* 0x000d900301007387 */ /* 0x0005e20000100800 */
[----:B------:R-:W-:Y:S01]  /*2b80*/  IMAD.MOV R84, RZ, RZ, -R84 ;  /* 0x000000ffff547224 */ /* 0x000fe200078e0a54 */
[C---:B-1----:R-:W-:Y:S01]  /*2b90*/  LOP3.LUT R0, R2.reuse, 0xba, RZ, 0xfc, !PT ;  /* 0x000000ba02007812 */ /* 0x042fe200078efcff */
[----:B------:R-:W-:Y:S02]  /*2ba0*/  IMAD.MOV R82, RZ, RZ, -R82 ;  /* 0x000000ffff527224 */ /* 0x000fe400078e0a52 */
[----:B------:R-:W-:Y:S01]  /*2bb0*/  IMAD R84, R251, R84, R88 ;  /* 0x00000054fb547224 */ /* 0x000fe200078e0258 */
[----:B------:R-:W-:Y:S01]  /*2bc0*/  IABS R94, R0 ;  /* 0x00000000005e7213 */ /* 0x000fe20000000000 */
[----:B------:R1:W-:Y:S01]  /*2bd0*/  STL [R1+0xd8c], R0 ;  /* 0x000d8c0001007387 */ /* 0x0003e20000100800 */
[----:B------:R-:W-:Y:S01]  /*2be0*/  IMAD.HI.U32 R83, R7, R86, RZ ;  /* 0x0000005607537227 */ /* 0x000fe200078e00ff */
[----:B--2---:R-:W-:-:S03]  /*2bf0*/  LOP3.LUT R3, R2, 0xc2, RZ, 0xfc, !PT ;  /* 0x000000c202037812 */ /* 0x004fc600078efcff */
[----:B------:R-:W-:Y:S01]  /*2c00*/  IMAD.HI.U32 R87, R7, R94, RZ ;  /* 0x0000005e07577227 */ /* 0x000fe200078e00ff */
[----:B------:R-:W-:-:S03]  /*2c10*/  IABS R98, R3 ;  /* 0x0000000300627213 */ /* 0x000fc60000000000 */
[----:B------:R-:W-:Y:S01]  /*2c20*/  IMAD.MOV R87, RZ, RZ, -R87 ;  /* 0x000000ffff577224 */ /* 0x000fe200078e0a57 */
[C---:B-1----:R-:W-:Y:S01]  /*2c30*/  LOP3.LUT R0, R2.reuse, 0xbc, RZ, 0xfc, !PT ;  /* 0x000000bc02007812 */ /* 0x042fe200078efcff */
[C---:B------:R-:W-:Y:S01]  /*2c40*/  IMAD R82, R251.reuse, R82, R90 ;  /* 0x00000052fb527224 */ /* 0x040fe200078e025a */
[----:B------:R-:W-:Y:S01]  /*2c50*/  IABS R90, R4 ;  /* 0x00000004005a7213 */ /* 0x000fe20000000000 */
[----:B------:R-:W-:Y:S01]  /*2c60*/  IMAD.MOV R83, RZ, RZ, -R83 ;  /* 0x000000ffff537224 */ /* 0x000fe200078e0a53 */
[----:B------:R-:W-:Y:S01]  /*2c70*/  IABS R88, R0 ;  /* 0x0000000000587213 */ /* 0x000fe20000000000 */
[----:B------:R1:W-:Y:S01]  /*2c80*/  STL [R1+0xda4], R0 ;  /* 0x000da40001007387 */ /* 0x0003e20000100800 */
[C---:B------:R-:W-:Y:S01]  /*2c90*/  IMAD R87, R251.reuse, R87, R94 ;  /* 0x00000057fb577224 */ /* 0x040fe200078e025e */
[----:B------:R-:W-:Y:S01]  /*2ca0*/  LOP3.LUT R4, R2, 0xc0, RZ, 0xfc, !PT ;  /* 0x000000c002047812 */ /* 0x000fe200078efcff */
[----:B------:R-:W-:Y:S02]  /*2cb0*/  IMAD R83, R251, R83, R86 ;  /* 0x00000053fb537224 */ /* 0x000fe400078e0256 */
[----:B------:R-:W-:Y:S01]  /*2cc0*/  IMAD.HI.U32 R86, R7, R92, RZ ;  /* 0x0000005c07567227 */ /* 0x000fe200078e00ff */
[----:B------:R-:W-:-:S03]  /*2cd0*/  IABS R96, R4 ;  /* 0x0000000400607213 */ /* 0x000fc60000000000 */
[----:B------:R-:W-:Y:S01]  /*2ce0*/  IMAD.HI.U32 R85, R7, R90, RZ ;  /* 0x0000005a07557227 */ /* 0x000fe200078e00ff */
[----:B-1----:R-:W-:-:S03]  /*2cf0*/  LOP3.LUT R0, R2, 0xbe, RZ, 0xfc, !PT ;  /* 0x000000be02007812 */ /* 0x002fc600078efcff */
[----:B------:R-:W-:Y:S01]  /*2d00*/  IMAD.MOV R86, RZ, RZ, -R86 ;  /* 0x000000ffff567224 */ /* 0x000fe200078e0a56 */
[----:B------:R-:W-:Y:S01]  /*2d10*/  IABS R94, R0 ;  /* 0x00000000005e7213 */ /* 0x000fe20000000000 */
[----:B------:R1:W-:Y:S01]  /*2d20*/  STL [R1+0xda0], R0 ;  /* 0x000da00001007387 */ /* 0x0003e20000100800 */
[----:B------:R-:W-:-:S03]  /*2d30*/  IMAD.HI.U32 R91, R7, R98, RZ ;  /* 0x00000062075b7227 */ /* 0x000fc600078e00ff */
[----:B------:R2:W-:Y:S01]  /*2d40*/  STL [R1+0xdb0], R4 ;  /* 0x000db00401007387 */ /* 0x0005e20000100800 */
[----:B------:R-:W-:Y:S02]  /*2d50*/  IMAD.MOV R85, RZ, RZ, -R85 ;  /* 0x000000ffff557224 */ /* 0x000fe400078e0a55 */
[----:B------:R-:W-:Y:S01]  /*2d60*/  IMAD R86, R251, R86, R92 ;  /* 0x00000056fb567224 */ /* 0x000fe200078e025c */
[----:B------:R3:W-:Y:S01]  /*2d70*/  STL [R1+0xda8], R3 ;  /* 0x000da80301007387 */ /* 0x0007e20000100800 */
[----:B------:R-:W-:Y:S01]  /*2d80*/  IMAD.MOV R91, RZ, RZ, -R91 ;  /* 0x000000ffff5b7224 */ /* 0x000fe200078e0a5b */
[----:B-1----:R-:W-:Y:S01]  /*2d90*/  LOP3.LUT R0, R2, 0xc4, RZ, 0xfc, !PT ;  /* 0x000000c402007812 */ /* 0x002fe200078efcff */
[----:B------:R-:W-:-:S03]  /*2da0*/  IMAD.HI.U32 R89, R7, R94, RZ ;  /* 0x0000005e07597227 */ /* 0x000fc600078e00ff */
        /* <DEDUP_REMOVED lines=8> */
[----:B------:R-:W-:Y:S01]  /*2e30*/  IMAD.MOV.U32 R90, RZ, RZ, R88 ;  /* 0x000000ffff5a7224 */ /* 0x000fe200078e0058 */
[----:B-1----:R-:W-:Y:S01]  /*2e40*/  LOP3.LUT R0, R2, 0xc6, RZ, 0xfc, !PT ;  /* 0x000000c602007812 */ /* 0x002fe200078efcff */
[----:B------:R-:W-:Y:S02]  /*2e50*/  IMAD.MOV R89, RZ, RZ, -R89 ;  /* 0x000000ffff597224 */ /* 0x000fe400078e0a59 */
[----:B------:R-:W-:Y:S01]  /*2e60*/  IMAD.MOV R92, RZ, RZ, -R92 ;  /* 0x000000ffff5c7224 */ /* 0x000fe200078e0a5c */
[----:B------:R-:W-:Y:S01]  /*2e70*/  IABS R93, R0 ;  /* 0x00000000005d7213 */ /* 0x000fe20000000000 */
[----:B------:R1:W-:Y:S01]  /*2e80*/  STL [R1+0xdb4], R0 ;  /* 0x000db40001007387 */ /* 0x0003e20000100800 */
[----:B------:R-:W-:-:S04]  /*2e90*/  IMAD.HI.U32 R88, R7, R90, RZ ;  /* 0x0000005a07587227 */ /* 0x000fc800078e00ff */
[C---:B------:R-:W-:Y:S02]  /*2ea0*/  IMAD R89, R251.reuse, R89, R94 ;  /* 0x00000059fb597224 */ /* 0x040fe400078e025e */
[----:B------:R-:W-:Y:S01]  /*2eb0*/  IMAD R92, R251, R92, R100 ;  /* 0x0000005cfb5c7224 */ /* 0x000fe200078e0264 */
[----:B------:R-:W-:Y:S01]  /*2ec0*/  IABS R100, R4 ;  /* 0x0000000400647213 */ /* 0x000fe20000000000 */
[----:B------:R-:W-:Y:S01]  /*2ed0*/  IMAD.MOV R88, RZ, RZ, -R88 ;  /* 0x000000ffff587224 */ /* 0x000fe200078e0a58 */
[----:B-1----:R-:W-:-:S03]  /*2ee0*/  LOP3.LUT R0, R2, 0xc8, RZ, 0xfc, !PT ;  /* 0x000000c802007812 */ /* 0x002fc600078efcff */
[----:B------:R-:W-:Y:S01]  /*2ef0*/  IMAD.HI.U32 R95, R7, R100, RZ ;  /* 0x00000064075f7227 */ /* 0x000fe200078e00ff */
[----:B------:R-:W-:Y:S01]  /*2f00*/  IABS R98, R0 ;  /* 0x0000000000627213 */ /* 0x000fe20000000000 */
[----:B------:R1:W-:Y:S02]  /*2f10*/  STL [R1+0xdd0], R0 ;  /* 0x000dd00001007387 */ /* 0x0003e40000100800 */
[----:B------:R-:W-:Y:S02]  /*2f20*/  IMAD R88, R251, R88, R90 ;  /* 0x00000058fb587224 */ /* 0x000fe400078e025a */
[C---:B------:R-:W-:Y:S01]  /*2f30*/  IMAD.HI.U32 R94, R7.reuse, R98, RZ ;  /* 0x00000062075e7227 */ /* 0x040fe200078e00ff */
[----:B------:R2:W-:Y:S03]  /*2f40*/  STL [R1+0xdc8], R4 ;  /* 0x000dc80401007387 */ /* 0x0005e60000100800 */
[----:B------:R-:W-:Y:S01]  /*2f50*/  IMAD.MOV R94, RZ, RZ, -R94 ;  /* 0x000000ffff5e7224 */ /* 0x000fe200078e0a5e */
[----:B------:R3:W-:Y:S01]  /*2f60*/  STL [R1+0xde0], R3 ;  /* 0x000de00301007387 */ /* 0x0007e20000100800 */
        /* <DEDUP_REMOVED lines=14> */
[----:B------:R-:W-:Y:S01]  /*3050*/  IMAD.MOV R97, RZ, RZ, -R97 ;  /* 0x000000ffff617224 */ /* 0x000fe200078e0a61 */
[----:B------:R-:W-:Y:S01]  /*3060*/  IABS R98, R0 ;  /* 0x0000000000627213 */ /* 0x000fe20000000000 */
[----:B------:R1:W-:Y:S01]  /*3070*/  STL [R1+0xe04], R0 ;  /* 0x000e040001007387 */ /* 0x0003e20000100800 */
[C---:B------:R-:W-:Y:S02]  /*3080*/  IMAD R90, R251.reuse, R90, R96 ;  /* 0x0000005afb5a7224 */ /* 0x040fe400078e0260 */
[----:B------:R-:W-:Y:S02]  /*3090*/  IMAD.MOV.U32 R96, RZ, RZ, R93 ;  /* 0x000000ffff607224 */ /* 0x000fe400078e005d */
[----:B------:R-:W-:Y:S02]  /*30a0*/  IMAD.MOV.U32 R100, RZ, RZ, R98 ;  /* 0x000000ffff647224 */ /* 0x000fe400078e0062 */
[----:B------:R-:W-:Y:S02]  /*30b0*/  IMAD R97, R251, R97, R104 ;  /* 0x00000061fb617224 */ /* 0x000fe400078e0268 */
[----:B------:R-:W-:Y:S01]  /*30c0*/  IMAD.HI.U32 R98, R7, R100, RZ ;  /* 0x0000006407627227 */ /* 0x000fe200078e00ff */
[----:B-1----:R-:W-:-:S03]  /*30d0*/  LOP3.LUT R0, R2, 0xd2, RZ, 0xfc, !PT ;  /* 0x000000d202007812 */ /* 0x002fc600078efcff */
[----:B------:R-:W-:Y:S01]  /*30e0*/  IMAD.HI.U32 R93, R7, R96, RZ ;  /* 0x00000060075d7227 */ /* 0x000fe200078e00ff */
[----:B------:R-:W-:Y:S01]  /*30f0*/  IABS R104, R0 ;  /* 0x0000000000687213 */ /* 0x000fe20000000000 */
[----:B------:R1:W-:Y:S02]  /*3100*/  STL [R1+0xe08], R0 ;  /* 0x000e080001007387 */ /* 0x0003e40000100800 */
[----:B------:R-:W-:Y:S02]  /*3110*/  IMAD.MOV R98, RZ, RZ, -R98 ;  /* 0x000000ffff627224 */ /* 0x000fe400078e0a62 */
[----:B------:R2:W-:Y:S01]  /*3120*/  STL [R1+0xe1c], R4 ;  /* 0x000e1c0401007387 */ /* 0x0005e20000100800 */
[----:B------:R-:W-:Y:S02]  /*3130*/  IMAD.MOV R93, RZ, RZ, -R93 ;  /* 0x000000ffff5d7224 */ /* 0x000fe400078e0a5d */
[----:B------:R-:W-:Y:S01]  /*3140*/  IMAD R98, R251, R98, R100 ;  /* 0x00000062fb627224 */ /* 0x000fe200078e0264 */
[----:B------:R3:W-:Y:S01]  /*3150*/  STL [R1+0xe20], R3 ;  /* 0x000e200301007387 */ /* 0x0007e20000100800 */
[----:B------:R-:W-:Y:S01]  /*3160*/  IMAD.HI.U32 R100, R7, R106, RZ ;  /* 0x0000006a07647227 */ /* 0x000fe200078e00ff */
[----:B-1----:R-:W-:-:S03]  /*3170*/  LOP3.LUT R0, R2, 0xd8, RZ, 0xfc, !PT ;  /* 0x000000d802007812 */ /* 0x002fc600078efcff */
[----:B------:R-:W-:Y:S01]  /*3180*/  IMAD R93, R251, R93, R96 ;  /* 0x0000005dfb5d7224 */ /* 0x000fe200078e0260 */
[----:B------:R-:W-:Y:S01]  /*3190*/  IABS R110, R0 ;  /* 0x00000000006e7213 */ /* 0x000fe20000000000 */
[----:B------:R1:W-:Y:S01]  /*31a0*/  STL [R1+0xe2c], R0 ;  /* 0x000e2c0001007387 */ /* 0x0003e20000100800 */
[C---:B------:R-:W-:Y:S01]  /*31b0*/  IMAD.HI.U32 R96, R7.reuse, R102, RZ ;  /* 0x0000006607607227 */ /* 0x040fe200078e00ff */
[C---:B--2---:R-:W-:Y:S02]  /*31c0*/  LOP3.LUT R4, R2.reuse, 0xde, RZ, 0xfc, !PT ;  /* 0x000000de02047812 */ /* 0x044fe400078efcff */
[C---:B---3--:R-:W-:Y:S01]  /*31d0*/  LOP3.LUT R3, R2.reuse, 0xe0, RZ, 0xfc, !PT ;  /* 0x000000e002037812 */ /* 0x048fe200078efcff */
[----:B------:R-:W-:Y:S02]  /*31e0*/  IMAD.MOV R100, RZ, RZ, -R100 ;  /* 0x000000ffff647224 */ /* 0x000fe400078e0a64 */
[----:B------:R-:W-:Y:S01]  /*31f0*/  IMAD.MOV R96, RZ, RZ, -R96 ;  /* 0x000000ffff607224 */ /* 0x000fe200078e0a60 */
[----:B------:R-:W-:Y:S01]  /*3200*/  IABS R107, R3 ;  /* 0x00000003006b7213 */ /* 0x000fe20000000000 */
[----:B------:R-:W-:Y:S01]  /*3210*/  IMAD.HI.U32 R99, R7, R104, RZ ;  /* 0x0000006807637227 */ /* 0x000fe200078e00ff */
[----:B-1----:R-:W-:-:S03]  /*3220*/  LOP3.LUT R0, R2, 0xda, RZ, 0xfc, !PT ;  /* 0x000000da02007812 */ /* 0x002fc600078efcff */
[----:B------:R-:W-:Y:S01]  /*3230*/  IMAD R100, R251, R100, R106 ;  /* 0x00000064fb647224 */ /* 0x000fe200078e026a */
[----:B------:R-:W-:Y:S01]  /*3240*/  IABS R103, R0 ;  /* 0x0000000000677213 */ /* 0x000fe20000000000 */
[----:B------:R-:W-:Y:S01]  /*3250*/  IMAD.HI.U32 R101, R7, R108, RZ ;  /* 0x0000006c07657227 */ /* 0x000fe200078e00ff */
[----:B------:R1:W-:Y:S03]  /*3260*/  STL [R1+0xe40], R0 ;  /* 0x000e400001007387 */ /* 0x0003e60000100800 */
[----:B------:R-:W-:Y:S02]  /*3270*/  IMAD.MOV.U32 R106, RZ, RZ, R103 ;  /* 0x000000ffff6a7224 */ /* 0x000fe400078e0067 */
[----:B------:R-:W-:Y:S02]  /*3280*/  IMAD R96, R251, R96, R102 ;  /* 0x00000060fb607224 */ /* 0x000fe400078e0266 */
[----:B------:R-:W-:-:S02]  /*3290*/  IMAD.MOV R99, RZ, RZ, -R99 ;  /* 0x000000ffff637224 */ /* 0x000fc400078e0a63 */
[----:B------:R-:W-:Y:S01]  /*32a0*/  IMAD.HI.U32 R102, R7, R110, RZ ;  /* 0x0000006e07667227 */ /* 0x000fe200078e00ff */
[----:B-1----:R-:W-:-:S03]  /*32b0*/  LOP3.LUT R0, R2, 0xdc, RZ, 0xfc, !PT ;  /* 0x000000dc02007812 */ /* 0x002fc600078efcff */
[----:B------:R-:W-:Y:S02]  /*32c0*/  IMAD.MOV R101, RZ, RZ, -R101 ;  /* 0x000000ffff657224 */ /* 0x000fe400078e0a65 */
[----:B------:R-:W-:Y:S01]  /*32d0*/  IMAD.HI.U32 R103, R7, R106, RZ ;  /* 0x0000006a07677227 */ /* 0x000fe200078e00ff */
[----:B------:R1:W-:Y:S03]  /*32e0*/  STL [R1+0xe4c], R0 ;  /* 0x000e4c0001007387 */ /* 0x0003e60000100800 */
[C---:B------:R-:W-:Y:S01]  /*32f0*/  IMAD R99, R251.reuse, R99, R104 ;  /* 0x00000063fb637224 */ /* 0x040fe200078e0268 */
[----:B------:R-:W-:Y:S01]  /*3300*/  IABS R104, R0 ;  /* 0x0000000000687213 */ /* 0x000fe20000000000 */
[----:B------:R-:W-:Y:S01]  /*3310*/  IMAD.MOV R102, RZ, RZ, -R102 ;  /* 0x000000ffff667224 */ /* 0x000fe200078e0a66 */
[----:B------:R2:W-:Y:S01]  /*3320*/  STL [R1+0xe5c], R4 ;  /* 0x000e5c0401007387 */ /* 0x0005e20000100800 */
[C---:B------:R-:W-:Y:S01]  /*3330*/  IMAD R101, R251.reuse, R101, R108 ;  /* 0x00000065fb657224 */ /* 0x040fe200078e026c */
[----:B------:R-:W-:Y:S01]  /*3340*/  IABS R108, R4 ;  /* 0x00000004006c7213 */ /* 0x000fe20000000000 */
[----:B------:R-:W-:Y:S01]  /*3350*/  IMAD.MOV R103, RZ, RZ, -R103 ;  /* 0x000000ffff677224 */ /* 0x000fe200078e0a67 */
[----:B-1----:R-:W-:Y:S01]  /*3360*/  LOP3.LUT R0, R2, 0xe2, RZ, 0xfc, !PT ;  /* 0x000000e202007812 */ /* 0x002fe200078efcff */
[----:B------:R-:W-:Y:S01]  /*3370*/  IMAD R102, R251, R102, R110 ;  /* 0x00000066fb667224 */ /* 0x000fe200078e026e */
[----:B------:R1:W-:Y:S01]  /*3380*/  STL [R1+0xe64], R3 ;  /* 0x000e640301007387 */ /* 0x0003e20000100800 */
[----:B------:R-:W-:Y:S01]  /*3390*/  IMAD.HI.U32 R105, R7, R104, RZ ;  /* 0x0000006807697227 */ /* 0x000fe200078e00ff */
[----:B------:R-:W-:-:S02]  /*33a0*/  IABS R110, R0 ;  /* 0x00000000006e7213 */ /* 0x000fc40000000000 */
[----:B------:R3:W-:Y:S01]  /*33b0*/  STL [R1+0xe68], R0 ;  /* 0x000e680001007387 */ /* 0x0007e20000100800 */
[----:B------:R-:W-:Y:S01]  /*33c0*/  IMAD R103, R251, R103, R106 ;  /* 0x00000067fb677224 */ /* 0x000fe200078e026a */
[C---:B--2---:R-:W-:Y:S01]  /*33d0*/  LOP3.LUT R4, R2.reuse, 0xe8, RZ, 0xfc, !PT ;  /* 0x000000e802047812 */ /* 0x044fe200078efcff */
[----:B------:R-:W-:Y:S02]  /*33e0*/  IMAD.MOV.U32 R106, RZ, RZ, R107 ;  /* 0x000000ffff6a7224 */ /* 0x000fe400078e006b */
[----:B------:R-:W-:Y:S01]  /*33f0*/  IMAD.HI.U32 R107, R7, R108, RZ ;  /* 0x0000006c076b7227 */ /* 0x000fe200078e00ff */
[----:B-1----:R-:W-:-:S03]  /*3400*/  LOP3.LUT R3, R2, 0xea, RZ, 0xfc, !PT ;  /* 0x000000ea02037812 */ /* 0x002fc600078efcff */
[----:B------:R-:W-:Y:S01]  /*3410*/  IMAD.MOV R111, RZ, RZ, -R105 ;  /* 0x000000ffff6f7224 */ /* 0x000fe200078e0a69 */
[----:B---3--:R-:W-:Y:S01]  /*3420*/  LOP3.LUT R0, R2, 0xe4, RZ, 0xfc, !PT ;  /* 0x000000e402007812 */ /* 0x008fe200078efcff */
[----:B------:R-:W-:-:S03]  /*3430*/  IMAD.HI.U32 R105, R7, R106, RZ ;  /* 0x0000006a07697227 */ /* 0x000fc600078e00ff */
[----:B------:R-:W-:Y:S01]  /*3440*/  IABS R112, R0 ;  /* 0x0000000000707213 */ /* 0x000fe20000000000 */
[----:B------:R-:W-:Y:S01]  /*3450*/  IMAD.HI.U32 R109, R7, R110, RZ ;  /* 0x0000006e076d7227 */ /* 0x000fe200078e00ff */
[----:B------:R1:W-:Y:S03]  /*3460*/  STL [R1+0xe84], R0 ;  /* 0x000e840001007387 */ /* 0x0003e60000100800 */
[----:B------:R-:W-:Y:S02]  /*3470*/  IMAD.MOV R107, RZ, RZ, -R107 ;  /* 0x000000ffff6b7224 */ /* 0x000fe400078e0a6b */
[C---:B------:R-:W-:Y:S02]  /*3480*/  IMAD R104, R251.reuse, R111, R104 ;  /* 0x0000006ffb687224 */ /* 0x040fe400078e0268 */
[----:B------:R-:W-:Y:S02]  /*3490*/  IMAD.MOV R111, RZ, RZ, -R105 ;  /* 0x000000ffff6f7224 */ /* 0x000fe400078e0a69 */
[----:B------:R-:W-:Y:S01]  /*34a0*/  IMAD.MOV R109, RZ, RZ, -R109 ;  /* 0x000000ffff6d7224 */ /* 0x000fe200078e0a6d */
[----:B-1----:R-:W-:Y:S01]  /*34b0*/  LOP3.LUT R0, R2, 0xe6, RZ, 0xfc, !PT ;  /* 0x000000e602007812 */ /* 0x002fe200078efcff */
[----:B------:R-:W-:-:S02]  /*34c0*/  IMAD R105, R251, R107, R108 ;  /* 0x0000006bfb697224 */ /* 0x000fc400078e026c */
[----:B------:R-:W-:Y:S02]  /*34d0*/  IMAD.MOV.U32 R108, RZ, RZ, R112 ;  /* 0x000000ffff6c7224 */ /* 0x000fe400078e0070 */
[----:B------:R-:W-:Y:S01]  /*34e0*/  IMAD R107, R251, R109, R110 ;  /* 0x0000006dfb6b7224 */ /* 0x000fe200078e026e */
[----:B------:R1:W-:Y:S01]  /*34f0*/  STL [R1+0xe90], R0 ;  /* 0x000e900001007387 */ /* 0x0003e20000100800 */
[----:B------:R-:W-:Y:S01]  /*3500*/  IABS R109, R0 ;  /* 0x00000000006d7213 */ /* 0x000fe20000000000 */
[C---:B------:R-:W-:Y:S01]  /*3510*/  IMAD.HI.U32 R114, R7.reuse, R108, RZ ;  /* 0x0000006c07727227 */ /* 0x040fe200078e00ff */
[----:B------:R-:W-:Y:S01]  /*3520*/  IABS R110, R4 ;  /* 0x00000004006e7213 */ /* 0x000fe20000000000 */
[----:B------:R2:W-:Y:S02]  /*3530*/  STL [R1+0xe9c], R4 ;  /* 0x000e9c0401007387 */ /* 0x0005e40000100800 */
[----:B------:R-:W-:Y:S02]  /*3540*/  IMAD.MOV R114, RZ, RZ, -R114 ;  /* 0x000000ffff727224 */ /* 0x000fe400078e0a72 */
[----:B------:R-:W-:Y:S01]  /*3550*/  IMAD.HI.U32 R113, R7, R109, RZ ;  /* 0x0000006d07717227 */ /* 0x000fe200078e00ff */
[----:B------:R3:W-:Y:S01]  /*3560*/  STL [R1+0xea8], R3 ;  /* 0x000ea80301007387 */ /* 0x0007e20000100800 */
[----:B-1----:R-:W-:-:S02]  /*3570*/  LOP3.LUT R0, R2, 0xec, RZ, 0xfc, !PT ;  /* 0x000000ec02007812 */ /* 0x002fc400078efcff */
[C---:B------:R-:W-:Y:S02]  /*3580*/  IMAD R108, R251.reuse, R114, R108 ;  /* 0x00000072fb6c7224 */ /* 0x040fe400078e026c */
[----:B------:R-:W-:Y:S01]  /*3590*/  IABS R112, R0 ;  /* 0x0000000000707213 */ /* 0x000fe20000000000 */
[----:B------:R1:W-:Y:S01]  /*35a0*/  STL [R1+0xeb8], R0 ;  /* 0x000eb80001007387 */ /* 0x0003e20000100800 */
[----:B------:R-:W-:Y:S01]  /*35b0*/  IMAD.MOV R113, RZ, RZ, -R113 ;  /* 0x000000ffff717224 */ /* 0x000fe200078e0a71 */
[C---:B--2---:R-:W-:Y:S01]  /*35c0*/  LOP3.LUT R4, R2.reuse, 0xf2, RZ, 0xfc, !PT ;  /* 0x000000f202047812 */ /* 0x044fe200078efcff */
[----:B------:R-:W-:Y:S01]  /*35d0*/  IMAD R106, R251, R111, R106 ;  /* 0x0000006ffb6a7224 */ /* 0x000fe200078e026a */
[----:B------:R-:W-:Y:S01]  /*35e0*/  IABS R111, R3 ;  /* 0x00000003006f7213 */ /* 0x000fe20000000000 */
[----:B------:R-:W-:Y:S01]  /*35f0*/  IMAD.HI.U32 R114, R7, R112, RZ ;  /* 0x0000007007727227 */ /* 0x000fe200078e00ff */
[----:B---3--:R-:W-:-:S03]  /*3600*/  LOP3.LUT R3, R2, 0xf4, RZ, 0xfc, !PT ;  /* 0x000000f402037812 */ /* 0x008fc600078efcff */
[----:B------:R-:W-:Y:S01]  /*3610*/  IMAD R109, R251, R113, R109 ;  /* 0x00000071fb6d7224 */ /* 0x000fe200078e026d */
[----:B-1----:R-:W-:Y:S01]  /*3620*/  LOP3.LUT R0, R2, 0xee, RZ, 0xfc, !PT ;  /* 0x000000ee02007812 */ /* 0x002fe200078efcff */
[----:B------:R-:W-:Y:S02]  /*3630*/  IMAD.MOV R114, RZ, RZ, -R114 ;  /* 0x000000ffff727224 */ /* 0x000fe400078e0a72 */
[----:B------:R-:W-:Y:S01]  /*3640*/  IMAD.HI.U32 R115, R7, R111, RZ ;  /* 0x0000006f07737227 */ /* 0x000fe200078e00ff */
[----:B------:R-:W-:Y:S01]  /*3650*/  IABS R113, R0 ;  /* 0x0000000000717213 */ /* 0x000fe20000000000 */
[----:B------:R1:W-:Y:S02]  /*3660*/  STL [R1+0xef4], R0 ;  /* 0x000ef40001007387 */ /* 0x0003e40000100800 */
[----:B------:R-:W-:Y:S02]  /*3670*/  IMAD R112, R251, R114, R112 ;  /* 0x00000072fb707224 */ /* 0x000fe400078e0270 */
[----:B------:R-:W-:-:S04]  /*3680*/  IMAD.HI.U32 R119, R7, R113, RZ ;  /* 0x0000007107777227 */ /* 0x000fc800078e00ff */
[----:B------:R-:W-:Y:S01]  /*3690*/  IMAD.MOV R119, RZ, RZ, -R119 ;  /* 0x000000ffff777224 */ /* 0x000fe200078e0a77 */
[----:B-1----:R-:W-:Y:S01]  /*36a0*/  LOP3.LUT R0, R2, 0xf0, RZ, 0xfc, !PT ;  /* 0x000000f002007812 */ /* 0x002fe200078efcff */
[----:B------:R-:W-:Y:S02]  /*36b0*/  IMAD.MOV R115, RZ, RZ, -R115 ;  /* 0x000000ffff737224 */ /* 0x000fe400078e0a73 */
[----:B------:R-:W-:Y:S01]  /*36c0*/  IMAD R113, R251, R119, R113 ;  /* 0x00000077fb717224 */ /* 0x000fe200078e0271 */
[----:B------:R-:W-:Y:S01]  /*36d0*/  IABS R114, R0 ;  /* 0x0000000000727213 */ /* 0x000fe20000000000 */
[----:B------:R1:W-:Y:S01]  /*36e0*/  STL [R1+0xedc], R0 ;  /* 0x000edc0001007387 */ /* 0x0003e20000100800 */
[----:B------:R-:W-:-:S03]  /*36f0*/  IMAD.HI.U32 R116, R7, R110, RZ ;  /* 0x0000006e07747227 */ /* 0x000fc600078e00ff */
[----:B------:R2:W-:Y:S01]  /*3700*/  STL [R1+0xee0], R4 ;  /* 0x000ee00401007387 */ /* 0x0005e20000100800 */
[----:B------:R-:W-:-:S03]  /*3710*/  IMAD.HI.U32 R118, R7, R114, RZ ;  /* 0x0000007207767227 */ /* 0x000fc600078e00ff */
[----:B------:R-:W-:Y:S01]  /*3720*/  STL [R1+0xeec], R3 ;  /* 0x000eec0301007387 */ /* 0x000fe20000100800 */
[----:B------:R-:W-:Y:S01]  /*3730*/  IMAD.MOV R118, RZ, RZ, -R118 ;  /* 0x000000ffff767224 */ /* 0x000fe200078e0a76 */
[C---:B-1----:R-:W-:Y:S01]  /*3740*/  LOP3.LUT R0, R2.reuse, 0xf6, RZ, 0xfc, !PT ;  /* 0x000000f602007812 */ /* 0x042fe200078efcff */
[C---:B------:R-:W-:Y:S01]  /*3750*/  IMAD R111, R251.reuse, R115, R111 ;  /* 0x00000073fb6f7224 */ /* 0x040fe200078e026f */
[----:B------:R-:W-:Y:S01]  /*3760*/  IABS R115, R4 ;  /* 0x0000000400737213 */ /* 0x000fe20000000000 */
[----:B------:R-:W-:Y:S01]  /*3770*/  IMAD R114, R251, R118, R114 ;  /* 0x00000076fb727224 */ /* 0x000fe200078e0272 */
[----:B------:R-:W-:Y:S01]  /*3780*/  IABS R117, R0 ;  /* 0x0000000000757213 */ /* 0x000fe20000000000 */
[----:B------:R1:W-:Y:S01]  /*3790*/  STL [R1+0xef0], R0 ;  /* 0x000ef00001007387 */ /* 0x0003e20000100800 */
[----:B------:R-:W-:Y:S01]  /*37a0*/  IMAD.MOV R116, RZ, RZ, -R116 ;  /* 0x000000ffff747224 */ /* 0x000fe200078e0a74 */
[----:B--2---:R-:W-:Y:S01]  /*37b0*/  LOP3.LUT R4, R2, 0xfc, RZ, 0xfc, !PT ;  /* 0x000000fc02047812 */ /* 0x004fe200078efcff */
[----:B------:R-:W-:-:S04]  /*37c0*/  IMAD.HI.U32 R121, R7, R115, RZ ;  /* 0x0000007307797227 */ /* 0x000fc800078e00ff */
[----:B------:R-:W-:Y:S01]  /*37d0*/  IMAD.HI.U32 R119, R7, R117, RZ ;  /* 0x0000007507777227 */ /* 0x000fe200078e00ff */
[----:B-1----:R-:W-:-:S03]  /*37e0*/  LOP3.LUT R0, R2, 0xf8, RZ, 0xfc, !PT ;  /* 0x000000f802007812 */ /* 0x002fc600078efcff */
[----:B------:R-:W-:Y:S02]  /*37f0*/  IMAD.MOV R119, RZ, RZ, -R119 ;  /* 0x000000ffff777224 */ /* 0x000fe400078e0a77 */
[C---:B------:R-:W-:Y:S01]  /*3800*/  IMAD R110, R251.reuse, R116, R110 ;  /* 0x00000074fb6e7224 */ /* 0x040fe200078e026e */
[----:B------:R-:W-:Y:S01]  /*3810*/  IABS R118, R0 ;  /* 0x0000000000767213 */ /* 0x000fe20000000000 */
[----:B------:R1:W-:Y:S01]  /*3820*/  STL [R1+0xee8], R0 ;  /* 0x000ee80001007387 */ /* 0x0003e20000100800 */
[----:B------:R-:W-:Y:S01]  /*3830*/  IMAD R117, R251, R119, R117 ;  /* 0x00000077fb757224 */ /* 0x000fe200078e0275 */
[----:B------:R-:W-:Y:S01]  /*3840*/  IABS R116, R3 ;  /* 0x0000000300747213 */ /* 0x000fe20000000000 */
[----:B------:R-:W-:Y:S01]  /*3850*/  IMAD.MOV R121, RZ, RZ, -R121 ;  /* 0x000000ffff797224 */ /* 0x000fe200078e0a79 */
[----:B------:R-:W-:Y:S01]  /*3860*/  LOP3.LUT R3, R2, 0xfe, RZ, 0xfc, !PT ;  /* 0x000000fe02037812 */ /* 0x000fe200078efcff */
[----:B------:R-:W-:-:S04]  /*3870*/  IMAD.HI.U32 R124, R7, R118, RZ ;  /* 0x00000076077c7227 */ /* 0x000fc800078e00ff */
[----:B------:R-:W-:Y:S01]  /*3880*/  IMAD.MOV R124, RZ, RZ, -R124 ;  /* 0x000000ffff7c7224 */ /* 0x000fe200078e0a7c */
[----:B-1----:R-:W-:Y:S01]  /*3890*/  LOP3.LUT R0, R2, 0xfa, RZ, 0xfc, !PT ;  /* 0x000000fa02007812 */ /* 0x002fe200078efcff */
[C---:B------:R-:W-:Y:S01]  /*38a0*/  IMAD R115, R251.reuse, R121, R115 ;  /* 0x00000079fb737224 */ /* 0x040fe200078e0273 */
[----:B------:R-:W-:Y:S01]  /*38b0*/  IABS R121, R3 ;  /* 0x0000000300797213 */ /* 0x000fe20000000000 */
[----:B------:R-:W-:Y:S01]  /*38c0*/  IMAD R118, R251, R124, R118 ;  /* 0x0000007cfb767224 */ /* 0x000fe200078e0276 */
[----:B------:R-:W-:Y:S01]  /*38d0*/  IABS R119, R0 ;  /* 0x0000000000777213 */ /* 0x000fe20000000000 */
[----:B------:R1:W-:Y:S01]  /*38e0*/  STL [R1+0xed4], R0 ;  /* 0x000ed40001007387 */ /* 0x0003e20000100800 */
[----:B------:R-:W-:-:S03]  /*38f0*/  IMAD.HI.U32 R120, R7, R116, RZ ;  /* 0x0000007407787227 */ /* 0x000fc600078e00ff */
        /* <DEDUP_REMOVED lines=21> */
[----:B------:R-:W-:Y:S01]  /*3a50*/  LOP3.LUT R4, R2, 0x106, RZ, 0xfc, !PT ;  /* 0x0000010602047812 */ /* 0x000fe200078efcff */
[----:B------:R-:W-:-:S04]  /*3a60*/  IMAD.HI.U32 R126, R7, R120, RZ ;  /* 0x00000078077e7227 */ /* 0x000fc800078e00ff */
[----:B------:R-:W-:Y:S01]  /*3a70*/  IMAD R121, R251, R125, R121 ;  /* 0x0000007dfb797224 */ /* 0x000fe200078e0279 */
[----:B------:R-:W-:Y:S01]  /*3a80*/  IABS R125, R4 ;  /* 0x00000004007d7213 */ /* 0x000fe20000000000 */
[----:B------:R-:W-:Y:S01]  /*3a90*/  IMAD.MOV R126, RZ, RZ, -R126 ;  /* 0x000000ffff7e7224 */ /* 0x000fe200078e0a7e */
[----:B-1----:R-:W-:Y:S01]  /*3aa0*/  LOP3.LUT R0, R2, 0x104, RZ, 0xfc, !PT ;  /* 0x0000010402007812 */ /* 0x002fe200078efcff */
[----:B------:R-:W-:-:S03]  /*3ab0*/  IMAD.HI.U32 R127, R7, R128, RZ ;  /* 0x00000080077f7227 */ /* 0x000fc600078e00ff */
[----:B------:R-:W-:Y:S01]  /*3ac0*/  IABS R124, R0 ;  /* 0x00000000007c7213 */ /* 0x000fe20000000000 */
[----:B------:R1:W-:Y:S01]  /*3ad0*/  STL [R1+0xec0], R0 ;  /* 0x000ec00001007387 */ /* 0x0003e20000100800 */
[----:B------:R-:W-:-:S03]  /*3ae0*/  IMAD.HI.U32 R131, R7, R125, RZ ;  /* 0x0000007d07837227 */ /* 0x000fc600078e00ff */
        /* <DEDUP_REMOVED lines=9> */
[C---:B------:R-:W-:Y:S01]  /*3b80*/  IMAD R125, R251.reuse, R131, R125 ;  /* 0x00000083fb7d7224 */ /* 0x040fe200078e027d */
[C---:B--2---:R-:W-:Y:S01]  /*3b90*/  LOP3.LUT R4, R2.reuse, 0x110, RZ, 0xfc, !PT ;  /* 0x0000011002047812 */ /* 0x044fe200078efcff */
[----:B------:R-:W-:Y:S01]  /*3ba0*/  IMAD R120, R251, R126, R120 ;  /* 0x0000007efb787224 */ /* 0x000fe200078e0278 */
[----:B---3--:R-:W-:Y:S01]  /*3bb0*/  LOP3.LUT R3, R2, 0x112, RZ, 0xfc, !PT ;  /* 0x0000011202037812 */ /* 0x008fe200078efcff */
[----:B------:R-:W-:Y:S01]  /*3bc0*/  IMAD.HI.U32 R126, R7, R123, RZ ;  /* 0x0000007b077e7227 */ /* 0x000fe200078e00ff */
[----:B------:R-:W-:-:S02]  /*3bd0*/  IABS R132, R4 ;  /* 0x0000000400847213 */ /* 0x000fc40000000000 */
[----:B------:R-:W-:Y:S01]  /*3be0*/  IABS R133, R3 ;  /* 0x0000000300857213 */ /* 0x000fe20000000000 */
[----:B------:R-:W-:Y:S01]  /*3bf0*/  IMAD.MOV R126, RZ, RZ, -R126 ;  /* 0x000000ffff7e7224 */ /* 0x000fe200078e0a7e */
[----:B-1----:R-:W-:Y:S01]  /*3c00*/  LOP3.LUT R0, R2, 0x10c, RZ, 0xfc, !PT ;  /* 0x0000010c02007812 */ /* 0x002fe200078efcff */
[----:B------:R-:W-:-:S03]  /*3c10*/  IMAD.HI.U32 R136, R7, R132, RZ ;  /* 0x0000008407887227 */ /* 0x000fc600078e00ff */
[----:B------:R-:W-:Y:S01]  /*3c20*/  IABS R130, R0 ;  /* 0x0000000000827213 */ /* 0x000fe20000000000 */
[----:B------:R1:W-:Y:S01]  /*3c30*/  STL [R1+0xebc], R0 ;  /* 0x000ebc0001007387 */ /* 0x0003e20000100800 */
[----:B------:R-:W-:Y:S02]  /*3c40*/  IMAD R123, R251, R126, R123 ;  /* 0x0000007efb7b7224 */ /* 0x000fe400078e027b */
[----:B------:R-:W-:-:S04]  /*3c50*/  IMAD.HI.U32 R126, R7, R129, RZ ;  /* 0x00000081077e7227 */ /* 0x000fc800078e00ff */
[----:B------:R-:W-:Y:S02]  /*3c60*/  IMAD.MOV R136, RZ, RZ, -R136 ;  /* 0x000000ffff887224 */ /* 0x000fe400078e0a88 */
[----:B------:R-:W-:Y:S01]  /*3c70*/  IMAD.MOV R126, RZ, RZ, -R126 ;  /* 0x000000ffff7e7224 */ /* 0x000fe200078e0a7e */
[----:B-1----:R-:W-:Y:S01]  /*3c80*/  LOP3.LUT R0, R2, 0x10e, RZ, 0xfc, !PT ;  /* 0x0000010e02007812 */ /* 0x002fe200078efcff */
[C---:B------:R-:W-:Y:S02]  /*3c90*/  IMAD R132, R251.reuse, R136, R132 ;  /* 0x00000088fb847224 */ /* 0x040fe400078e0284 */
[----:B------:R-:W-:Y:S01]  /*3ca0*/  IMAD R129, R251, R126, R129 ;  /* 0x0000007efb817224 */ /* 0x000fe200078e0281 */
        /* <DEDUP_REMOVED lines=23> */
[----:B------:R-:W-:Y:S02]  /*3e20*/  IMAD.MOV R141, RZ, RZ, -R141 ;  /* 0x000000ffff8d7224 */ /* 0x000fe400078e0a8d */
[C---:B------:R-:W-:Y:S02]  /*3e30*/  IMAD R134, R251.reuse, R126, R134 ;  /* 0x0000007efb867224 */ /* 0x040fe400078e0286 */
[----:B------:R-:W-:Y:S02]  /*3e40*/  IMAD R137, R251, R141, R137 ;  /* 0x0000008dfb897224 */ /* 0x000fe400078e0289 */
        /* <DEDUP_REMOVED lines=34> */
[C---:B------:R-:W-:Y:S01]  /*4070*/  IMAD R133, R251.reuse, R127, R133 ;  /* 0x0000007ffb857224 */ /* 0x040fe200078e0285 */
[----:B------:R-:W-:Y:S01]  /*4080*/  IABS R141, R0 ;  /* 0x00000000008d7213 */ /* 0x000fe20000000000 */
[----:B------:R1:W-:Y:S01]  /*4090*/  STL [R1+0xe74], R0 ;  /* 0x000e740001007387 */ /* 0x0003e20000100800 */
[----:B------:R-:W-:Y:S02]  /*40a0*/  IMAD R140, R251, R126, R140 ;  /* 0x0000007efb8c7224 */ /* 0x000fe400078e028c */
[C---:B------:R-:W-:Y:S01]  /*40b0*/  IMAD.HI.U32 R127, R7.reuse, R138, RZ ;  /* 0x0000008a077f7227 */ /* 0x040fe200078e00ff */
[----:B------:R2:W-:Y:S03]  /*40c0*/  STL [R1+0xe70], R4 ;  /* 0x000e700401007387 */ /* 0x0005e60000100800 */
[----:B------:R-:W-:Y:S01]  /*40d0*/  IMAD.HI.U32 R145, R7, R141, RZ ;  /* 0x0000008d07917227 */ /* 0x000fe200078e00ff */
[----:B------:R3:W-:Y:S01]  /*40e0*/  STL [R1+0xe6c], R3 ;  /* 0x000e6c0301007387 */ /* 0x0007e20000100800 */
[----:B-1----:R-:W-:-:S02]  /*40f0*/  LOP3.LUT R0, R2, 0x128, RZ, 0xfc, !PT ;  /* 0x0000012802007812 */ /* 0x002fc400078efcff */
[----:B------:R-:W-:Y:S02]  /*4100*/  IMAD.MOV R145, RZ, RZ, -R145 ;  /* 0x000000ffff917224 */ /* 0x000fe400078e0a91 */
[----:B------:R-:W-:Y:S01]  /*4110*/  IMAD.MOV R127, RZ, RZ, -R127 ;  /* 0x000000ffff7f7224 */ /* 0x000fe200078e0a7f */
        /* <DEDUP_REMOVED lines=20> */
[----:B------:R-:W-:Y:S01]  /*4260*/  IMAD.HI.U32 R127, R7, R143, RZ ;  /* 0x0000008f077f7227 */ /* 0x000fe200078e00ff */
        /* <DEDUP_REMOVED lines=8> */
[----:B------:R-:W-:-:S02]  /*42f0*/  IMAD.MOV R127, RZ, RZ, -R127 ;  /* 0x000000ffff7f7224 */ /* 0x000fc400078e0a7f */
[C---:B------:R-:W-:Y:S01]  /*4300*/  IMAD R146, R251.reuse, R150, R146 ;  /* 0x00000096fb927224 */ /* 0x040fe200078e0292 */
[----:B------:R-:W-:Y:S01]  /*4310*/  IABS R149, R0 ;  /* 0x0000000000957213 */ /* 0x000fe20000000000 */
[----:B------:R1:W-:Y:S01]  /*4320*/  STL [R1+0xe50], R0 ;  /* 0x000e500001007387 */ /* 0x0003e20000100800 */
[C---:B--2---:R-:W-:Y:S01]  /*4330*/  LOP3.LUT R4, R2.reuse, 0x138, RZ, 0xfc, !PT ;  /* 0x0000013802047812 */ /* 0x044fe200078efcff */
[----:B------:R-:W-:Y:S01]  /*4340*/  IMAD R143, R251, R127, R143 ;  /* 0x0000007ffb8f7224 */ /* 0x000fe200078e028f */
        /* <DEDUP_REMOVED lines=10> */
[----:B------:R-:W-:Y:S02]  /*43f0*/  IMAD R149, R251, R126, R149 ;  /* 0x0000007efb957224 */ /* 0x000fe400078e0295 */
[----:B------:R-:W-:-:S04]  /*4400*/  IMAD.HI.U32 R126, R7, R150, RZ ;  /* 0x00000096077e7227 */ /* 0x000fc800078e00ff */
[----:B------:R-:W-:Y:S01]  /*4410*/  IMAD R152, R251, R156, R152 ;  /* 0x0000009cfb987224 */ /* 0x000fe200078e0298 */
[C---:B-1----:R-:W-:Y:S01]  /*4420*/  LOP3.LUT R0, R2.reuse, 0x136, RZ, 0xfc, !PT ;  /* 0x0000013602007812 */ /* 0x042fe200078efcff */
        /* <DEDUP_REMOVED lines=483> */
[----:B------:R-:W-:Y:S02]  /*6260*/  IMAD R230, R251, R126, R230 ;  /* 0x0000007efbe67224 */ /* 0x000fe400078e02e6 */
[----:B------:R-:W-:Y:S01]  /*6270*/  IMAD.MOV R127, RZ, RZ, -R127 ;  /* 0x000000ffff7f7224 */ /* 0x000fe200078e0a7f */
[----:B------:R2:W-:Y:S01]  /*6280*/  STL [R1+0xbd0], R4 ;  /* 0x000bd00401007387 */ /* 0x0005e20000100800 */
[----:B------:R-:W-:-:S03]  /*6290*/  IMAD.HI.U32 R235, R7, R231, RZ ;  /* 0x000000e707eb7227 */ /* 0x000fc600078e00ff */
[----:B------:R3:W-:Y:S01]  /*62a0*/  STL [R1+0xbcc], R3 ;  /* 0x000bcc0301007387 */ /* 0x0007e20000100800 */
[----:B------:R-:W-:Y:S01]  /*62b0*/  IMAD.MOV R235, RZ, RZ, -R235 ;  /* 0x000000ffffeb7224 */ /* 0x000fe200078e0aeb */
[C---:B-1----:R-:W-:Y:S01]  /*62c0*/  LOP3.LUT R0, R2.reuse, 0x1dc, RZ, 0xfc, !PT ;  /* 0x000001dc02007812 */ /* 0x042fe200078efcff */
[C---:B------:R-:W-:Y:S02]  /*62d0*/  IMAD R232, R251.reuse, R236, R232 ;  /* 0x000000ecfbe87224 */ /* 0x040fe400078e02e8 */
        /* <DEDUP_REMOVED lines=19> */
[----:B------:R-:W-:-:S03]  /*6410*/  IMAD.HI.U32 R241, R7, R238, RZ ;  /* 0x000000ee07f17227 */ /* 0x000fc600078e00ff */
[----:B------:R-:W-:Y:S01]  /*6420*/  IABS R236, R0 ;  /* 0x0000000000ec7213 */ /* 0x000fe20000000000 */
[----:B------:R1:W-:Y:S01]  /*6430*/  STL [R1+0xbc0], R0 ;  /* 0x000bc00001007387 */ /* 0x0003e20000100800 */
[----:B------:R-:W-:Y:S02]  /*6440*/  IMAD R235, R251, R126, R235 ;  /* 0x0000007efbeb7224 */ /* 0x000fe400078e02eb */
[----:B------:R-:W-:Y:S01]  /*6450*/  IMAD.HI.U32 R126, R7, R237, RZ ;  /* 0x000000ed077e7227 */ /* 0x000fe200078e00ff */
[----:B------:R2:W-:Y:S03]  /*6460*/  STL [R1+0xbbc], R4 ;  /* 0x000bbc0401007387 */ /* 0x0005e60000100800 */
[----:B------:R-:W-:Y:S01]  /*6470*/  IMAD R233, R251, R127, R233 ;  /* 0x0000007ffbe97224 */ /* 0x000fe200078e02e9 */
[----:B------:R3:W-:Y:S01]  /*6480*/  STL [R1+0xbb8], R3 ;  /* 0x000bb80301007387 */ /* 0x0007e20000100800 */
[----:B------:R-:W-:Y:S01]  /*6490*/  IMAD.MOV R242, RZ, RZ, -R126 ;  /* 0x000000fffff27224 */ /* 0x000fe200078e0a7e */
[----:B-1----:R-:W-:Y:S01]  /*64a0*/  LOP3.LUT R0, R2, 0x1e6, RZ, 0xfc, !PT ;  /* 0x000001e602007812 */ /* 0x002fe200078efcff */
[----:B------:R-:W-:-:S03]  /*64b0*/  IMAD.HI.U32 R127, R7, R236, RZ ;  /* 0x000000ec077f7227 */ /* 0x000fc600078e00ff */
[----:B------:R-:W-:Y:S01]  /*64c0*/  IABS R239, R0 ;  /* 0x0000000000ef7213 */ /* 0x000fe20000000000 */
[----:B------:R1:W-:Y:S01]  /*64d0*/  STL [R1+0xbb4], R0 ;  /* 0x000bb40001007387 */ /* 0x0003e20000100800 */
[----:B------:R-:W-:Y:S01]  /*64e0*/  IMAD.MOV R126, RZ, RZ, -R241 ;  /* 0x000000ffff7e7224 */ /* 0x000fe200078e0af1 */
[C---:B--2---:R-:W-:Y:S01]  /*64f0*/  LOP3.LUT R4, R2.reuse, 0x1ec, RZ, 0xfc, !PT ;  /* 0x000001ec02047812 */ /* 0x044fe200078efcff */
[----:B------:R-:W-:Y:S01]  /*6500*/  IMAD.MOV R127, RZ, RZ, -R127 ;  /* 0x000000ffff7f7224 */ /* 0x000fe200078e0a7f */
[C---:B---3--:R-:W-:Y:S01]  /*6510*/  LOP3.LUT R3, R2.reuse, 0x1ee, RZ, 0xfc, !PT ;  /* 0x000001ee02037812 */ /* 0x048fe200078efcff */
[----:B------:R-:W-:Y:S02]  /*6520*/  IMAD R238, R251, R126, R238 ;  /* 0x0000007efbee7224 */ /* 0x000fe400078e02ee */
[----:B------:R-:W-:Y:S01]  /*6530*/  IMAD.HI.U32 R243, R7, R239, RZ ;  /* 0x000000ef07f37227 */ /* 0x000fe200078e00ff */
[----:B-1----:R-:W-:-:S03]  /*6540*/  LOP3.LUT R0, R2, 0x1e8, RZ, 0xfc, !PT ;  /* 0x000001e802007812 */ /* 0x002fc600078efcff */
[C---:B------:R-:W-:Y:S02]  /*6550*/  IMAD R236, R251.reuse, R127, R236 ;  /* 0x0000007ffbec7224 */ /* 0x040fe400078e02ec */
[----:B------:R-:W-:Y:S01]  /*6560*/  IMAD R237, R251, R242, R237 ;  /* 0x000000f2fbed7224 */ /* 0x000fe200078e02ed */
[----:B------:R-:W-:Y:S01]  /*6570*/  IABS R240, R0 ;  /* 0x0000000000f07213 */ /* 0x000fe20000000000 */
[----:B------:R1:W-:Y:S01]  /*6580*/  STL [R1+0xbb0], R0 ;  /* 0x000bb00001007387 */ /* 0x0003e20000100800 */
[----:B------:R-:W-:Y:S01]  /*6590*/  IMAD.MOV R127, RZ, RZ, -R243 ;  /* 0x000000ffff7f7224 */ /* 0x000fe200078e0af3 */
[----:B------:R-:W-:Y:S02]  /*65a0*/  IABS R242, R4 ;  /* 0x0000000400f27213 */ /* 0x000fe40000000000 */
[----:B------:R-:W-:Y:S01]  /*65b0*/  IMAD.HI.U32 R126, R7, R240, RZ ;  /* 0x000000f0077e7227 */ /* 0x000fe200078e00ff */
[----:B------:R-:W-:-:S03]  /*65c0*/  IABS R243, R3 ;  /* 0x0000000300f37213 */ /* 0x000fc60000000000 */
[----:B------:R-:W-:Y:S01]  /*65d0*/  IMAD.MOV R126, RZ, RZ, -R126 ;  /* 0x000000ffff7e7224 */ /* 0x000fe200078e0a7e */
[----:B-1----:R-:W-:Y:S01]  /*65e0*/  LOP3.LUT R0, R2, 0x1ea, RZ, 0xfc, !PT ;  /* 0x000001ea02007812 */ /* 0x002fe200078efcff */
[----:B------:R-:W-:-:S03]  /*65f0*/  IMAD R239, R251, R127, R239 ;  /* 0x0000007ffbef7224 */ /* 0x000fc600078e02ef */
[----:B------:R-:W-:Y:S01]  /*6600*/  IABS R241, R0 ;  /* 0x0000000000f17213 */ /* 0x000fe20000000000 */
[----:B------:R1:W-:Y:S01]  /*6610*/  STL [R1+0xbac], R0 ;  /* 0x000bac0001007387 */ /* 0x0003e20000100800 */
[----:B------:R-:W-:-:S03]  /*6620*/  IMAD R240, R251, R126, R240 ;  /* 0x0000007efbf07224 */ /* 0x000fc600078e02f0 */
[----:B------:R-:W-:Y:S01]  /*6630*/  IMAD.HI.U32 R245, R7, R241, RZ ;  /* 0x000000f107f57227 */ /* 0x000fe200078e00ff */
[----:B------:R-:W-:Y:S01]  /*6640*/  STL [R1+0xba8], R4 ;  /* 0x000ba80401007387 */ /* 0x000fe20000100800 */
[----:B-1----:R-:W-:-:S03]  /*6650*/  LOP3.LUT R0, R2, 0x1f0, RZ, 0xfc, !PT ;  /* 0x000001f002007812 */ /* 0x002fc600078efcff */
[----:B------:R1:W-:Y:S01]  /*6660*/  STL [R1+0xba4], R3 ;  /* 0x000ba40301007387 */ /* 0x0003e20000100800 */
[----:B------:R-:W-:Y:S01]  /*6670*/  IABS R244, R0 ;  /* 0x0000000000f47213 */ /* 0x000fe20000000000 */
[C---:B------:R-:W-:Y:S02]  /*6680*/  IMAD.HI.U32 R127, R7.reuse, R242, RZ ;  /* 0x000000f2077f7227 */ /* 0x040fe400078e00ff */
[----:B------:R2:W-:Y:S02]  /*6690*/  STL [R1+0xba0], R0 ;  /* 0x000ba00001007387 */ /* 0x0005e40000100800 */
[----:B------:R-:W-:Y:S02]  /*66a0*/  IMAD.MOV R126, RZ, RZ, -R245 ;  /* 0x000000ffff7e7224 */ /* 0x000fe400078e0af5 */
[----:B-1----:R-:W-:Y:S02]  /*66b0*/  IMAD R3, R246, 0x40, R247 ;  /* 0x00000040f6037824 */ /* 0x002fe400078e02f7 */
[C---:B------:R-:W-:Y:S01]  /*66c0*/  IMAD.HI.U32 R245, R7.reuse, R243, RZ ;  /* 0x000000f307f57227 */ /* 0x040fe200078e00ff */
[----:B--2---:R-:W2:Y:S03]  /*66d0*/  LDL.LU R0, [R1+0x28] ;  /* 0x0000280001007983 */ /* 0x004ea60000300800 */
[----:B------:R-:W-:Y:S01]  /*66e0*/  IMAD.HI.U32 R247, R7, R244, RZ ;  /* 0x000000f407f77227 */ /* 0x000fe200078e00ff */
[----:B------:R-:W3:Y:S03]  /*66f0*/  LDL.LU R250, [R1+0x24] ;  /* 0x0000240001fa7983 */ /* 0x000ee60000300800 */
[----:B------:R-:W-:-:S02]  /*6700*/  IMAD.MOV R246, RZ, RZ, -R127 ;  /* 0x000000fffff67224 */ /* 0x000fc400078e0a7f */
[C---:B------:R-:W-:Y:S01]  /*6710*/  IMAD R241, R251.reuse, R126, R241 ;  /* 0x0000007efbf17224 */ /* 0x040fe200078e02f1 */
[----:B------:R-:W4:Y:S01]  /*6720*/  LDL.LU R249, [R1+0x20] ;  /* 0x0000200001f97983 */ /* 0x000f220000300800 */
[----:B------:R-:W-:Y:S01]  /*6730*/  IMAD.MOV R127, RZ, RZ, -R245 ;  /* 0x000000ffff7f7224 */ /* 0x000fe200078e0af5 */
[----:B------:R-:W-:Y:S01]  /*6740*/  IABS R126, R3 ;  /* 0x00000003007e7213 */ /* 0x000fe20000000000 */
[----:B------:R-:W-:Y:S01]  /*6750*/  IMAD.MOV R245, RZ, RZ, -R247 ;  /* 0x000000fffff57224 */ /* 0x000fe200078e0af7 */
[----:B------:R1:W-:Y:S01]  /*6760*/  STL [R1+0xafc], R3 ;  /* 0x000afc0301007387 */ /* 0x0003e20000100800 */
[C---:B------:R-:W-:Y:S01]  /*6770*/  IMAD R243, R251.reuse, R127, R243 ;  /* 0x0000007ffbf37224 */ /* 0x040fe200078e02f3 */
[----:B------:R-:W-:Y:S01]  /*6780*/  LOP3.LUT R6, R2, 0x1f4, RZ, 0xfc, !PT ;  /* 0x000001f402067812 */ /* 0x000fe200078efcff */
[----:B------:R-:W-:Y:S02]  /*6790*/  IMAD R244, R251, R245, R244 ;  /* 0x000000f5fbf47224 */ /* 0x000fe400078e02f4 */
[----:B------:R-:W-:-:S04]  /*67a0*/  IMAD.HI.U32 R127, R248, R126, RZ ;  /* 0x0000007ef87f7227 */ /* 0x000fc800078e00ff */
[----:B------:R-:W-:Y:S01]  /*67b0*/  IMAD R242, R251, R246, R242 ;  /* 0x000000f6fbf27224 */ /* 0x000fe200078e02f2 */
[----:B-1----:R-:W-:-:S04]  /*67c0*/  LOP3.LUT R3, R2, 0x1f2, RZ, 0xfc, !PT ;  /* 0x000001f202037812 */ /* 0x002fc800078efcff */
[----:B------:R-:W-:Y:S01]  /*67d0*/  IABS R245, R3 ;  /* 0x0000000300f57213 */ /* 0x000fe20000000000 */
[----:B------:R1:W-:Y:S01]  /*67e0*/  STL [R1+0xb9c], R3 ;  /* 0x000b9c0301007387 */ /* 0x0003e20000100800 */
[----:B------:R-:W-:-:S03]  /*67f0*/  IMAD.MOV R127, RZ, RZ, -R127 ;  /* 0x000000ffff7f7224 */ /* 0x000fc600078e0a7f */
[----:B------:R-:W4:Y:S01]  /*6800*/  LDL.LU R4, [R1+0x18] ;  /* 0x0000180001047983 */ /* 0x000f220000300800 */
[----:B------:R-:W-:Y:S01]  /*6810*/  IMAD.HI.U32 R248, R7, R245, RZ ;  /* 0x000000f507f87227 */ /* 0x000fe200078e00ff */
[----:B------:R-:W-:Y:S02]  /*6820*/  IABS R246, R6 ;  /* 0x0000000600f67213 */ /* 0x000fe40000000000 */
[----:B------:R-:W4:Y:S01]  /*6830*/  LDL.LU R5, [R1+0x14] ;  /* 0x0000140001057983 */ /* 0x000f220000300800 */
[----:B-1----:R-:W-:-:S03]  /*6840*/  LOP3.LUT R3, R2, 0x1f6, RZ, 0xfc, !PT ;  /* 0x000001f602037812 */ /* 0x002fc600078efcff */
[----:B------:R1:W-:Y:S01]  /*6850*/  STL [R1+0xb98], R6 ;  /* 0x000b980601007387 */ /* 0x0003e20000100800 */
[----:B------:R-:W-:-:S03]  /*6860*/  IABS R247, R3 ;  /* 0x0000000300f77213 */ /* 0x000fc60000000000 */
[----:B------:R-:W4:Y:S04]  /*6870*/  LDL.LU R8, [R1+0x10] ;  /* 0x0000100001087983 */ /* 0x000f280000300800 */
[----:B-1----:R-:W4:Y:S04]  /*6880*/  LDL.LU R6, [R1+0xc] ;  /* 0x00000c0001067983 */ /* 0x002f280000300800 */
[----:B------:R1:W-:Y:S02]  /*6890*/  STL [R1+0xb94], R3 ;  /* 0x000b940301007387 */ /* 0x0003e40000100800 */
[----:B-1----:R-:W-:-:S02]  /*68a0*/  IMAD R3, R252, R127, R126 ;  /* 0x0000007ffc037224 */ /* 0x002fc400078e027e */
[----:B------:R-:W-:Y:S02]  /*68b0*/  IMAD.MOV R126, RZ, RZ, -R248 ;  /* 0x000000ffff7e7224 */ /* 0x000fe400078e0af8 */
[----:B------:R-:W4:Y:S01]  /*68c0*/  LDL.LU R248, [R1+0x1c] ;  /* 0x00001c0001f87983 */ /* 0x000f220000300800 */
[----:B------:R-:W-:Y:S01]  /*68d0*/  ISETP.GT.U32.AND P3, PT, R251, R25, PT ;  /* 0x00000019fb00720c */ /* 0x000fe20003f64070 */
[----:B------:R-:W-:Y:S01]  /*68e0*/  IMAD.HI.U32 R127, R7, R246, RZ ;  /* 0x000000f6077f7227 */ /* 0x000fe200078e00ff */
[----:B------:R-:W-:-:S03]  /*68f0*/  ISETP.GT.U32.AND P4, PT, R252, R3, PT ;  /* 0x00000003fc00720c */ /* 0x000fc60003f84070 */
[----:B------:R-:W-:-:S08]  /*6900*/  IMAD.MOV R127, RZ, RZ, -R127 ;  /* 0x000000ffff7f7224 */ /* 0x000fd000078e0a7f */
[----:B------:R-:W-:Y:S02]  /*6910*/  @!P3 IMAD.IADD R25, R25, 0x1, -R251 ;  /* 0x000000011919b824 */ /* 0x000fe400078e0afb */
[----:B------:R-:W-:Y:S02]  /*6920*/  @!P4 IMAD.IADD R3, R3, 0x1, -R252 ;  /* 0x000000010303c824 */ /* 0x000fe400078e0afc */
[C---:B------:R-:W-:Y:S02]  /*6930*/  IMAD R246, R251.reuse, R127, R246 ;  /* 0x0000007ffbf67224 */ /* 0x040fe400078e02f6 */
[----:B------:R-:W4:Y:S04]  /*6940*/  LDL.LU R127, [R1+0x8] ;  /* 0x00000800017f7983 */ /* 0x000f280000300800 */
[----:B------:R1:W-:Y:S04]  /*6950*/  STL [R1+0x2c], R3 ;  /* 0x00002c0301007387 */ /* 0x0003e80000100800 */
[----:B-1----:R-:W4:Y:S01]  /*6960*/  LDL.LU R3, [R1+0xff4] ;  /* 0x000ff40001037983 */ /* 0x002f220000300800 */
[----:B--2---:R-:W-:-:S02]  /*6970*/  ISETP.GT.U32.AND P0, PT, R251, R0, PT ;  /* 0x00000000fb00720c */ /* 0x004fc40003f04070 */
[C---:B---3--:R-:W-:Y:S02]  /*6980*/  ISETP.GT.U32.AND P1, PT, R251.reuse, R250, PT ;  /* 0x000000fafb00720c */ /* 0x048fe40003f24070 */
[----:B----4-:R-:W-:-:S09]  /*6990*/  ISETP.GT.U32.AND P5, PT, R251, R249, PT ;  /* 0x000000f9fb00720c */ /* 0x010fd20003fa4070 */
[--C-:B------:R-:W-:Y:S02]  /*69a0*/  @!P0 IMAD.IADD R0, R0, 0x1, -R251.reuse ;  /* 0x0000000100008824 */ /* 0x100fe400078e0afb */
[----:B------:R-:W-:-:S03]  /*69b0*/  @!P1 IMAD.IADD R250, R250, 0x1, -R251 ;  /* 0x00000001fafa9824 */ /* 0x000fc600078e0afb */
[----:B------:R-:W-:Y:S01]  /*69c0*/  ISETP.GT.U32.AND P1, PT, R251, R0, PT ;  /* 0x00000000fb00720c */ /* 0x000fe20003f24070 */
[----:B------:R-:W-:Y:S01]  /*69d0*/  @!P5 IMAD.IADD R249, R249, 0x1, -R251 ;  /* 0x00000001f9f9d824 */ /* 0x000fe200078e0afb */
[----:B------:R-:W-:-:S04]  /*69e0*/  ISETP.GT.U32.AND P0, PT, R251, R250, PT ;  /* 0x000000fafb00720c */ /* 0x000fc80003f04070 */
[C---:B------:R-:W-:Y:S02]  /*69f0*/  ISETP.GT.U32.AND P6, PT, R251.reuse, R249, PT ;  /* 0x000000f9fb00720c */ /* 0x040fe40003fc4070 */
[C---:B------:R-:W-:Y:S02]  /*6a00*/  ISETP.GT.U32.AND P5, PT, R251.reuse, R4, PT ;  /* 0x00000004fb00720c */ /* 0x040fe40003fa4070 */
[----:B------:R-:W-:-:S03]  /*6a10*/  ISETP.GT.U32.AND P3, PT, R251, R5, PT ;  /* 0x00000005fb00720c */ /* 0x000fc60003f64070 */
[--C-:B------:R-:W-:Y:S02]  /*6a20*/  @!P1 IMAD.IADD R0, R0, 0x1, -R251.reuse ;  /* 0x0000000100009824 */ /* 0x100fe400078e0afb */
[----:B------:R-:W-:-:S04]  /*6a30*/  @!P0 IMAD.IADD R250, R250, 0x1, -R251 ;  /* 0x00000001fafa8824 */ /* 0x000fc800078e0afb */
[--C-:B------:R-:W-:Y:S01]  /*6a40*/  @!P6 IMAD.IADD R249, R249, 0x1, -R251.reuse ;  /* 0x00000001f9f9e824 */ /* 0x100fe200078e0afb */
[----:B------:R-:W-:Y:S01]  /*6a50*/  ISETP.GT.U32.AND P2, PT, R251, R248, PT ;  /* 0x000000f8fb00720c */ /* 0x000fe20003f44070 */
[----:B------:R-:W-:-:S12]  /*6a60*/  @!P5 IMAD.IADD R4, R4, 0x1, -R251 ;  /* 0x000000010404d824 */ /* 0x000fd800078e0afb */
[----:B------:R-:W-:-:S05]  /*6a70*/  @!P2 IMAD.IADD R248, R248, 0x1, -R251 ;  /* 0x00000001f8f8a824 */ /* 0x000fca00078e0afb */
[----:B------:R-:W-:Y:S01]  /*6a80*/  ISETP.GT.U32.AND P4, PT, R251, R248, PT ;  /* 0x000000f8fb00720c */ /* 0x000fe20003f84070 */
[--C-:B------:R-:W-:Y:S01]  /*6a90*/  @!P3 IMAD.IADD R5, R5, 0x1, -R251.reuse ;  /* 0x000000010505b824 */ /* 0x100fe200078e0afb */
[----:B------:R1:W-:Y:S01]  /*6aa0*/  STL [R1+0x28], R0 ;  /* 0x0000280001007387 */ /* 0x0003e20000100800 */
[C---:B------:R-:W-:Y:S02]  /*6ab0*/  ISETP.GT.U32.AND P6, PT, R251.reuse, R4, PT ;  /* 0x00000004fb00720c */ /* 0x040fe40003fc4070 */
[C---:B------:R-:W-:Y:S02]  /*6ac0*/  ISETP.GT.U32.AND P2, PT, R251.reuse, R8, PT ;  /* 0x00000008fb00720c */ /* 0x040fe40003f44070 */
[C---:B------:R-:W-:Y:S01]  /*6ad0*/  ISETP.GT.U32.AND P1, PT, R251.reuse, R6, PT ;  /* 0x00000006fb00720c */ /* 0x040fe20003f24070 */
[----:B-1----:R-:W2:Y:S05]  /*6ae0*/  LDL.LU R0, [R1+0xff0] ;  /* 0x000ff00001007983 */ /* 0x002eaa0000300800 */
[--C-:B------:R-:W-:Y:S01]  /*6af0*/  @!P4 IMAD.IADD R248, R248, 0x1, -R251.reuse ;  /* 0x00000001f8f8c824 */ /* 0x100fe200078e0afb */
[----:B------:R-:W-:Y:S01]  /*6b00*/  ISETP.GT.U32.AND P4, PT, R251, R5, PT ;  /* 0x00000005fb00720c */ /* 0x000fe20003f84070 */
[----:B------:R1:W-:Y:S04]  /*6b10*/  STL [R1+0x24], R250 ;  /* 0x000024fa01007387 */ /* 0x0003e80000100800 */
[----:B-1----:R-:W3:Y:S04]  /*6b20*/  LDL.LU R250, [R1+0xfec] ;  /* 0x000fec0001fa7983 */ /* 0x002ee80000300800 */
[----:B------:R1:W-:Y:S01]  /*6b30*/  STL [R1+0x20], R249 ;  /* 0x000020f901007387 */ /* 0x0003e20000100800 */
[----:B------:R-:W-:-:S03]  /*6b40*/  @!P6 IMAD.IADD R4, R4, 0x1, -R251 ;  /* 0x000000010404e824 */ /* 0x000fc600078e0afb */
[----:B-1----:R-:W4:Y:S01]  /*6b50*/  LDL.LU R249, [R1+0xfe8] ;  /* 0x000fe80001f97983 */ /* 0x002f220000300800 */
[----:B------:R-:W-:-:S03]  /*6b60*/  @!P2 IMAD.IADD R8, R8, 0x1, -R251 ;  /* 0x000000010808a824 */ /* 0x000fc600078e0afb */
[----:B------:R1:W-:Y:S01]  /*6b70*/  STL [R1+0x1c], R248 ;  /* 0x00001cf801007387 */ /* 0x0003e20000100800 */
[--C-:B------:R-:W-:Y:S02]  /*6b80*/  @!P4 IMAD.IADD R5, R5, 0x1, -R251.reuse ;  /* 0x000000010505c824 */ /* 0x100fe400078e0afb */
[--C-:B------:R-:W-:Y:S01]  /*6b90*/  @!P1 IMAD.IADD R6, R6, 0x1, -R251.reuse ;  /* 0x0000000106069824 */ /* 0x100fe200078e0afb */
[----:B------:R1:W-:Y:S01]  /*6ba0*/  STL [R1+0x18], R4 ;  /* 0x0000180401007387 */ /* 0x0003e20000100800 */
[----:B------:R-:W-:Y:S02]  /*6bb0*/  ISETP.GT.U32.AND P1, PT, R251, R8, PT ;  /* 0x00000008fb00720c */ /* 0x000fe40003f24070 */
[----:B-1----:R-:W-:Y:S01]  /*6bc0*/  LOP3.LUT R248, R2, 0x1f8, RZ, 0xfc, !PT ;  /* 0x000001f802f87812 */ /* 0x002fe200078efcff */
[----:B------:R-:W4:Y:S04]  /*6bd0*/  LDL.LU R4, [R1+0xfe4] ;  /* 0x000fe40001047983 */ /* 0x000f280000300800 */
[----:B------:R-:W-:Y:S04]  /*6be0*/  STL [R1+0xb90], R248 ;  /* 0x000b90f801007387 */ /* 0x000fe80000100800 */
[----:B------:R1:W-:Y:S04]  /*6bf0*/  STL [R1+0x14], R5 ;  /* 0x0000140501007387 */ /* 0x0003e80000100800 */
[----:B-1----:R-:W4:Y:S01]  /*6c00*/  LDL.LU R5, [R1+0xfe0] ;  /* 0x000fe00001057983 */ /* 0x002f220000300800 */
[----:B------:R-:W-:-:S05]  /*6c10*/  @!P1 IMAD.IADD R8, R8, 0x1, -R251 ;  /* 0x0000000108089824 */ /* 0x000fca00078e0afb */
[----:B------:R1:W-:Y:S04]  /*6c20*/  STL [R1+0x10], R8 ;  /* 0x0000100801007387 */ /* 0x0003e80000100800 */
[----:B-1----:R-:W4:Y:S01]  /*6c30*/  LDL.LU R8, [R1+0xfdc] ;  /* 0x000fdc0001087983 */ /* 0x002f220000300800 */
[----:B------:R-:W-:-:S13]  /*6c40*/  ISETP.GT.U32.AND P0, PT, R251, R127, PT ;  /* 0x0000007ffb00720c */ /* 0x000fda0003f04070 */
[----:B------:R-:W-:Y:S01]  /*6c50*/  @!P0 IMAD.IADD R127, R127, 0x1, -R251 ;  /* 0x000000017f7f8824 */ /* 0x000fe200078e0afb */
[----:B------:R-:W-:-:S04]  /*6c60*/  ISETP.GT.U32.AND P0, PT, R251, R6, PT ;  /* 0x00000006fb00720c */ /* 0x000fc80003f04070 */
[----:B------:R-:W-:-:S09]  /*6c70*/  ISETP.GT.U32.AND P6, PT, R251, R127, PT ;  /* 0x0000007ffb00720c */ /* 0x000fd20003fc4070 */
[----:B------:R-:W-:-:S04]  /*6c80*/  @!P0 IMAD.IADD R6, R6, 0x1, -R251 ;  /* 0x0000000106068824 */ /* 0x000fc800078e0afb */
[----:B------:R-:W-:Y:S01]  /*6c90*/  @!P6 IMAD.IADD R127, R127, 0x1, -R251 ;  /* 0x000000017f7fe824 */ /* 0x000fe200078e0afb */
[C---:B--2---:R-:W-:Y:S02]  /*6ca0*/  ISETP.GT.U32.AND P2, PT, R251.reuse, R0, PT ;  /* 0x00000000fb00720c */ /* 0x044fe40003f44070 */
[C---:B---3--:R-:W-:Y:S02]  /*6cb0*/  ISETP.GT.U32.AND P5, PT, R251.reuse, R250, PT ;  /* 0x000000fafb00720c */ /* 0x048fe40003fa4070 */
[----:B----4-:R-:W-:-:S11]  /*6cc0*/  ISETP.GT.U32.AND P3, PT, R251, R249, PT ;  /* 0x000000f9fb00720c */ /* 0x010fd60003f64070 */
[--C-:B------:R-:W-:Y:S02]  /*6cd0*/  @!P5 IMAD.IADD R250, R250, 0x1, -R251.reuse ;  /* 0x00000001fafad824 */ /* 0x100fe400078e0afb */
[--C-:B------:R-:W-:Y:S02]  /*6ce0*/  @!P2 IMAD.IADD R0, R0, 0x1, -R251.reuse ;  /* 0x000000010000a824 */ /* 0x100fe400078e0afb */
[----:B------:R-:W-:Y:S01]  /*6cf0*/  @!P3 IMAD.IADD R249, R249, 0x1, -R251 ;  /* 0x00000001f9f9b824 */ /* 0x000fe200078e0afb */
[----:B------:R-:W-:-:S04]  /*6d00*/  ISETP.GT.U32.AND P3, PT, R251, R250, PT ;  /* 0x000000fafb00720c */ /* 0x000fc80003f64070 */
[C---:B------:R-:W-:Y:S02]  /*6d10*/  ISETP.GT.U32.AND P4, PT, R251.reuse, R249, PT ;  /* 0x000000f9fb00720c */ /* 0x040fe40003f84070 */
[C---:B------:R-:W-:Y:S02]  /*6d20*/  ISETP.GT.U32.AND P1, PT, R251.reuse, R4, PT ;  /* 0x00000004fb00720c */ /* 0x040fe40003f24070 */
[C---:B------:R-:W-:Y:S02]  /*6d30*/  ISETP.GT.U32.AND P2, PT, R251.reuse, R0, PT ;  /* 0x00000000fb00720c */ /* 0x040fe40003f44070 */
[----:B------:R-:W-:-:S03]  /*6d40*/  ISETP.GT.U32.AND P0, PT, R251, R5, PT ;  /* 0x00000005fb00720c */ /* 0x000fc60003f04070 */
[----:B------:R-:W-:Y:S01]  /*6d50*/  @!P3 IMAD.IADD R250, R250, 0x1, -R251 ;  /* 0x00000001fafab824 */ /* 0x000fe200078e0afb */
[----:B------:R-:W-:-:S03]  /*6d60*/  ISETP.GT.U32.AND P3, PT, R251, R9, PT ;  /* 0x00000009fb00720c */ /* 0x000fc60003f64070 */
[--C-:B------:R-:W-:Y:S01]  /*6d70*/  @!P4 IMAD.IADD R249, R249, 0x1, -R251.reuse ;  /* 0x00000001f9f9c824 */ /* 0x100fe200078e0afb */
[C---:B------:R-:W-:Y:S01]  /*6d80*/  ISETP.GT.U32.AND P4, PT, R251.reuse, R10, PT ;  /* 0x0000000afb00720c */ /* 0x040fe20003f84070 */
[--C-:B------:R-:W-:Y:S01]  /*6d90*/  @!P1 IMAD.IADD R4, R4, 0x1, -R251.reuse ;  /* 0x0000000104049824 */ /* 0x100fe200078e0afb */
[----:B------:R-:W-:Y:S01]  /*6da0*/  ISETP.GT.U32.AND P5, PT, R251, R3, PT ;  /* 0x00000003fb00720c */ /* 0x000fe20003fa4070 */
[--C-:B------:R-:W-:Y:S02]  /*6db0*/  @!P2 IMAD.IADD R0, R0, 0x1, -R251.reuse ;  /* 0x000000010000a824 */ /* 0x100fe400078e0afb */
[----:B------:R-:W-:Y:S01]  /*6dc0*/  @!P0 IMAD.IADD R5, R5, 0x1, -R251 ;  /* 0x0000000105058824 */ /* 0x000fe200078e0afb */
[C---:B------:R-:W-:Y:S02]  /*6dd0*/  ISETP.GT.U32.AND P2, PT, R251.reuse, R4, PT ;  /* 0x00000004fb00720c */ /* 0x040fe40003f44070 */
[C---:B------:R-:W-:Y:S02]  /*6de0*/  ISETP.GT.U32.AND P6, PT, R251.reuse, R8, PT ;  /* 0x00000008fb00720c */ /* 0x040fe40003fc4070 */
[----:B------:R-:W-:-:S02]  /*6df0*/  ISETP.GT.U32.AND P0, PT, R251, R5, PT ;  /* 0x00000005fb00720c */ /* 0x000fc40003f04070 */
[----:B------:R-:W-:Y:S01]  /*6e00*/  ISETP.GT.U32.AND P1, PT, R251, R11, PT ;  /* 0x0000000bfb00720c */ /* 0x000fe20003f24070 */
[--C-:B------:R-:W-:Y:S01]  /*6e10*/  @!P3 IMAD.IADD R9, R9, 0x1, -R251.reuse ;  /* 0x000000010909b824 */ /* 0x100fe200078e0afb */
[----:B------:R-:W-:Y:S01]  /*6e20*/  ISETP.GT.U32.AND P3, PT, R251, R13, PT ;  /* 0x0000000dfb00720c */ /* 0x000fe20003f64070 */
[--C-:B------:R-:W-:Y:S02]  /*6e30*/  @!P4 IMAD.IADD R10, R10, 0x1, -R251.reuse ;  /* 0x000000010a0ac824 */ /* 0x100fe400078e0afb */
[--C-:B------:R-:W-:Y:S01]  /*6e40*/  @!P5 IMAD.IADD R3, R3, 0x1, -R251.reuse ;  /* 0x000000010303d824 */ /* 0x100fe200078e0afb */
[C---:B------:R-:W-:Y:S01]  /*6e50*/  ISETP.GT.U32.AND P4, PT, R251.reuse, R9, PT ;  /* 0x00000009fb00720c */ /* 0x040fe20003f84070 */
[--C-:B------:R-:W-:Y:S02]  /*6e60*/  @!P2 IMAD.IADD R4, R4, 0x1, -R251.reuse ;  /* 0x000000010404a824 */ /* 0x100fe400078e0afb */
[--C-:B------:R-:W-:Y:S01]  /*6e70*/  @!P6 IMAD.IADD R8, R8, 0x1, -R251.reuse ;  /* 0x000000010808e824 */ /* 0x100fe200078e0afb */
[----:B------:R-:W-:Y:S01]  /*6e80*/  ISETP.GT.U32.AND P6, PT, R251, R12, PT ;  /* 0x0000000cfb00720c */ /* 0x000fe20003fc4070 */
[--C-:B------:R-:W-:Y:S01]  /*6e90*/  @!P0 IMAD.IADD R5, R5, 0x1, -R251.reuse ;  /* 0x0000000105058824 */ /* 0x100fe200078e0afb */
[----:B------:R-:W-:Y:S01]  /*6ea0*/  ISETP.GT.U32.AND P2, PT, R251, R10, PT ;  /* 0x0000000afb00720c */ /* 0x000fe20003f44070 */
[----:B------:R-:W-:Y:S01]  /*6eb0*/  @!P1 IMAD.IADD R11, R11, 0x1, -R251 ;  /* 0x000000010b0b9824 */ /* 0x000fe200078e0afb */
[----:B------:R-:W-:-:S02]  /*6ec0*/  ISETP.GT.U32.AND P0, PT, R251, R15, PT ;  /* 0x0000000ffb00720c */ /* 0x000fc40003f04070 */
[C---:B------:R-:W-:Y:S02]  /*6ed0*/  ISETP.GT.U32.AND P5, PT, R251.reuse, R3, PT ;  /* 0x00000003fb00720c */ /* 0x040fe40003fa4070 */
[----:B------:R-:W-:Y:S01]  /*6ee0*/  ISETP.GT.U32.AND P1, PT, R251, R14, PT ;  /* 0x0000000efb00720c */ /* 0x000fe20003f24070 */
[--C-:B------:R-:W-:Y:S02]  /*6ef0*/  @!P3 IMAD.IADD R13, R13, 0x1, -R251.reuse ;  /* 0x000000010d0db824 */ /* 0x100fe400078e0afb */
[--C-:B------:R-:W-:Y:S02]  /*6f00*/  @!P4 IMAD.IADD R9, R9, 0x1, -R251.reuse ;  /* 0x000000010909c824 */ /* 0x100fe400078e0afb */
[--C-:B------:R-:W-:Y:S01]  /*6f10*/  @!P6 IMAD.IADD R12, R12, 0x1, -R251.reuse ;  /* 0x000000010c0ce824 */ /* 0x100fe200078e0afb */
[C---:B------:R-:W-:Y:S01]  /*6f20*/  ISETP.GT.U32.AND P4, PT, R251.reuse, R13, PT ;  /* 0x0000000dfb00720c */ /* 0x040fe20003f84070 */
[--C-:B------:R-:W-:Y:S01]  /*6f30*/  @!P2 IMAD.IADD R10, R10, 0x1, -R251.reuse ;  /* 0x000000010a0aa824 */ /* 0x100fe200078e0afb */
[----:B------:R-:W-:Y:S01]  /*6f40*/  ISETP.GT.U32.AND P2, PT, R251, R17, PT ;  /* 0x00000011fb00720c */ /* 0x000fe20003f44070 */
[----:B------:R-:W-:-:S02]  /*6f50*/  @!P0 IMAD.IADD R15, R15, 0x1, -R251 ;  /* 0x000000010f0f8824 */ /* 0x000fc400078e0afb */
[--C-:B------:R-:W-:Y:S01]  /*6f60*/  @!P5 IMAD.IADD R3, R3, 0x1, -R251.reuse ;  /* 0x000000010303d824 */ /* 0x100fe200078e0afb */
[C---:B------:R-:W-:Y:S01]  /*6f70*/  ISETP.GT.U32.AND P5, PT, R251.reuse, R8, PT ;  /* 0x00000008fb00720c */ /* 0x040fe20003fa4070 */
[--C-:B------:R-:W-:Y:S01]  /*6f80*/  @!P1 IMAD.IADD R14, R14, 0x1, -R251.reuse ;  /* 0x000000010e0e9824 */ /* 0x100fe200078e0afb */
[C---:B------:R-:W-:Y:S02]  /*6f90*/  ISETP.GT.U32.AND P3, PT, R251.reuse, R12, PT ;  /* 0x0000000cfb00720c */ /* 0x040fe40003f64070 */
[C---:B------:R-:W-:Y:S02]  /*6fa0*/  ISETP.GT.U32.AND P1, PT, R251.reuse, R18, PT ;  /* 0x00000012fb00720c */ /* 0x040fe40003f24070 */
[----:B------:R-:W-:Y:S01]  /*6fb0*/  ISETP.GT.U32.AND P0, PT, R251, R15, PT ;  /* 0x0000000ffb00720c */ /* 0x000fe20003f04070 */
[--C-:B------:R-:W-:Y:S01]  /*6fc0*/  @!P4 IMAD.IADD R13, R13, 0x1, -R251.reuse ;  /* 0x000000010d0dc824 */ /* 0x100fe200078e0afb */
[----:B------:R-:W-:Y:S01]  /*6fd0*/  ISETP.GT.U32.AND P6, PT, R251, R11, PT ;  /* 0x0000000bfb00720c */ /* 0x000fe20003fc4070 */
[----:B------:R-:W-:Y:S01]  /*6fe0*/  @!P2 IMAD.IADD R17, R17, 0x1, -R251 ;  /* 0x000000011111a824 */ /* 0x000fe200078e0afb */
[----:B------:R-:W-:-:S03]  /*6ff0*/  ISETP.GT.U32.AND P4, PT, R251, R20, PT ;  /* 0x00000014fb00720c */ /* 0x000fc60003f84070 */
[--C-:B------:R-:W-:Y:S01]  /*7000*/  @!P5 IMAD.IADD R8, R8, 0x1, -R251.reuse ;  /* 0x000000010808d824 */ /* 0x100fe200078e0afb */
[C---:B------:R-:W-:Y:S01]  /*7010*/  ISETP.GT.U32.AND P5, PT, R251.reuse, R16, PT ;  /* 0x00000010fb00720c */ /* 0x040fe20003fa4070 */
[--C-:B------:R-:W-:Y:S01]  /*7020*/  @!P3 IMAD.IADD R12, R12, 0x1, -R251.reuse ;  /* 0x000000010c0cb824 */ /* 0x100fe200078e0afb */
[C---:B------:R-:W-:Y:S01]  /*7030*/  ISETP.GT.U32.AND P3, PT, R251.reuse, R19, PT ;  /* 0x00000013fb00720c */ /* 0x040fe20003f64070 */
[--C-:B------:R-:W-:Y:S01]  /*7040*/  @!P1 IMAD.IADD R18, R18, 0x1, -R251.reuse ;  /* 0x0000000112129824 */ /* 0x100fe200078e0afb */
[----:B------:R-:W-:Y:S01]  /*7050*/  ISETP.GT.U32.AND P2, PT, R251, R22, PT ;  /* 0x00000016fb00720c */ /* 0x000fe20003f44070 */
[--C-:B------:R-:W-:Y:S01]  /*7060*/  @!P0 IMAD.IADD R15, R15, 0x1, -R251.reuse ;  /* 0x000000010f0f8824 */ /* 0x100fe200078e0afb */
[C---:B------:R-:W-:Y:S02]  /*7070*/  ISETP.GT.U32.AND P0, PT, R251.reuse, R17, PT ;  /* 0x00000011fb00720c */ /* 0x040fe40003f04070 */
[----:B------:R-:W-:Y:S01]  /*7080*/  ISETP.GT.U32.AND P1, PT, R251, R18, PT ;  /* 0x00000012fb00720c */ /* 0x000fe20003f24070 */
[--C-:B------:R-:W-:Y:S01]  /*7090*/  @!P6 IMAD.IADD R11, R11, 0x1, -R251.reuse ;  /* 0x000000010b0be824 */ /* 0x100fe200078e0afb */
[C---:B------:R-:W-:Y:S01]  /*70a0*/  ISETP.GT.U32.AND P6, PT, R251.reuse, R14, PT ;  /* 0x0000000efb00720c */ /* 0x040fe20003fc4070 */
[--C-:B------:R-:W-:Y:S01]  /*70b0*/  @!P4 IMAD.IADD R20, R20, 0x1, -R251.reuse ;  /* 0x000000011414c824 */ /* 0x100fe200078e0afb */
[C---:B------:R-:W-:Y:S01]  /*70c0*/  ISETP.GT.U32.AND P4, PT, R251.reuse, R24, PT ;  /* 0x00000018fb00720c */ /* 0x040fe20003f84070 */
[--C-:B------:R-:W-:Y:S01]  /*70d0*/  @!P5 IMAD.IADD R16, R16, 0x1, -R251.reuse ;  /* 0x000000011010d824 */ /* 0x100fe200078e0afb */
[----:B------:R-:W-:Y:S01]  /*70e0*/  ISETP.GT.U32.AND P5, PT, R251, R21, PT ;  /* 0x00000015fb00720c */ /* 0x000fe20003fa4070 */
[--C-:B------:R-:W-:Y:S01]  /*70f0*/  @!P3 IMAD.IADD R19, R19, 0x1, -R251.reuse ;  /* 0x000000011313b824 */ /* 0x100fe200078e0afb */
[C---:B------:R-:W-:Y:S01]  /*7100*/  ISETP.GT.U32.AND P3, PT, R251.reuse, R23, PT ;  /* 0x00000017fb00720c */ /* 0x040fe20003f64070 */
[--C-:B------:R-:W-:Y:S01]  /*7110*/  @!P2 IMAD.IADD R22, R22, 0x1, -R251.reuse ;  /* 0x000000011616a824 */ /* 0x100fe200078e0afb */
[----:B------:R-:W-:Y:S01]  /*7120*/  ISETP.GT.U32.AND P2, PT, R251, R26, PT ;  /* 0x0000001afb00720c */ /* 0x000fe20003f44070 */
[--C-:B------:R-:W-:Y:S01]  /*7130*/  @!P0 IMAD.IADD R17, R17, 0x1, -R251.reuse ;  /* 0x0000000111118824 */ /* 0x100fe200078e0afb */
[C---:B------:R-:W-:Y:S01]  /*7140*/  ISETP.GT.U32.AND P0, PT, R251.reuse, R27, PT ;  /* 0x0000001bfb00720c */ /* 0x040fe20003f04070 */
[--C-:B------:R-:W-:Y:S01]  /*7150*/  @!P1 IMAD.IADD R18, R18, 0x1, -R251.reuse ;  /* 0x0000000112129824 */ /* 0x100fe200078e0afb */
[C---:B------:R-:W-:Y:S01]  /*7160*/  ISETP.GT.U32.AND P1, PT, R251.reuse, R28, PT ;  /* 0x0000001cfb00720c */ /* 0x040fe20003f24070 */
[--C-:B------:R-:W-:Y:S01]  /*7170*/  @!P6 IMAD.IADD R14, R14, 0x1, -R251.reuse ;  /* 0x000000010e0ee824 */ /* 0x100fe200078e0afb */
[----:B------:R-:W-:Y:S01]  /*7180*/  ISETP.GT.U32.AND P6, PT, R251, R16, PT ;  /* 0x00000010fb00720c */ /* 0x000fe20003fc4070 */
[----:B------:R-:W-:-:S02]  /*7190*/  @!P4 IMAD.IADD R24, R24, 0x1, -R251 ;  /* 0x000000011818c824 */ /* 0x000fc400078e0afb */
[--C-:B------:R-:W-:Y:S01]  /*71a0*/  @!P5 IMAD.IADD R21, R21, 0x1, -R251.reuse ;  /* 0x000000011515d824 */ /* 0x100fe200078e0afb */
[----:B------:R-:W-:Y:S01]  /*71b0*/  ISETP.GT.U32.AND P5, PT, R251, R19, PT ;  /* 0x00000013fb00720c */ /* 0x000fe20003fa4070 */
[--C-:B------:R-:W-:Y:S01]  /*71c0*/  @!P3 IMAD.IADD R23, R23, 0x1, -R251.reuse ;  /* 0x000000011717b824 */ /* 0x100fe200078e0afb */
[----:B------:R-:W-:Y:S01]  /*71d0*/  ISETP.GT.U32.AND P3, PT, R251, R25, PT ;  /* 0x00000019fb00720c */ /* 0x000fe20003f64070 */
[--C-:B------:R-:W-:Y:S02]  /*71e0*/  @!P2 IMAD.IADD R26, R26, 0x1, -R251.reuse ;  /* 0x000000011a1aa824 */ /* 0x100fe400078e0afb */
[--C-:B------:R-:W-:Y:S01]  /*71f0*/  @!P0 IMAD.IADD R27, R27, 0x1, -R251.reuse ;  /* 0x000000011b1b8824 */ /* 0x100fe200078e0afb */
[C---:B------:R-:W-:Y:S01]  /*7200*/  ISETP.GT.U32.AND P0, PT, R251.reuse, R24, PT ;  /* 0x00000018fb00720c */ /* 0x040fe20003f04070 */
[--C-:B------:R-:W-:Y:S01]  /*7210*/  @!P1 IMAD.IADD R28, R28, 0x1, -R251.reuse ;  /* 0x000000011c1c9824 */ /* 0x100fe200078e0afb */
[C---:B------:R-:W-:Y:S02]  /*7220*/  ISETP.GT.U32.AND P1, PT, R251.reuse, R26, PT ;  /* 0x0000001afb00720c */ /* 0x040fe40003f24070 */
[C---:B------:R-:W-:Y:S01]  /*7230*/  ISETP.GT.U32.AND P2, PT, R251.reuse, R23, PT ;  /* 0x00000017fb00720c */ /* 0x040fe20003f44070 */
[----:B------:R-:W-:Y:S01]  /*7240*/  @!P6 IMAD.IADD R16, R16, 0x1, -R251 ;  /* 0x000000011010e824 */ /* 0x000fe200078e0afb */
[----:B------:R-:W-:-:S02]  /*7250*/  ISETP.GT.U32.AND P6, PT, R251, R20, PT ;  /* 0x00000014fb00720c */ /* 0x000fc40003fc4070 */
[----:B------:R-:W-:Y:S01]  /*7260*/  ISETP.GT.U32.AND P4, PT, R251, R21, PT ;  /* 0x00000015fb00720c */ /* 0x000fe20003f84070 */
        /* <DEDUP_REMOVED lines=43> */
[--C-:B------:R-:W-:Y:S01]  /*7520*/  @!P3 IMAD.IADD R41, R41, 0x1, -R251.reuse ;  /* 0x000000012929b824 */ /* 0x100fe200078e0afb */
[----:B------:R-:W-:Y:S01]  /*7530*/  ISETP.GT.U32.AND P6, PT, R251, R29, PT ;  /* 0x0000001dfb00720c */ /* 0x000fe20003fc4070 */
[--C-:B------:R-:W-:Y:S01]  /*7540*/  @!P0 IMAD.IADD R33, R33, 0x1, -R251.reuse ;  /* 0x0000000121218824 */ /* 0x100fe200078e0afb */
[C---:B------:R-:W-:Y:S01]  /*7550*/  ISETP.GT.U32.AND P3, PT, R251.reuse, R35, PT ;  /* 0x00000023fb00720c */ /* 0x040fe20003f64070 */
[--C-:B------:R-:W-:Y:S01]  /*7560*/  @!P1 IMAD.IADD R34, R34, 0x1, -R251.reuse ;  /* 0x0000000122229824 */ /* 0x100fe200078e0afb */
[C---:B------:R-:W-:Y:S01]  /*7570*/  ISETP.GT.U32.AND P0, PT, R251.reuse, R39, PT ;  /* 0x00000027fb00720c */ /* 0x040fe20003f04070 */
[----:B------:R-:W-:Y:S01]  /*7580*/  @!P2 IMAD.IADD R32, R32, 0x1, -R251 ;  /* 0x000000012020a824 */ /* 0x000fe200078e0afb */
[----:B------:R-:W-:-:S02]  /*7590*/  ISETP.GT.U32.AND P1, PT, R251, R40, PT ;  /* 0x00000028fb00720c */ /* 0x000fc40003f24070 */
[C---:B------:R-:W-:Y:S01]  /*75a0*/  ISETP.GT.U32.AND P2, PT, R251.reuse, R38, PT ;  /* 0x00000026fb00720c */ /* 0x040fe20003f44070 */
[--C-:B------:R-:W-:Y:S01]  /*75b0*/  @!P4 IMAD.IADD R30, R30, 0x1, -R251.reuse ;  /* 0x000000011e1ec824 */ /* 0x100fe200078e0afb */
[----:B------:R-:W-:Y:S01]  /*75c0*/  ISETP.GT.U32.AND P4, PT, R251, R36, PT ;  /* 0x00000024fb00720c */ /* 0x000fe20003f84070 */
        /* <DEDUP_REMOVED lines=93> */
[----:B------:R-:W-:Y:S01]  /*7ba0*/  @!P4 IMAD.IADD R64, R64, 0x1, -R251 ;  /* 0x000000014040c824 */ /* 0x000fe200078e0afb */
[C---:B------:R-:W-:Y:S01]  /*7bb0*/  ISETP.GT.U32.AND P4, PT, R251.reuse, R58, PT ;  /* 0x0000003afb00720c */ /* 0x040fe20003f84070 */
[----:B------:R-:W-:-:S02]  /*7bc0*/  IMAD R245, R251, R126, R245 ;  /* 0x0000007efbf57224 */ /* 0x000fc400078e02f5 */
[----:B------:R-:W-:Y:S01]  /*7bd0*/  @!P5 IMAD.IADD R65, R65, 0x1, -R251 ;  /* 0x000000014141d824 */ /* 0x000fe200078e0afb */
[----:B------:R-:W-:Y:S01]  /*7be0*/  ISETP.GT.U32.AND P5, PT, R251, R59, PT ;  /* 0x0000003bfb00720c */ /* 0x000fe20003fa4070 */
[----:B------:R-:W-:Y:S01]  /*7bf0*/  IMAD.HI.U32 R126, R7, R247, RZ ;  /* 0x000000f7077e7227 */ /* 0x000fe200078e00ff */
[----:B------:R-:W-:-:S03]  /*7c00*/  ISETP.GT.U32.AND P6, PT, R251, R55, PT ;  /* 0x00000037fb00720c */ /* 0x000fc60003fc4070 */
[--C-:B------:R-:W-:Y:S01]  /*7c10*/  @!P3 IMAD.IADD R57, R57, 0x1, -R251.reuse ;  /* 0x000000013939b824 */ /* 0x100fe200078e0afb */
[----:B------:R-:W-:Y:S01]  /*7c20*/  ISETP.GT.U32.AND P3, PT, R251, R63, PT ;  /* 0x0000003ffb00720c */ /* 0x000fe20003f64070 */
[--C-:B------:R-:W-:Y:S01]  /*7c30*/  @!P0 IMAD.IADD R61, R61, 0x1, -R251.reuse ;  /* 0x000000013d3d8824 */ /* 0x100fe200078e0afb */
[C---:B------:R-:W-:Y:S01]  /*7c40*/  ISETP.GT.U32.AND P0, PT, R251.reuse, R68, PT ;  /* 0x00000044fb00720c */ /* 0x040fe20003f04070 */
[----:B------:R-:W-:Y:S01]  /*7c50*/  IMAD.MOV R126, RZ, RZ, -R126 ;  /* 0x000000ffff7e7224 */ /* 0x000fe200078e0a7e */
[----:B------:R-:W-:Y:S01]  /*7c60*/  IABS R248, R248 ;  /* 0x000000f800f87213 */ /* 0x000fe20000000000 */
[--C-:B------:R-:W-:Y:S01]  /*7c70*/  @!P1 IMAD.IADD R62, R62, 0x1, -R251.reuse ;  /* 0x000000013e3e9824 */ /* 0x100fe200078e0afb */
[C---:B------:R-:W-:Y:S01]  /*7c80*/  ISETP.GT.U32.AND P1, PT, R251.reuse, R69, PT ;  /* 0x00000045fb00720c */ /* 0x040fe20003f24070 */
[----:B------:R-:W-:Y:S01]  /*7c90*/  @!P2 IMAD.IADD R60, R60, 0x1, -R251 ;  /* 0x000000013c3ca824 */ /* 0x000fe200078e0afb */
[----:B------:R1:W-:Y:S01]  /*7ca0*/  STL [R1+0xc], R6 ;  /* 0x00000c0601007387 */ /* 0x0003e20000100800 */
[C---:B------:R-:W-:Y:S01]  /*7cb0*/  ISETP.GT.U32.AND P2, PT, R251.reuse, R66, PT ;  /* 0x00000042fb00720c */ /* 0x040fe20003f44070 */
[----:B------:R-:W-:-:S02]  /*7cc0*/  IMAD R247, R251, R126, R247 ;  /* 0x0000007efbf77224 */ /* 0x000fc400078e02f7 */
[----:B------:R2:W-:Y:S01]  /*7cd0*/  STL [R1+0x8], R127 ;  /* 0x0000087f01007387 */ /* 0x0005e20000100800 */
[----:B------:R-:W-:-:S03]  /*7ce0*/  IMAD.HI.U32 R126, R7, R248, RZ ;  /* 0x000000f8077e7227 */ /* 0x000fc600078e00ff */
[----:B------:R-:W-:Y:S01]  /*7cf0*/  STL [R1+0x4], R250 ;  /* 0x000004fa01007387 */ /* 0x000fe20000100800 */
[--C-:B------:R-:W-:Y:S01]  /*7d00*/  @!P4 IMAD.IADD R58, R58, 0x1, -R251.reuse ;  /* 0x000000013a3ac824 */ /* 0x100fe200078e0afb */
[----:B------:R-:W-:Y:S01]  /*7d10*/  ISETP.GT.U32.AND P4, PT, R251, R64, PT ;  /* 0x00000040fb00720c */ /* 0x000fe20003f84070 */
[----:B-1----:R-:W1:Y:S01]  /*7d20*/  S2R R6, SR_TID.X ;  /* 0x0000000000067919 */ /* 0x002e620000002100 */
[----:B--2---:R-:W-:Y:S01]  /*7d30*/  LOP3.LUT R127, R2, 0x1fa, RZ, 0xfc, !PT ;  /* 0x000001fa027f7812 */ /* 0x004fe200078efcff */
[----:B------:R-:W-:Y:S01]  /*7d40*/  IMAD.MOV R126, RZ, RZ, -R126 ;  /* 0x000000ffff7e7224 */ /* 0x000fe200078e0a7e */
[----:B------:R2:W-:Y:S01]  /*7d50*/  STL [R1], R249 ;  /* 0x000000f901007387 */ /* 0x0005e20000100800 */
[--C-:B------:R-:W-:Y:S01]  /*7d60*/  @!P5 IMAD.IADD R59, R59, 0x1, -R251.reuse ;  /* 0x000000013b3bd824 */ /* 0x100fe200078e0afb */
[----:B------:R-:W-:Y:S01]  /*7d70*/  ISETP.GT.U32.AND P5, PT, R251, R65, PT ;  /* 0x00000041fb00720c */ /* 0x000fe20003fa4070 */
[--C-:B------:R-:W-:Y:S01]  /*7d80*/  @!P3 IMAD.IADD R63, R63, 0x1, -R251.reuse ;  /* 0x000000013f3fb824 */ /* 0x100fe200078e0afb */
[----:B------:R-:W-:Y:S01]  /*7d90*/  ISETP.GT.U32.AND P3, PT, R251, R70, PT ;  /* 0x00000046fb00720c */ /* 0x000fe20003f64070 */
[--C-:B------:R-:W-:Y:S01]  /*7da0*/  @!P6 IMAD.IADD R55, R55, 0x1, -R251.reuse ;  /* 0x000000013737e824 */ /* 0x100fe200078e0afb */
[C---:B------:R-:W-:Y:S01]  /*7db0*/  ISETP.GT.U32.AND P6, PT, R251.reuse, R67, PT ;  /* 0x00000043fb00720c */ /* 0x040fe20003fc4070 */
[--C-:B------:R-:W-:Y:S01]  /*7dc0*/  @!P0 IMAD.IADD R68, R68, 0x1, -R251.reuse ;  /* 0x0000000144448824 */ /* 0x100fe200078e0afb */
[----:B--2---:R-:W-:Y:S01]  /*7dd0*/  IABS R249, R127 ;  /* 0x0000007f00f97213 */ /* 0x004fe20000000000 */
[C---:B------:R-:W-:Y:S01]  /*7de0*/  IMAD R248, R251.reuse, R126, R248 ;  /* 0x0000007efbf87224 */ /* 0x040fe200078e02f8 */
[----:B------:R-:W-:Y:S01]  /*7df0*/  ISETP.GT.U32.AND P0, PT, R251, R75, PT ;  /* 0x0000004bfb00720c */ /* 0x000fe20003f04070 */
[----:B------:R-:W-:Y:S01]  /*7e00*/  @!P1 IMAD.IADD R69, R69, 0x1, -R251 ;  /* 0x0000000145459824 */ /* 0x000fe200078e0afb */
[----:B------:R-:W-:Y:S01]  /*7e10*/  ISETP.GT.U32.AND P1, PT, R251, R76, PT ;  /* 0x0000004cfb00720c */ /* 0x000fe20003f24070 */
[----:B------:R-:W-:-:S04]  /*7e20*/  IMAD.HI.U32 R126, R7, R249, RZ ;  /* 0x000000f9077e7227 */ /* 0x000fc800078e00ff */
[--C-:B------:R-:W-:Y:S01]  /*7e30*/  @!P2 IMAD.IADD R66, R66, 0x1, -R251.reuse ;  /* 0x000000014242a824 */ /* 0x100fe200078e0afb */
[C---:B------:R-:W-:Y:S01]  /*7e40*/  ISETP.GT.U32.AND P2, PT, R251.reuse, R73, PT ;  /* 0x00000049fb00720c */ /* 0x040fe20003f44070 */
[----:B------:R-:W-:Y:S02]  /*7e50*/  IMAD.MOV R126, RZ, RZ, -R126 ;  /* 0x000000ffff7e7224 */ /* 0x000fe400078e0a7e */
[----:B------:R-:W-:Y:S01]  /*7e60*/  @!P4 IMAD.IADD R64, R64, 0x1, -R251 ;  /* 0x000000014040c824 */ /* 0x000fe200078e0afb */
[C---:B------:R-:W-:Y:S01]  /*7e70*/  ISETP.GT.U32.AND P4, PT, R251.reuse, R71, PT ;  /* 0x00000047fb00720c */ /* 0x040fe20003f84070 */
[----:B------:R-:W-:Y:S01]  /*7e80*/  STL [R1+0xfcc], R0 ;  /* 0x000fcc0001007387 */ /* 0x000fe20000100800 */
[----:B------:R-:W-:Y:S02]  /*7e90*/  IMAD R249, R251, R126, R249 ;  /* 0x0000007efbf97224 */ /* 0x000fe400078e02f9 */
[--C-:B------:R-:W-:Y:S01]  /*7ea0*/  @!P5 IMAD.IADD R65, R65, 0x1, -R251.reuse ;  /* 0x000000014141d824 */ /* 0x100fe200078e0afb */
[----:B------:R2:W-:Y:S01]  /*7eb0*/  STL [R1+0xb8c], R127 ;  /* 0x000b8c7f01007387 */ /* 0x0005e20000100800 */
[C---:B------:R-:W-:Y:S01]  /*7ec0*/  ISETP.GT.U32.AND P5, PT, R251.reuse, R72, PT ;  /* 0x00000048fb00720c */ /* 0x040fe20003fa4070 */
[--C-:B------:R-:W-:Y:S01]  /*7ed0*/  @!P3 IMAD.IADD R70, R70, 0x1, -R251.reuse ;  /* 0x000000014646b824 */ /* 0x100fe200078e0afb */
[----:B------:R-:W-:Y:S01]  /*7ee0*/  ISETP.GT.U32.AND P3, PT, R251, R77, PT ;  /* 0x0000004dfb00720c */ /* 0x000fe20003f64070 */
[--C-:B------:R-:W-:Y:S01]  /*7ef0*/  @!P6 IMAD.IADD R67, R67, 0x1, -R251.reuse ;  /* 0x000000014343e824 */ /* 0x100fe200078e0afb */
[----:B------:R-:W-:Y:S01]  /*7f00*/  ISETP.GT.U32.AND P6, PT, R251, R74, PT ;  /* 0x0000004afb00720c */ /* 0x000fe20003fc4070 */
[--C-:B------:R-:W-:Y:S01]  /*7f10*/  @!P0 IMAD.IADD R75, R75, 0x1, -R251.reuse ;  /* 0x000000014b4b8824 */ /* 0x100fe200078e0afb */
[C---:B------:R-:W-:Y:S01]  /*7f20*/  ISETP.GT.U32.AND P0, PT, R251.reuse, R69, PT ;  /* 0x00000045fb00720c */ /* 0x040fe20003f04070 */
[----:B--2---:R-:W2:Y:S01]  /*7f30*/  LDC.64 R126, c[0x0][0x238] ;  /* 0x00008e00ff7e7b82 */ /* 0x004ea20000000a00 */
        /* <DEDUP_REMOVED lines=9> */
[----:B-1----:R-:W-:Y:S01]  /*7fd0*/  SHF.R.U32.HI R6, RZ, 0x6, R6 ;  /* 0x00000006ff067819 */ /* 0x002fe20000011606 */
[--C-:B------:R-:W-:Y:S01]  /*7fe0*/  @!P6 IMAD.IADD R74, R74, 0x1, -R251.reuse ;  /* 0x000000014a4ae824 */ /* 0x100fe200078e0afb */
[----:B------:R-:W-:Y:S01]  /*7ff0*/  ISETP.GT.U32.AND P3, PT, R251, R71, PT ;  /* 0x00000047fb00720c */ /* 0x000fe20003f64070 */
[--C-:B------:R-:W-:Y:S01]  /*8000*/  @!P0 IMAD.IADD R69, R69, 0x1, -R251.reuse ;  /* 0x0000000145458824 */ /* 0x100fe200078e0afb */
[C---:B------:R-:W-:Y:S01]  /*8010*/  ISETP.GT.U32.AND P0, PT, R251.reuse, R75, PT ;  /* 0x0000004bfb00720c */ /* 0x040fe20003f04070 */
[--C-:B------:R-:W-:Y:S01]  /*8020*/  @!P1 IMAD.IADD R70, R70, 0x1, -R251.reuse ;  /* 0x0000000146469824 */ /* 0x100fe200078e0afb */
[----:B------:R-:W-:Y:S01]  /*8030*/  LOP3.LUT R0, R2, 0x1fc, RZ, 0xfc, !PT ;  /* 0x000001fc02007812 */ /* 0x000fe200078efcff */
[----:B------:R-:W-:Y:S01]  /*8040*/  STL [R1+0xfc8], R3 ;  /* 0x000fc80301007387 */ /* 0x000fe20000100800 */
[----:B------:R-:W-:Y:S01]  /*8050*/  SGXT.U32 R6, R6, 0x1 ;  /* 0x000000010606781a */ /* 0x000fe20000000000 */
[----:B------:R-:W-:Y:S01]  /*8060*/  @!P2 IMAD.IADD R80, R80, 0x1, -R251 ;  /* 0x000000015050a824 */ /* 0x000fe200078e0afb */
[C---:B------:R-:W-:Y:S01]  /*8070*/  ISETP.GT.U32.AND P1, PT, R251.reuse, R76, PT ;  /* 0x0000004cfb00720c */ /* 0x040fe20003f24070 */
[----:B------:R-:W-:Y:S01]  /*8080*/  STL [R1+0xfd0], R4 ;  /* 0x000fd00401007387 */ /* 0x000fe20000100800 */
[----:B------:R-:W-:-:S03]  /*8090*/  ISETP.GT.U32.AND P2, PT, R251, R74, PT ;  /* 0x0000004afb00720c */ /* 0x000fc60003f44070 */
[----:B------:R-:W-:Y:S01]  /*80a0*/  STL [R1+0xfd4], R5 ;  /* 0x000fd40501007387 */ /* 0x000fe20000100800 */
[----:B------:R-:W-:Y:S01]  /*80b0*/  IABS R250, R0 ;  /* 0x0000000000fa7213 */ /* 0x000fe20000000000 */
[----:B------:R-:W-:Y:S02]  /*80c0*/  @!P4 IMAD.IADD R78, R78, 0x1, -R251 ;  /* 0x000000014e4ec824 */ /* 0x000fe400078e0afb */
[----:B------:R-:W-:Y:S01]  /*80d0*/  STL [R1+0xfd8], R8 ;  /* 0x000fd80801007387 */ /* 0x000fe20000100800 */
[----:B------:R-:W-:-:S03]  /*80e0*/  ISETP.GT.U32.AND P4, PT, R251, R72, PT ;  /* 0x00000048fb00720c */ /* 0x000fc60003f84070 */
[----:B------:R2:W-:Y:S01]  /*80f0*/  STL [R1+0xb88], R0 ;  /* 0x000b880001007387 */ /* 0x0005e20000100800 */
[--C-:B------:R-:W-:Y:S01]  /*8100*/  @!P5 IMAD.IADD R79, R79, 0x1, -R251.reuse ;  /* 0x000000014f4fd824 */ /* 0x100fe200078e0afb */
[----:B------:R-:W-:Y:S01]  /*8110*/  ISETP.GT.U32.AND P5, PT, R251, R73, PT ;  /* 0x00000049fb00720c */ /* 0x000fe20003fa4070 */
[--C-:B------:R-:W-:Y:S01]  /*8120*/  @!P3 IMAD.IADD R71, R71, 0x1, -R251.reuse ;  /* 0x000000014747b824 */ /* 0x100fe200078e0afb */
[----:B------:R-:W-:Y:S01]  /*8130*/  ISETP.GT.U32.AND P3, PT, R251, R77, PT ;  /* 0x0000004dfb00720c */ /* 0x000fe20003f64070 */
[----:B--2---:R-:W-:Y:S02]  /*8140*/  IMAD R0, R6, R126, RZ ;  /* 0x0000007e06007224 */ /* 0x004fe400078e02ff */
[--C-:B------:R-:W-:Y:S01]  /*8150*/  @!P0 IMAD.IADD R75, R75, 0x1, -R251.reuse ;  /* 0x000000014b4b8824 */ /* 0x100fe200078e0afb */
[C---:B------:R-:W-:Y:S02]  /*8160*/  ISETP.GT.U32.AND P0, PT, R251.reuse, R82, PT ;  /* 0x00000052fb00720c */ /* 0x040fe40003f04070 */
[----:B------:R1:W-:Y:S01]  /*8170*/  STL [R1+0x168], R0 ;  /* 0x0001680001007387 */ /* 0x0003e20000100800 */
[--C-:B------:R-:W-:Y:S01]  /*8180*/  @!P1 IMAD.IADD R76, R76, 0x1, -R251.reuse ;  /* 0x000000014c4c9824 */ /* 0x100fe200078e0afb */
[C---:B------:R-:W-:Y:S01]  /*8190*/  ISETP.GT.U32.AND P1, PT, R251.reuse, R83, PT ;  /* 0x00000053fb00720c */ /* 0x040fe20003f24070 */
[--C-:B------:R-:W-:Y:S01]  /*81a0*/  @!P2 IMAD.IADD R74, R74, 0x1, -R251.reuse ;  /* 0x000000014a4aa824 */ /* 0x100fe200078e0afb */
[C---:B------:R-:W-:Y:S01]  /*81b0*/  ISETP.GT.U32.AND P2, PT, R251.reuse, R81, PT ;  /* 0x00000051fb00720c */ /* 0x040fe20003f44070 */
[----:B-1----:R-:W-:Y:S01]  /*81c0*/  IMAD R0, R126, 0x2, R0 ;  /* 0x000000027e007824 */ /* 0x002fe200078e0200 */
[----:B------:R-:W-:Y:S01]  /*81d0*/  ISETP.GT.U32.AND P6, PT, R251, R68, PT ;  /* 0x00000044fb00720c */ /* 0x000fe20003fc4070 */
[----:B------:R-:W-:-:S03]  /*81e0*/  @!P4 IMAD.IADD R72, R72, 0x1, -R251 ;  /* 0x000000014848c824 */ /* 0x000fc600078e0afb */
[----:B------:R1:W-:Y:S01]  /*81f0*/  STL [R1+0x164], R0 ;  /* 0x0001640001007387 */ /* 0x0003e20000100800 */
[----:B------:R-:W-:Y:S01]  /*8200*/  ISETP.GT.U32.AND P4, PT, R251, R78, PT ;  /* 0x0000004efb00720c */ /* 0x000fe20003f84070 */
[--C-:B------:R-:W-:Y:S01]  /*8210*/  @!P5 IMAD.IADD R73, R73, 0x1, -R251.reuse ;  /* 0x000000014949d824 */ /* 0x100fe200078e0afb */
[----:B------:R-:W-:Y:S01]  /*8220*/  ISETP.GT.U32.AND P5, PT, R251, R79, PT ;  /* 0x0000004ffb00720c */ /* 0x000fe20003fa4070 */
[--C-:B------:R-:W-:Y:S02]  /*8230*/  @!P3 IMAD.IADD R77, R77, 0x1, -R251.reuse ;  /* 0x000000014d4db824 */ /* 0x100fe400078e0afb */
[----:B-1----:R-:W-:Y:S01]  /*8240*/  IMAD R0, R126, 0x2, R0 ;  /* 0x000000027e007824 */ /* 0x002fe200078e0200 */
[----:B------:R-:W-:Y:S01]  /*8250*/  ISETP.GT.U32.AND P3, PT, R251, R84, PT ;  /* 0x00000054fb00720c */ /* 0x000fe20003f64070 */
[----:B------:R-:W-:-:S03]  /*8260*/  @!P0 IMAD.IADD R82, R82, 0x1, -R251 ;  /* 0x0000000152528824 */ /* 0x000fc600078e0afb */
[----:B------:R1:W-:Y:S01]  /*8270*/  STL [R1+0x160], R0 ;  /* 0x0001600001007387 */ /* 0x0003e20000100800 */
[----:B------:R-:W-:Y:S01]  /*8280*/  ISETP.GT.U32.AND P0, PT, R251, R89, PT ;  /* 0x00000059fb00720c */ /* 0x000fe20003f04070 */
[--C-:B------:R-:W-:Y:S01]  /*8290*/  @!P1 IMAD.IADD R83, R83, 0x1, -R251.reuse ;  /* 0x0000000153539824 */ /* 0x100fe200078e0afb */
[----:B------:R-:W-:Y:S01]  /*82a0*/  ISETP.GT.U32.AND P1, PT, R251, R90, PT ;  /* 0x0000005afb00720c */ /* 0x000fe20003f24070 */
[----:B------:R-:W-:Y:S02]  /*82b0*/  @!P2 IMAD.IADD R81, R81, 0x1, -R251 ;  /* 0x000000015151a824 */ /* 0x000fe400078e0afb */
[----:B-1----:R-:W-:Y:S01]  /*82c0*/  IMAD R0, R126, 0x2, R0 ;  /* 0x000000027e007824 */ /* 0x002fe200078e0200 */
[----:B------:R-:W-:-:S04]  /*82d0*/  ISETP.GT.U32.AND P2, PT, R251, R88, PT ;  /* 0x00000058fb00720c */ /* 0x000fc80003f44070 */
[----:B------:R1:W-:Y:S01]  /*82e0*/  STL [R1+0xac], R0 ;  /* 0x0000ac0001007387 */ /* 0x0003e20000100800 */
[--C-:B------:R-:W-:Y:S01]  /*82f0*/  @!P6 IMAD.IADD R68, R68, 0x1, -R251.reuse ;  /* 0x000000014444e824 */ /* 0x100fe200078e0afb */
[C---:B------:R-:W-:Y:S01]  /*8300*/  ISETP.GT.U32.AND P6, PT, R251.reuse, R80, PT ;  /* 0x00000050fb00720c */ /* 0x040fe20003fc4070 */
[--C-:B------:R-:W-:Y:S01]  /*8310*/  @!P4 IMAD.IADD R78, R78, 0x1, -R251.reuse ;  /* 0x000000014e4ec824 */ /* 0x100fe200078e0afb */
[----:B------:R-:W-:Y:S01]  /*8320*/  ISETP.GT.U32.AND P4, PT, R251, R85, PT ;  /* 0x00000055fb00720c */ /* 0x000fe20003f84070 */
[----:B-1----:R-:W-:Y:S02]  /*8330*/  IMAD R0, R126, 0x2, R0 ;  /* 0x000000027e007824 */ /* 0x002fe400078e0200 */
[----:B------:R-:W-:-:S03]  /*8340*/  @!P5 IMAD.IADD R79, R79, 0x1, -R251 ;  /* 0x000000014f4fd824 */ /* 0x000fc600078e0afb */
[----:B------:R1:W-:Y:S01]  /*8350*/  STL [R1+0x16c], R0 ;  /* 0x00016c0001007387 */ /* 0x0003e20000100800 */
[C---:B------:R-:W-:Y:S01]  /*8360*/  ISETP.GT.U32.AND P5, PT, R251.reuse, R86, PT ;  /* 0x00000056fb00720c */ /* 0x040fe20003fa4070 */
[--C-:B------:R-:W-:Y:S01]  /*8370*/  @!P3 IMAD.IADD R84, R84, 0x1, -R251.reuse ;  /* 0x000000015454b824 */ /* 0x100fe200078e0afb */
[----:B------:R-:W-:Y:S01]  /*8380*/  ISETP.GT.U32.AND P3, PT, R251, R91, PT ;  /* 0x0000005bfb00720c */ /* 0x000fe20003f64070 */
[--C-:B------:R-:W-:Y:S01]  /*8390*/  @!P0 IMAD.IADD R89, R89, 0x1, -R251.reuse ;  /* 0x0000000159598824 */ /* 0x100fe200078e0afb */
[C---:B------:R-:W-:Y:S01]  /*83a0*/  ISETP.GT.U32.AND P0, PT, R251.reuse, R83, PT ;  /* 0x00000053fb00720c */ /* 0x040fe20003f04070 */
[----:B-1----:R-:W-:Y:S02]  /*83b0*/  IMAD R0, R126, 0x2, R0 ;  /* 0x000000027e007824 */ /* 0x002fe400078e0200 */
[--C-:B------:R-:W-:Y:S01]  /*83c0*/  @!P1 IMAD.IADD R90, R90, 0x1, -R251.reuse ;  /* 0x000000015a5a9824 */ /* 0x100fe200078e0afb */
[C---:B------:R-:W-:Y:S02]  /*83d0*/  ISETP.GT.U32.AND P1, PT, R251.reuse, R84, PT ;  /* 0x00000054fb00720c */ /* 0x040fe40003f24070 */
[----:B------:R1:W-:Y:S01]  /*83e0*/  STL [R1+0x38], R0 ;  /* 0x0000380001007387 */ /* 0x0003e20000100800 */
[--C-:B------:R-:W-:Y:S01]  /*83f0*/  @!P2 IMAD.IADD R88, R88, 0x1, -R251.reuse ;  /* 0x000000015858a824 */ /* 0x100fe200078e0afb */
[C---:B------:R-:W-:Y:S01]  /*8400*/  ISETP.GT.U32.AND P2, PT, R251.reuse, R82, PT ;  /* 0x00000052fb00720c */ /* 0x040fe20003f44070 */
[----:B------:R-:W-:Y:S01]  /*8410*/  @!P6 IMAD.IADD R80, R80, 0x1, -R251 ;  /* 0x000000015050e824 */ /* 0x000fe200078e0afb */
[----:B------:R-:W-:Y:S01]  /*8420*/  ISETP.GT.U32.AND P6, PT, R251, R87, PT ;  /* 0x00000057fb00720c */ /* 0x000fe20003fc4070 */
[----:B-1----:R-:W-:-:S02]  /*8430*/  IMAD R0, R126, 0x2, R0 ;  /* 0x000000027e007824 */ /* 0x002fc400078e0200 */
[--C-:B------:R-:W-:Y:S01]  /*8440*/  @!P4 IMAD.IADD R85, R85, 0x1, -R251.reuse ;  /* 0x000000015555c824 */ /* 0x100fe200078e0afb */
[C---:B------:R-:W-:Y:S02]  /*8450*/  ISETP.GT.U32.AND P4, PT, R251.reuse, R92, PT ;  /* 0x0000005cfb00720c */ /* 0x040fe40003f84070 */
[----:B------:R1:W-:Y:S01]  /*8460*/  STL [R1+0x3c], R0 ;  /* 0x00003c0001007387 */ /* 0x0003e20000100800 */
[--C-:B------:R-:W-:Y:S01]  /*8470*/  @!P5 IMAD.IADD R86, R86, 0x1, -R251.reuse ;  /* 0x000000015656d824 */ /* 0x100fe200078e0afb */
[----:B------:R-:W-:Y:S01]  /*8480*/  ISETP.GT.U32.AND P5, PT, R251, R93, PT ;  /* 0x0000005dfb00720c */ /* 0x000fe20003fa4070 */
[--C-:B------:R-:W-:Y:S01]  /*8490*/  @!P3 IMAD.IADD R91, R91, 0x1, -R251.reuse ;  /* 0x000000015b5bb824 */ /* 0x100fe200078e0afb */
[----:B------:R-:W-:Y:S01]  /*84a0*/  ISETP.GT.U32.AND P3, PT, R251, R85, PT ;  /* 0x00000055fb00720c */ /* 0x000fe20003f64070 */
[----:B-1----:R-:W-:Y:S02]  /*84b0*/  IMAD R0, R126, 0x2, R0 ;  /* 0x000000027e007824 */ /* 0x002fe400078e0200 */
[----:B------:R-:W-:Y:S01]  /*84c0*/  @!P0 IMAD.IADD R83, R83, 0x1, -R251 ;  /* 0x0000000153538824 */ /* 0x000fe200078e0afb */
[----:B------:R-:W-:-:S02]  /*84d0*/  ISETP.GT.U32.AND P0, PT, R251, R89, PT ;  /* 0x00000059fb00720c */ /* 0x000fc40003f04070 */
        /* <DEDUP_REMOVED lines=8> */
[--C-:B------:R-:W-:Y:S01]  /*8560*/  @!P4 IMAD.IADD R92, R92, 0x1, -R251.reuse ;  /* 0x000000015c5cc824 */ /* 0x100fe200078e0afb */
[----:B------:R-:W-:Y:S01]  /*8570*/  ISETP.GT.U32.AND P4, PT, R251, R86, PT ;  /* 0x00000056fb00720c */ /* 0x000fe20003f84070 */
[--C-:B------:R-:W-:Y:S01]  /*8580*/  @!P5 IMAD.IADD R93, R93, 0x1, -R251.reuse ;  /* 0x000000015d5dd824 */ /* 0x100fe200078e0afb */
[----:B------:R-:W-:Y:S01]  /*8590*/  ISETP.GT.U32.AND P5, PT, R251, R87, PT ;  /* 0x00000057fb00720c */ /* 0x000fe20003fa4070 */
[----:B-1----:R-:W-:Y:S02]  /*85a0*/  IMAD R0, R126, 0x2, R0 ;  /* 0x000000027e007824 */ /* 0x002fe400078e0200 */
[--C-:B------:R-:W-:Y:S01]  /*85b0*/  @!P3 IMAD.IADD R85, R85, 0x1, -R251.reuse ;  /* 0x000000015555b824 */ /* 0x100fe200078e0afb */
[----:B------:R-:W-:Y:S02]  /*85c0*/  ISETP.GT.U32.AND P3, PT, R251, R91, PT ;  /* 0x0000005bfb00720c */ /* 0x000fe40003f64070 */
[----:B------:R1:W-:Y:S01]  /*85d0*/  STL [R1+0x48], R0 ;  /* 0x0000480001007387 */ /* 0x0003e20000100800 */
[--C-:B------:R-:W-:Y:S01]  /*85e0*/  @!P0 IMAD.IADD R89, R89, 0x1, -R251.reuse ;  /* 0x0000000159598824 */ /* 0x100fe200078e0afb */
[C---:B------:R-:W-:Y:S01]  /*85f0*/  ISETP.GT.U32.AND P0, PT, R251.reuse, R96, PT ;  /* 0x00000060fb00720c */ /* 0x040fe20003f04070 */
[--C-:B------:R-:W-:Y:S01]  /*8600*/  @!P1 IMAD.IADD R90, R90, 0x1, -R251.reuse ;  /* 0x000000015a5a9824 */ /* 0x100fe200078e0afb */
[C---:B------:R-:W-:Y:S01]  /*8610*/  ISETP.GT.U32.AND P1, PT, R251.reuse, R97, PT ;  /* 0x00000061fb00720c */ /* 0x040fe20003f24070 */
[----:B-1----:R-:W-:Y:S01]  /*8620*/  IMAD R0, R126, 0x2, R0 ;  /* 0x000000027e007824 */ /* 0x002fe200078e0200 */
[C---:B------:R-:W-:Y:S01]  /*8630*/  ISETP.GT.U32.AND P6, PT, R251.reuse, R81, PT ;  /* 0x00000051fb00720c */ /* 0x040fe20003fc4070 */
[----:B------:R-:W-:Y:S01]  /*8640*/  @!P2 IMAD.IADD R88, R88, 0x1, -R251 ;  /* 0x000000015858a824 */ /* 0x000fe200078e0afb */
[----:B------:R-:W-:-:S02]  /*8650*/  ISETP.GT.U32.AND P2, PT, R251, R95, PT ;  /* 0x0000005ffb00720c */ /* 0x000fc40003f44070 */
[----:B------:R1:W-:Y:S01]  /*8660*/  STL [R1+0x4c], R0 ;  /* 0x00004c0001007387 */ /* 0x0003e20000100800 */
[--C-:B------:R-:W-:Y:S01]  /*8670*/  @!P4 IMAD.IADD R86, R86, 0x1, -R251.reuse ;  /* 0x000000015656c824 */ /* 0x100fe200078e0afb */
[----:B------:R-:W-:Y:S01]  /*8680*/  ISETP.GT.U32.AND P4, PT, R251, R92, PT ;  /* 0x0000005cfb00720c */ /* 0x000fe20003f84070 */
[--C-:B------:R-:W-:Y:S02]  /*8690*/  @!P5 IMAD.IADD R87, R87, 0x1, -R251.reuse ;  /* 0x000000015757d824 */ /* 0x100fe400078e0afb */
[----:B-1----:R-:W-:Y:S01]  /*86a0*/  IMAD R0, R126, 0x2, R0 ;  /* 0x000000027e007824 */ /* 0x002fe200078e0200 */
[----:B------:R-:W-:Y:S01]  /*86b0*/  ISETP.GT.U32.AND P5, PT, R251, R94, PT ;  /* 0x0000005efb00720c */ /* 0x000fe20003fa4070 */
[----:B------:R-:W-:-:S03]  /*86c0*/  @!P3 IMAD.IADD R91, R91, 0x1, -R251 ;  /* 0x000000015b5bb824 */ /* 0x000fc600078e0afb */
[----:B------:R1:W-:Y:S01]  /*86d0*/  STL [R1+0x50], R0 ;  /* 0x0000500001007387 */ /* 0x0003e20000100800 */
[C---:B------:R-:W-:Y:S01]  /*86e0*/  ISETP.GT.U32.AND P3, PT, R251.reuse, R98, PT ;  /* 0x00000062fb00720c */ /* 0x040fe20003f64070 */
[--C-:B------:R-:W-:Y:S01]  /*86f0*/  @!P0 IMAD.IADD R96, R96, 0x1, -R251.reuse ;  /* 0x0000000160608824 */ /* 0x100fe200078e0afb */
[----:B------:R-:W-:Y:S01]  /*8700*/  ISETP.GT.U32.AND P0, PT, R251, R103, PT ;  /* 0x00000067fb00720c */ /* 0x000fe20003f04070 */
[--C-:B------:R-:W-:Y:S02]  /*8710*/  @!P1 IMAD.IADD R97, R97, 0x1, -R251.reuse ;  /* 0x0000000161619824 */ /* 0x100fe400078e0afb */
[----:B-1----:R-:W-:Y:S01]  /*8720*/  IMAD R0, R126, 0x2, R0 ;  /* 0x000000027e007824 */ /* 0x002fe200078e0200 */
[----:B------:R-:W-:Y:S01]  /*8730*/  ISETP.GT.U32.AND P1, PT, R251, R104, PT ;  /* 0x00000068fb00720c */ /* 0x000fe20003f24070 */
[----:B------:R-:W-:-:S03]  /*8740*/  @!P6 IMAD.IADD R81, R81, 0x1, -R251 ;  /* 0x000000015151e824 */ /* 0x000fc600078e0afb */
[----:B------:R1:W-:Y:S01]  /*8750*/  STL [R1+0x54], R0 ;  /* 0x0000540001007387 */ /* 0x0003e20000100800 */
[--C-:B------:R-:W-:Y:S01]  /*8760*/  @!P2 IMAD.IADD R95, R95, 0x1, -R251.reuse ;  /* 0x000000015f5fa824 */ /* 0x100fe200078e0afb */
[C---:B------:R-:W-:Y:S02]  /*8770*/  ISETP.GT.U32.AND P6, PT, R251.reuse, R93, PT ;  /* 0x0000005dfb00720c */ /* 0x040fe40003fc4070 */
        /* <DEDUP_REMOVED lines=16> */
[C---:B------:R-:W-:Y:S01]  /*8880*/  ISETP.GT.U32.AND P6, PT, R251.reuse, R100, PT ;  /* 0x00000064fb00720c */ /* 0x040fe20003fc4070 */
        /* <DEDUP_REMOVED lines=15> */
[C---:B------:R-:W-:Y:S01]  /*8980*/  ISETP.GT.U32.AND P1, PT, R251.reuse, R104, PT ;  /* 0x00000068fb00720c */ /* 0x040fe20003f24070 */
[--C-:B------:R-:W-:Y:S02]  /*8990*/  @!P6 IMAD.IADD R100, R100, 0x1, -R251.reuse ;  /* 0x000000016464e824 */ /* 0x100fe400078e0afb */
[----:B-1----:R-:W-:Y:S02]  /*89a0*/  IMAD R0, R126, 0x2, R0 ;  /* 0x000000027e007824 */ /* 0x002fe400078e0200 */
[--C-:B------:R-:W-:Y:S01]  /*89b0*/  @!P2 IMAD.IADD R96, R96, 0x1, -R251.reuse ;  /* 0x000000016060a824 */ /* 0x100fe200078e0afb */
[C---:B------:R-:W-:Y:S02]  /*89c0*/  ISETP.GT.U32.AND P2, PT, R251.reuse, R102, PT ;  /* 0x00000066fb00720c */ /* 0x040fe40003f44070 */
[----:B------:R1:W-:Y:S01]  /*89d0*/  STL [R1+0xec], R0 ;  /* 0x0000ec0001007387 */ /* 0x0003e20000100800 */
[----:B------:R-:W-:Y:S01]  /*89e0*/  @!P4 IMAD.IADD R106, R106, 0x1, -R251 ;  /* 0x000000016a6ac824 */ /* 0x000fe200078e0afb */
[----:B------:R-:W-:-:S02]  /*89f0*/  ISETP.GT.U32.AND P6, PT, R251, R94, PT ;  /* 0x0000005efb00720c */ /* 0x000fc40003fc4070 */
[----:B------:R-:W-:Y:S01]  /*8a00*/  ISETP.GT.U32.AND P4, PT, R251, R100, PT ;  /* 0x00000064fb00720c */ /* 0x000fe20003f84070 */
[----:B-1----:R-:W-:Y:S02]  /*8a10*/  IMAD R0, R126, 0x2, R0 ;  /* 0x000000027e007824 */ /* 0x002fe400078e0200 */
[----:B------:R-:W-:-:S03]  /*8a20*/  @!P5 IMAD.IADD R95, R95, 0x1, -R251 ;  /* 0x000000015f5fd824 */ /* 0x000fc600078e0afb */
[----:B------:R1:W-:Y:S01]  /*8a30*/  STL [R1+0xf0], R0 ;  /* 0x0000f00001007387 */ /* 0x0003e20000100800 */
[----:B------:R-:W-:Y:S01]  /*8a40*/  ISETP.GT.U32.AND P5, PT, R251, R101, PT ;  /* 0x00000065fb00720c */ /* 0x000fe20003fa4070 */
[--C-:B------:R-:W-:Y:S01]  /*8a50*/  @!P3 IMAD.IADD R99, R99, 0x1, -R251.reuse ;  /* 0x000000016363b824 */ /* 0x100fe200078e0afb */
[----:B------:R-:W-:Y:S01]  /*8a60*/  ISETP.GT.U32.AND P3, PT, R251, R105, PT ;  /* 0x00000069fb00720c */ /* 0x000fe20003f64070 */
[--C-:B------:R-:W-:Y:S01]  /*8a70*/  @!P0 IMAD.IADD R103, R103, 0x1, -R251.reuse ;  /* 0x0000000167678824 */ /* 0x100fe200078e0afb */
[C---:B------:R-:W-:Y:S01]  /*8a80*/  ISETP.GT.U32.AND P0, PT, R251.reuse, R110, PT ;  /* 0x0000006efb00720c */ /* 0x040fe20003f04070 */
[----:B-1----:R-:W-:Y:S02]  /*8a90*/  IMAD R0, R126, 0x2, R0 ;  /* 0x000000027e007824 */ /* 0x002fe400078e0200 */
[--C-:B------:R-:W-:Y:S01]  /*8aa0*/  @!P1 IMAD.IADD R104, R104, 0x1, -R251.reuse ;  /* 0x0000000168689824 */ /* 0x100fe200078e0afb */
[----:B------:R-:W-:Y:S02]  /*8ab0*/  ISETP.GT.U32.AND P1, PT, R251, R111, PT ;  /* 0x0000006ffb00720c */ /* 0x000fe40003f24070 */
[----:B------:R1:W-:Y:S01]  /*8ac0*/  STL [R1+0xf4], R0 ;  /* 0x0000f40001007387 */ /* 0x0003e20000100800 */
[----:B------:R-:W-:-:S03]  /*8ad0*/  @!P2 IMAD.IADD R102, R102, 0x1, -R251 ;  /* 0x000000016666a824 */ /* 0x000fc600078e0afb */
[----:B------:R-:W2:Y:S01]  /*8ae0*/  LDL.LU R6, [R1+0x30] ;  /* 0x0000300001067983 */ /* 0x000ea20000300800 */
[C---:B------:R-:W-:Y:S01]  /*8af0*/  ISETP.GT.U32.AND P2, PT, R251.reuse, R109, PT ;  /* 0x0000006dfb00720c */ /* 0x040fe20003f44070 */
[--C-:B------:R-:W-:Y:S02]  /*8b00*/  @!P6 IMAD.IADD R94, R94, 0x1, -R251.reuse ;  /* 0x000000015e5ee824 */ /* 0x100fe400078e0afb */
[----:B------:R-:W3:Y:S01]  /*8b10*/  LDL.LU R3, [R1+0x34] ;  /* 0x0000340001037983 */ /* 0x000ee20000300800 */
[--C-:B------:R-:W-:Y:S01]  /*8b20*/  @!P4 IMAD.IADD R100, R100, 0x1, -R251.reuse ;  /* 0x000000016464c824 */ /* 0x100fe200078e0afb */
[C---:B------:R-:W-:Y:S02]  /*8b30*/  ISETP.GT.U32.AND P6, PT, R251.reuse, R106, PT ;  /* 0x0000006afb00720c */ /* 0x040fe40003fc4070 */
        /* <DEDUP_REMOVED lines=26> */
[----:B------:R-:W4:Y:S01]  /*8ce0*/  S2R R4, SR_TID.X ;  /* 0x0000000000047919 */ /* 0x000f220000002100 */
        /* <DEDUP_REMOVED lines=12> */
[----:B------:R-:W3:Y:S01]  /*8db0*/  LDL R8, [R1+0x2c] ;  /* 0x00002c0001087983 */ /* 0x000ee20000100800 */
        /* <DEDUP_REMOVED lines=111> */
[----:B------:R-:W-:-:S02]  /*94b0*/  ISETP.GT.U32.AND P6, PT, R251, R135, PT ;  /* 0x00000087fb00720c */ /* 0x000fc40003fc4070 */
        /* <DEDUP_REMOVED lines=39> */
[----:B------:R-:W-:-:S02]  /*9730*/  @!P6 IMAD.IADD R154, R154, 0x1, -R251 ;  /* 0x000000019a9ae824 */ /* 0x000fc400078e0afb */
        /* <DEDUP_REMOVED lines=55> */
[C---:B------:R-:W-:Y:S02]  /*9ab0*/  ISETP.GT.U32.AND P6, PT, R251.reuse, R161, PT ;  /* 0x000000a1fb00720c */ /* 0x040fe40003fc4070 */
        /* <DEDUP_REMOVED lines=22> */
[----:B------:R-:W-:Y:S01]  /*9c20*/  ISETP.GT.U32.AND P1, PT, R251, R184, PT ;  /* 0x000000b8fb00720c */ /* 0x000fe20003f24070 */
[----:B------:R-:W-:-:S04]  /*9c30*/  IMAD.HI.U32 R7, R7, R250, RZ ;  /* 0x000000fa07077227 */ /* 0x000fc800078e00ff */
[----:B------:R-:W-:Y:S01]  /*9c40*/  @!P2 IMAD.IADD R178, R178, 0x1, -R251 ;  /* 0x00000001b2b2a824 */ /* 0x000fe200078e0afb */
[----:B------:R-:W-:Y:S01]  /*9c50*/  ISETP.GT.U32.AND P2, PT, R251, R185, PT ;  /* 0x000000b9fb00720c */ /* 0x000fe20003f44070 */
[----:B------:R-:W-:Y:S02]  /*9c60*/  IMAD.MOV R7, RZ, RZ, -R7 ;  /* 0x000000ffff077224 */ /* 0x000fe400078e0a07 */
[--C-:B------:R-:W-:Y:S01]  /*9c70*/  @!P6 IMAD.IADD R173, R173, 0x1, -R251.reuse ;  /* 0x00000001adade824 */ /* 0x100fe200078e0afb */
[C---:B------:R-:W-:Y:S01]  /*9c80*/  ISETP.GT.U32.AND P6, PT, R251.reuse, R180, PT ;  /* 0x000000b4fb00720c */ /* 0x040fe20003fc4070 */
[--C-:B------:R-:W-:Y:S01]  /*9c90*/  @!P4 IMAD.IADD R174, R174, 0x1, -R251.reuse ;  /* 0x00000001aeaec824 */ /* 0x100fe200078e0afb */
[C---:B------:R-:W-:Y:S01]  /*9ca0*/  ISETP.GT.U32.AND P4, PT, R251.reuse, R181, PT ;  /* 0x000000b5fb00720c */ /* 0x040fe20003f84070 */
[----:B------:R-:W-:Y:S02]  /*9cb0*/  IMAD R250, R251, R7, R250 ;  /* 0x00000007fbfa7224 */ /* 0x000fe400078e02fa */
[----:B------:R-:W-:Y:S01]  /*9cc0*/  @!P5 IMAD.IADD R175, R175, 0x1, -R251 ;  /* 0x00000001afafd824 */ /* 0x000fe200078e0afb */
[----:B------:R-:W-:Y:S01]  /*9cd0*/  ISETP.GT.U32.AND P5, PT, R251, R182, PT ;  /* 0x000000b6fb00720c */ /* 0x000fe20003fa4070 */
[----:B----4-:R-:W-:-:S02]  /*9ce0*/  IMAD.SHL.U32 R7, R4, 0x10, RZ ;  /* 0x0000001004077824 */ /* 0x010fc400078e00ff */
[--C-:B------:R-:W-:Y:S01]  /*9cf0*/  @!P3 IMAD.IADD R179, R179, 0x1, -R251.reuse ;  /* 0x00000001b3b3b824 */ /* 0x100fe200078e0afb */
[----:B------:R-:W-:Y:S01]  /*9d00*/  ISETP.GT.U32.AND P3, PT, R251, R186, PT ;  /* 0x000000bafb00720c */ /* 0x000fe20003f64070 */
[----:B-1----:R-:W-:Y:S02]  /*9d10*/  IMAD R0, R126, 0x2, R0 ;  /* 0x000000027e007824 */ /* 0x002fe400078e0200 */
[--C-:B------:R-:W-:Y:S01]  /*9d20*/  @!P0 IMAD.IADD R183, R183, 0x1, -R251.reuse ;  /* 0x00000001b7b78824 */ /* 0x100fe200078e0afb */
[----:B------:R-:W-:Y:S01]  /*9d30*/  ISETP.GT.U32.AND P0, PT, R251, R177, PT ;  /* 0x000000b1fb00720c */ /* 0x000fe20003f04070 */
[--C-:B------:R-:W-:Y:S01]  /*9d40*/  @!P1 IMAD.IADD R184, R184, 0x1, -R251.reuse ;  /* 0x00000001b8b89824 */ /* 0x100fe200078e0afb */
[----:B------:R-:W-:Y:S01]  /*9d50*/  LOP3.LUT R7, R7, 0x70, RZ, 0xc0, !PT ;  /* 0x0000007007077812 */ /* 0x000fe200078ec0ff */
[----:B------:R1:W-:Y:S01]  /*9d60*/  STL [R1+0xf8], R0 ;  /* 0x0000f80001007387 */ /* 0x0003e20000100800 */
[----:B------:R-:W-:Y:S01]  /*9d70*/  ISETP.GT.U32.AND P1, PT, R251, R178, PT ;  /* 0x000000b2fb00720c */ /* 0x000fe20003f24070 */
[----:B------:R-:W-:Y:S01]  /*9d80*/  @!P2 IMAD.IADD R185, R185, 0x1, -R251 ;  /* 0x00000001b9b9a824 */ /* 0x000fe200078e0afb */
[----:B------:R-:W-:Y:S01]  /*9d90*/  ISETP.GT.U32.AND P2, PT, R251, R179, PT ;  /* 0x000000b3fb00720c */ /* 0x000fe20003f44070 */
[----:B------:R-:W-:-:S02]  /*9da0*/  IMAD.SHL.U32 R5, R4, 0x400, RZ ;  /* 0x0000040004057824 */ /* 0x000fc400078e00ff */
[--C-:B------:R-:W-:Y:S02]  /*9db0*/  @!P6 IMAD.IADD R180, R180, 0x1, -R251.reuse ;  /* 0x00000001b4b4e824 */ /* 0x100fe400078e0afb */
[----:B-1----:R-:W-:Y:S02]  /*9dc0*/  IMAD R0, R126, 0x2, R0 ;  /* 0x000000027e007824 */ /* 0x002fe400078e0200 */
[--C-:B------:R-:W-:Y:S01]  /*9dd0*/  @!P4 IMAD.IADD R181, R181, 0x1, -R251.reuse ;  /* 0x00000001b5b5c824 */ /* 0x100fe200078e0afb */
[----:B------:R-:W-:Y:S01]  /*9de0*/  ISETP.GT.U32.AND P4, PT, R251, R175, PT ;  /* 0x000000affb00720c */ /* 0x000fe20003f84070 */
[----:B--2---:R-:W-:Y:S01]  /*9df0*/  IMAD.IADD R7, R7, 0x1, R6 ;  /* 0x0000000107077824 */ /* 0x004fe200078e0206 */
[----:B------:R1:W-:Y:S01]  /*9e00*/  STL [R1+0xfc], R0 ;  /* 0x0000fc0001007387 */ /* 0x0003e20000100800 */
[--C-:B------:R-:W-:Y:S01]  /*9e10*/  @!P5 IMAD.IADD R182, R182, 0x1, -R251.reuse ;  /* 0x00000001b6b6d824 */ /* 0x100fe200078e0afb */
[----:B------:R-:W-:Y:S01]  /*9e20*/  ISETP.GT.U32.AND P5, PT, R251, R176, PT ;  /* 0x000000b0fb00720c */ /* 0x000fe20003fa4070 */
[----:B------:R-:W-:Y:S01]  /*9e30*/  @!P3 IMAD.IADD R186, R186, 0x1, -R251 ;  /* 0x00000001babab824 */ /* 0x000fe200078e0afb */
[----:B---3--:R-:W-:Y:S01]  /*9e40*/  LOP3.LUT R3, R3, 0x8000, R5, 0xf8, !PT ;  /* 0x0000800003037812 */ /* 0x008fe200078ef805 */
[----:B------:R2:W-:Y:S01]  /*9e50*/  STL [R1+0xf80], R7 ;  /* 0x000f800701007387 */ /* 0x0005e20000100800 */
[C---:B------:R-:W-:Y:S01]  /*9e60*/  ISETP.GT.U32.AND P3, PT, R251.reuse, R180, PT ;  /* 0x000000b4fb00720c */ /* 0x040fe20003f64070 */
[----:B-1----:R-:W-:Y:S01]  /*9e70*/  IMAD R0, R126, 0x2, R0 ;  /* 0x000000027e007824 */ /* 0x002fe200078e0200 */
[----:B------:R-:W-:Y:S01]  /*9e80*/  ISETP.GT.U32.AND P6, PT, R251, R174, PT ;  /* 0x000000aefb00720c */ /* 0x000fe20003fc4070 */
[--C-:B------:R-:W-:Y:S01]  /*9e90*/  @!P0 IMAD.IADD R177, R177, 0x1, -R251.reuse ;  /* 0x00000001b1b18824 */ /* 0x100fe200078e0afb */
[C---:B------:R-:W-:Y:S01]  /*9ea0*/  ISETP.GT.U32.AND P0, PT, R251.reuse, R183, PT ;  /* 0x000000b7fb00720c */ /* 0x040fe20003f04070 */
[----:B--2---:R-:W2:Y:S01]  /*9eb0*/  LDL R7, [R1+0xb00] ;  /* 0x000b000001077983 */ /* 0x004ea20000100800 */
[----:B------:R-:W-:Y:S01]  /*9ec0*/  @!P1 IMAD.IADD R178, R178, 0x1, -R251 ;  /* 0x00000001b2b29824 */ /* 0x000fe200078e0afb */
[----:B------:R-:W-:-:S02]  /*9ed0*/  ISETP.GT.U32.AND P1, PT, R251, R184, PT ;  /* 0x000000b8fb00720c */ /* 0x000fc40003f24070 */
[----:B------:R-:W-:Y:S01]  /*9ee0*/  STL [R1+0x104], R0 ;  /* 0x0001040001007387 */ /* 0x000fe20000100800 */
[----:B------:R-:W-:-:S03]  /*9ef0*/  @!P2 IMAD.IADD R179, R179, 0x1, -R251 ;  /* 0x00000001b3b3a824 */ /* 0x000fc600078e0afb */
[----:B------:R-:W3:Y:S01]  /*9f00*/  LDL R5, [R1+0xb04] ;  /* 0x000b040001057983 */ /* 0x000ee20000100800 */
[----:B------:R-:W-:-:S03]  /*9f10*/  ISETP.GT.U32.AND P2, PT, R251, R185, PT ;  /* 0x000000b9fb00720c */ /* 0x000fc60003f44070 */
[----:B------:R1:W-:Y:S01]  /*9f20*/  STL [R1+0x92c], R3 ;  /* 0x00092c0301007387 */ /* 0x0003e20000100800 */
[--C-:B------:R-:W-:Y:S01]  /*9f30*/  @!P4 IMAD.IADD R175, R175, 0x1, -R251.reuse ;  /* 0x00000001afafc824 */ /* 0x100fe200078e0afb */
[C---:B------:R-:W-:Y:S01]  /*9f40*/  ISETP.GT.U32.AND P4, PT, R251.reuse, R181, PT ;  /* 0x000000b5fb00720c */ /* 0x040fe20003f84070 */
[--C-:B------:R-:W-:Y:S01]  /*9f50*/  @!P5 IMAD.IADD R176, R176, 0x1, -R251.reuse ;  /* 0x00000001b0b0d824 */ /* 0x100fe200078e0afb */
[----:B-1----:R-:W4:Y:S01]  /*9f60*/  LDL R3, [R1+0xb08] ;  /* 0x000b080001037983 */ /* 0x002f220000100800 */
        /* <DEDUP_REMOVED lines=224> */
[----:B------:R-:W-:Y:S01]  /*ad70*/  @!P2 IMAD.IADD R242, R242, 0x1, -R251 ;  /* 0x00000001f2f2a824 */ /* 0x000fe200078e0afb */
[----:B------:R-:W-:-:S02]  /*ad80*/  ISETP.GT.U32.AND P2, PT, R251, R249, PT ;  /* 0x000000f9fb00720c */ /* 0x000fc40003f44070 */
[----:B------:R-:W-:Y:S01]  /*ad90*/  ISETP.GT.U32.AND P4, PT, R251, R231, PT ;  /* 0x000000e7fb00720c */ /* 0x000fe20003f84070 */
[--C-:B------:R-:W-:Y:S02]  /*ada0*/  @!P5 IMAD.IADD R239, R239, 0x1, -R251.reuse ;  /* 0x00000001efefd824 */ /* 0x100fe400078e0afb */
[--C-:B------:R-:W-:Y:S01]  /*adb0*/  @!P3 IMAD.IADD R243, R243, 0x1, -R251.reuse ;  /* 0x00000001f3f3b824 */ /* 0x100fe200078e0afb */
[----:B------:R-:W-:Y:S01]  /*adc0*/  ISETP.GT.U32.AND P3, PT, R251, R250, PT ;  /* 0x000000fafb00720c */ /* 0x000fe20003f64070 */
[--C-:B------:R-:W-:Y:S02]  /*add0*/  @!P6 IMAD.IADD R244, R244, 0x1, -R251.reuse ;  /* 0x00000001f4f4e824 */ /* 0x100fe400078e0afb */
        /* <DEDUP_REMOVED lines=8> */
[C---:B------:R-:W-:Y:S02]  /*ae60*/  ISETP.GT.U32.AND P4, PT, R251.reuse, R238, PT ;  /* 0x000000eefb00720c */ /* 0x040fe40003f84070 */
[C---:B------:R-:W-:Y:S01]  /*ae70*/  ISETP.GT.U32.AND P5, PT, R251.reuse, R246, PT ;  /* 0x000000f6fb00720c */ /* 0x040fe20003fa4070 */
[--C-:B------:R-:W-:Y:S02]  /*ae80*/  @!P3 IMAD.IADD R250, R250, 0x1, -R251.reuse ;  /* 0x00000001fafab824 */ /* 0x100fe400078e0afb */
        /* <DEDUP_REMOVED lines=11> */
[----:B------:R-:W-:Y:S01]  /*af40*/  ISETP.GT.U32.AND P5, PT, R251, R241, PT ;  /* 0x000000f1fb00720c */ /* 0x000fe20003fa4070 */
[----:B------:R-:W-:-:S02]  /*af50*/  IMAD R6, R126, 0x2, R0 ;  /* 0x000000027e067824 */ /* 0x000fc400078e0200 */
[--C-:B------:R-:W-:Y:S01]  /*af60*/  @!P0 IMAD.IADD R248, R248, 0x1, -R251.reuse ;  /* 0x00000001f8f88824 */ /* 0x100fe200078e0afb */
[----:B------:R-:W2:Y:S01]  /*af70*/  LDL R0, [R1+0xb0c] ;  /* 0x000b0c0001007983 */ /* 0x000ea20000100800 */
[--C-:B------:R-:W-:Y:S02]  /*af80*/  @!P6 IMAD.IADD R249, R249, 0x1, -R251.reuse ;  /* 0x00000001f9f9e824 */ /* 0x100fe400078e0afb */
[--C-:B------:R-:W-:Y:S01]  /*af90*/  @!P1 IMAD.IADD R250, R250, 0x1, -R251.reuse ;  /* 0x00000001fafa9824 */ /* 0x100fe200078e0afb */
[----:B------:R1:W-:Y:S01]  /*afa0*/  STL [R1+0x100], R6 ;  /* 0x0001000601007387 */ /* 0x0003e20000100800 */
[----:B------:R-:W-:Y:S02]  /*afb0*/  @!P2 IMAD.IADD R8, R8, 0x1, -R252 ;  /* 0x000000010808a824 */ /* 0x000fe400078e0afc */
[--C-:B------:R-:W-:Y:S01]  /*afc0*/  @!P4 IMAD.IADD R245, R245, 0x1, -R251.reuse ;  /* 0x00000001f5f5c824 */ /* 0x100fe200078e0afb */
[----:B------:R-:W-:Y:S01]  /*afd0*/  STL [R1+0xfbc], R248 ;  /* 0x000fbcf801007387 */ /* 0x000fe20000100800 */
[----:B------:R-:W-:-:S03]  /*afe0*/  @!P5 IMAD.IADD R241, R241, 0x1, -R251 ;  /* 0x00000001f1f1d824 */ /* 0x000fc600078e0afb */
[----:B------:R-:W-:Y:S01]  /*aff0*/  STL [R1+0xfc0], R249 ;  /* 0x000fc0f901007387 */ /* 0x000fe20000100800 */
[----:B-1----:R-:W-:-:S03]  /*b000*/  IMAD R6, R126, 0x2, R6 ;  /* 0x000000027e067824 */ /* 0x002fc600078e0206 */
[----:B------:R-:W-:Y:S01]  /*b010*/  STL [R1+0xfc4], R250 ;  /* 0x000fc4fa01007387 */ /* 0x000fe20000100800 */
[----:B------:R-:W-:-:S03]  /*b020*/  ISETP.GT.U32.AND P5, PT, R251, R247, PT ;  /* 0x000000f7fb00720c */ /* 0x000fc60003fa4070 */
[----:B------:R-:W2:Y:S01]  /*b030*/  LDL R252, [R1+0xb10] ;  /* 0x000b100001fc7983 */ /* 0x000ea20000100800 */
[----:B------:R-:W-:-:S03]  /*b040*/  ISETP.GT.U32.AND P3, PT, R251, R245, PT ;  /* 0x000000f5fb00720c */ /* 0x000fc60003f64070 */
[----:B------:R1:W-:Y:S04]  /*b050*/  @!P2 STL [R1+0x2c], R8 ;  /* 0x00002c080100a387 */ /* 0x0003e80000100800 */
[----:B-1----:R-:W2:Y:S04]  /*b060*/  LDL R8, [R1+0xb14] ;  /* 0x000b140001087983 */ /* 0x002ea80000100800 */
[----:B------:R1:W-:Y:S04]  /*b070*/  STL [R1+0x108], R6 ;  /* 0x0001080601007387 */ /* 0x0003e80000100800 */
[----:B------:R-:W2:Y:S01]  /*b080*/  LDL R250, [R1+0xb18] ;  /* 0x000b180001fa7983 */ /* 0x000ea20000100800 */
[----:B-1----:R-:W-:-:S05]  /*b090*/  IMAD R6, R126, 0x2, R6 ;  /* 0x000000027e067824 */ /* 0x002fca00078e0206 */
[----:B------:R1:W-:Y:S01]  /*b0a0*/  STL [R1+0x110], R6 ;  /* 0x0001100601007387 */ /* 0x0003e20000100800 */
[--C-:B------:R-:W-:Y:S01]  /*b0b0*/  @!P5 IMAD.IADD R247, R247, 0x1, -R251.reuse ;  /* 0x00000001f7f7d824 */ /* 0x100fe200078e0afb */
[----:B---3--:R-:W-:Y:S02]  /*b0c0*/  ISETP.GE.AND P5, PT, R5, RZ, PT ;  /* 0x000000ff0500720c */ /* 0x008fe40003fa6270 */
[----:B------:R3:W-:Y:S01]  /*b0d0*/  STL [R1+0xf84], R2 ;  /* 0x000f840201007387 */ /* 0x0007e20000100800 */
[----:B------:R-:W-:Y:S02]  /*b0e0*/  @!P3 IMAD.IADD R245, R245, 0x1, -R251 ;  /* 0x00000001f5f5b824 */ /* 0x000fe400078e0afb */
[----:B-1----:R-:W-:Y:S01]  /*b0f0*/  IMAD R6, R126, 0x2, R6 ;  /* 0x000000027e067824 */ /* 0x002fe200078e0206 */
[----:B------:R-:W2:Y:S01]  /*b100*/  LDL R249, [R1+0xb1c] ;  /* 0x000b1c0001f97983 */ /* 0x000ea20000100800 */
[----:B----4-:R-:W-:-:S03]  /*b110*/  ISETP.GE.AND P3, PT, R3, RZ, PT ;  /* 0x000000ff0300720c */ /* 0x010fc60003f66270 */
[----:B------:R1:W-:Y:S04]  /*b120*/  STL [R1+0x118], R6 ;  /* 0x0001180601007387 */ /* 0x0003e80000100800 */
[----:B------:R-:W4:Y:S04]  /*b130*/  LDL R248, [R1+0xb20] ;  /* 0x000b200001f87983 */ /* 0x000f280000100800 */
[----:B------:R-:W4:Y:S04]  /*b140*/  LDL R5, [R1+0xb24] ;  /* 0x000b240001057983 */ /* 0x000f280000100800 */
[----:B------:R-:W4:Y:S01]  /*b150*/  LDL.LU R3, [R1+0x28] ;  /* 0x0000280001037983 */ /* 0x000f220000300800 */
[----:B------:R-:W-:-:S02]  /*b160*/  ISETP.GT.U32.AND P4, PT, R251, R240, PT ;  /* 0x000000f0fb00720c */ /* 0x000fc40003f84070 */
[----:B------:R-:W-:Y:S02]  /*b170*/  ISETP.GE.AND P0, PT, R2, RZ, PT ;  /* 0x000000ff0200720c */ /* 0x000fe40003f06270 */
[----:B------:R-:W-:-:S09]  /*b180*/  LOP3.LUT R4, R4, 0x3f, RZ, 0xc0, !PT ;  /* 0x0000003f04047812 */ /* 0x000fd200078ec0ff */
[--C-:B------:R-:W-:Y:S01]  /*b190*/  @!P4 IMAD.IADD R240, R240, 0x1, -R251.reuse ;  /* 0x00000001f0f0c824 */ /* 0x100fe200078e0afb */
[----:B------:R-:W-:Y:S01]  /*b1a0*/  ISETP.GT.U32.AND P4, PT, R251, R246, PT ;  /* 0x000000f6fb00720c */ /* 0x000fe20003f84070 */
[----:B---3--:R-:W-:Y:S02]  /*b1b0*/  IMAD R2, R126, 0x2, R6 ;  /* 0x000000027e027824 */ /* 0x008fe400078e0206 */
[----:B-1----:R-:W-:Y:S02]  /*b1c0*/  IMAD R6, R4, R127, RZ ;  /* 0x0000007f04067224 */ /* 0x002fe400078e02ff */
[----:B------:R-:W3:Y:S04]  /*b1d0*/  LDL R4, [R1+0xb28] ;  /* 0x000b280001047983 */ /* 0x000ee80000100800 */
[----:B------:R1:W-:Y:S04]  /*b1e0*/  STL [R1+0xf88], R2 ;  /* 0x000f880201007387 */ /* 0x0003e80000100800 */
[----:B------:R-:W-:Y:S01]  /*b1f0*/  @!P4 IMAD.IADD R246, R246, 0x1, -R251 ;  /* 0x00000001f6f6c824 */ /* 0x000fe200078e0afb */
[----:B--2---:R-:W-:Y:S01]  /*b200*/  ISETP.GE.AND P4, PT, R7, RZ, PT ;  /* 0x000000ff0700720c */ /* 0x004fe20003f86270 */
[----:B------:R-:W-:Y:S01]  /*b210*/  IMAD R7, R126, 0x2, R2 ;  /* 0x000000027e077824 */ /* 0x000fe200078e0202 */
[----:B------:R-:W-:-:S02]  /*b220*/  ISETP.GE.AND P2, PT, R0, RZ, PT ;  /* 0x000000ff0000720c */ /* 0x000fc40003f46270 */
[----:B------:R-:W2:Y:S04]  /*b230*/  LDL R0, [R1+0xb2c] ;  /* 0x000b2c0001007983 */ /* 0x000ea80000100800 */
[----:B-1----:R-:W3:Y:S01]  /*b240*/  LDL.LU R2, [R1+0x24] ;  /* 0x0000240001027983 */ /* 0x002ee20000300800 */
[----:B----4-:R-:W-:Y:S01]  /*b250*/  @!P0 IMAD.MOV R3, RZ, RZ, -R3 ;  /* 0x000000ffff038224 */ /* 0x010fe200078e0a03 */
[----:B------:R-:W-:-:S04]  /*b260*/  ISETP.GE.AND P0, PT, R252, RZ, PT ;  /* 0x000000fffc00720c */ /* 0x000fc80003f06270 */
[----:B------:R1:W-:Y:S04]  /*b270*/  STL [R1+0x34], R3 ;  /* 0x0000340301007387 */ /* 0x0003e80000100800 */
[----:B-1----:R-:W4:Y:S04]  /*b280*/  LDL R3, [R1+0xb30] ;  /* 0x000b300001037983 */ /* 0x002f280000100800 */
[----:B------:R-:W2:Y:S04]  /*b290*/  LDL.LU R252, [R1+0x20] ;  /* 0x0000200001fc7983 */ /* 0x000ea80000300800 */
[----:B------:R-:W4:Y:S01]  /*b2a0*/  LDL R127, [R1+0xb34] ;  /* 0x000b3400017f7983 */ /* 0x000f220000100800 */
[----:B---3--:R-:W-:Y:S01]  /*b2b0*/  @!P4 IMAD.MOV R2, RZ, RZ, -R2 ;  /* 0x000000ffff02c224 */ /* 0x008fe200078e0a02 */
[----:B------:R-:W-:-:S02]  /*b2c0*/  ISETP.GE.AND P4, PT, R8, RZ, PT ;  /* 0x000000ff0800720c */ /* 0x000fc40003f86270 */
[----:B------:R-:W3:Y:S04]  /*b2d0*/  LDL.LU R8, [R1+0x1c] ;  /* 0x00001c0001087983 */ /* 0x000ee80000300800 */
[----:B------:R1:W-:Y:S04]  /*b2e0*/  STL [R1+0x30], R2 ;  /* 0x0000300201007387 */ /* 0x0003e80000100800 */
[----:B-1----:R-:W4:Y:S01]  /*b2f0*/  LDL R2, [R1+0xb38] ;  /* 0x000b380001027983 */ /* 0x002f220000100800 */
[----:B--2---:R-:W-:Y:S01]  /*b300*/  @!P5 IMAD.MOV R252, RZ, RZ, -R252 ;  /* 0x000000fffffcd224 */ /* 0x004fe200078e0afc */
[----:B------:R-:W-:-:S02]  /*b310*/  ISETP.GE.AND P5, PT, R250, RZ, PT ;  /* 0x000000fffa00720c */ /* 0x000fc40003fa6270 */
[----:B------:R-:W2:Y:S04]  /*b320*/  LDL.LU R250, [R1+0x18] ;  /* 0x0000180001fa7983 */ /* 0x000ea80000300800 */
[----:B------:R1:W-:Y:S04]  /*b330*/  STL [R1+0x28], R252 ;  /* 0x000028fc01007387 */ /* 0x0003e80000100800 */
[----:B-1----:R-:W4:Y:S01]  /*b340*/  LDL R252, [R1+0xb40] ;  /* 0x000b400001fc7983 */ /* 0x002f220000100800 */
[----:B---3--:R-:W-:Y:S01]  /*b350*/  @!P3 IMAD.MOV R8, RZ, RZ, -R8 ;  /* 0x000000ffff08b224 */ /* 0x008fe200078e0a08 */
[----:B------:R-:W-:-:S04]  /*b360*/  ISETP.GE.AND P3, PT, R249, RZ, PT ;  /* 0x000000fff900720c */ /* 0x000fc80003f66270 */
[----:B------:R1:W-:Y:S04]  /*b370*/  STL [R1+0x24], R8 ;  /* 0x0000240801007387 */ /* 0x0003e80000100800 */
[----:B-1----:R-:W3:Y:S04]  /*b380*/  LDL.LU R8, [R1+0xfd8] ;  /* 0x000fd80001087983 */ /* 0x002ee80000300800 */
[----:B------:R-:W4:Y:S01]  /*b390*/  LDL.LU R249, [R1+0x14] ;  /* 0x0000140001f97983 */ /* 0x000f220000300800 */
[----:B--2---:R-:W-:Y:S01]  /*b3a0*/  @!P2 IMAD.MOV R250, RZ, RZ, -R250 ;  /* 0x000000fffffaa224 */ /* 0x004fe200078e0afa */
[----:B------:R-:W-:-:S04]  /*b3b0*/  ISETP.GE.AND P2, PT, R248, RZ, PT ;  /* 0x000000fff800720c */ /* 0x000fc80003f46270 */
[----:B------:R1:W-:Y:S04]  /*b3c0*/  STL [R1+0x20], R250 ;  /* 0x000020fa01007387 */ /* 0x0003e80000100800 */
[----:B-1----:R-:W2:Y:S04]  /*b3d0*/  LDL R250, [R1+0xb3c] ;  /* 0x000b3c0001fa7983 */ /* 0x002ea80000100800 */
[----:B------:R-:W3:Y:S01]  /*b3e0*/  LDL.LU R248, [R1+0x10] ;  /* 0x0000100001f87983 */ /* 0x000ee20000300800 */
[----:B----4-:R-:W-:Y:S01]  /*b3f0*/  @!P0 IMAD.MOV R249, RZ, RZ, -R249 ;  /* 0x000000fffff98224 */ /* 0x010fe200078e0af9 */
[----:B------:R-:W-:-:S04]  /*b400*/  ISETP.GE.AND P0, PT, R5, RZ, PT ;  /* 0x000000ff0500720c */ /* 0x000fc80003f06270 */
[----:B------:R1:W-:Y:S04]  /*b410*/  STL [R1+0x1c], R249 ;  /* 0x00001cf901007387 */ /* 0x0003e80000100800 */
[----:B-1----:R-:W4:Y:S04]  /*b420*/  LDL R249, [R1+0xb4c] ;  /* 0x000b4c0001f97983 */ /* 0x002f280000100800 */
[----:B------:R-:W2:Y:S01]  /*b430*/  LDL.LU R5, [R1+0xc] ;  /* 0x00000c0001057983 */ /* 0x000ea20000300800 */
[----:B---3--:R-:W-:Y:S01]  /*b440*/  @!P4 IMAD.MOV R248, RZ, RZ, -R248 ;  /* 0x000000fffff8c224 */ /* 0x008fe200078e0af8 */
[----:B------:R-:W-:-:S02]  /*b450*/  ISETP.GE.AND P4, PT, R4, RZ, PT ;  /* 0x000000ff0400720c */ /* 0x000fc40003f86270 */
[----:B------:R-:W3:Y:S04]  /*b460*/  LDL.LU R4, [R1+0x8] ;  /* 0x0000080001047983 */ /* 0x000ee80000300800 */
[----:B------:R1:W-:Y:S04]  /*b470*/  STL [R1+0x18], R248 ;  /* 0x000018f801007387 */ /* 0x0003e80000100800 */
[----:B-1----:R-:W4:Y:S01]  /*b480*/  LDL R248, [R1+0xb48] ;  /* 0x000b480001f87983 */ /* 0x002f220000100800 */
[----:B--2---:R-:W-:Y:S01]  /*b490*/  @!P5 IMAD.MOV R5, RZ, RZ, -R5 ;  /* 0x000000ffff05d224 */ /* 0x004fe200078e0a05 */
[----:B------:R-:W-:-:S04]  /*b4a0*/  ISETP.GE.AND P5, PT, R0, RZ, PT ;  /* 0x000000ff0000720c */ /* 0x000fc80003fa6270 */
[----:B------:R1:W-:Y:S04]  /*b4b0*/  STL [R1+0x14], R5 ;  /* 0x0000140501007387 */ /* 0x0003e80000100800 */
[----:B-1----:R-:W2:Y:S04]  /*b4c0*/  LDL.LU R5, [R1+0xfd4] ;  /* 0x000fd40001057983 */ /* 0x002ea80000300800 */
[----:B------:R-:W4:Y:S01]  /*b4d0*/  LDL.LU R0, [R1+0x4] ;  /* 0x0000040001007983 */ /* 0x000f220000300800 */
[----:B---3--:R-:W-:Y:S01]  /*b4e0*/  @!P3 IMAD.MOV R4, RZ, RZ, -R4 ;  /* 0x000000ffff04b224 */ /* 0x008fe200078e0a04 */
[----:B------:R-:W-:-:S04]  /*b4f0*/  ISETP.GE.AND P3, PT, R3, RZ, PT ;  /* 0x000000ff0300720c */ /* 0x000fc80003f66270 */
[----:B------:R1:W-:Y:S04]  /*b500*/  STL [R1+0x10], R4 ;  /* 0x0000100401007387 */ /* 0x0003e80000100800 */
[----:B-1----:R-:W3:Y:S04]  /*b510*/  LDL.LU R4, [R1+0xfd0] ;  /* 0x000fd00001047983 */ /* 0x002ee80000300800 */
[----:B------:R-:W2:Y:S01]  /*b520*/  LDL.LU R3, [R1] ;  /* 0x0000000001037983 */ /* 0x000ea20000300800 */
[----:B----4-:R-:W-:Y:S01]  /*b530*/  @!P2 IMAD.MOV R0, RZ, RZ, -R0 ;  /* 0x000000ffff00a224 */ /* 0x010fe200078e0a00 */
[----:B------:R-:W-:-:S04]  /*b540*/  ISETP.GE.AND P2, PT, R127, RZ, PT ;  /* 0x000000ff7f00720c */ /* 0x000fc80003f46270 */
[----:B------:R1:W-:Y:S04]  /*b550*/  STL [R1+0xc], R0 ;  /* 0x00000c0001007387 */ /* 0x0003e80000100800 */
[----:B-1----:R-:W4:Y:S04]  /*b560*/  LDL.LU R0, [R1+0xfcc] ;  /* 0x000fcc0001007983 */ /* 0x002f280000300800 */
[----:B------:R-:W3:Y:S01]  /*b570*/  LDL R127, [R1+0xb54] ;  /* 0x000b5400017f7983 */ /* 0x000ee20000100800 */
[----:B--2---:R-:W-:-:S05]  /*b580*/  @!P0 IMAD.MOV R3, RZ, RZ, -R3 ;  /* 0x000000ffff038224 */ /* 0x004fca00078e0a03 */
[----:B------:R1:W-:Y:S04]  /*b590*/  STL [R1+0x8], R3 ;  /* 0x0000080301007387 */ /* 0x0003e80000100800 */
[----:B-1----:R-:W2:Y:S01]  /*b5a0*/  LDL.LU R3, [R1+0xfc8] ;  /* 0x000fc80001037983 */ /* 0x002ea20000300800 */
[----:B------:R-:W-:Y:S01]  /*b5b0*/  ISETP.GE.AND P0, PT, R2, RZ, PT ;  /* 0x000000ff0200720c */ /* 0x000fe20003f06270 */
[----:B------:R-:W-:Y:S01]  /*b5c0*/  @!P2 IMAD.MOV R5, RZ, RZ, -R5 ;  /* 0x000000ffff05a224 */ /* 0x000fe200078e0a05 */
[----:B------:R-:W-:Y:S01]  /*b5d0*/  ISETP.GE.AND P2, PT, R248, RZ, PT ;  /* 0x000000fff800720c */ /* 0x000fe20003f46270 */
[----:B----4-:R-:W-:Y:S01]  /*b5e0*/  @!P4 IMAD.MOV R0, RZ, RZ, -R0 ;  /* 0x000000ffff00c224 */ /* 0x010fe200078e0a00 */
[----:B------:R-:W-:Y:S01]  /*b5f0*/  ISETP.GE.AND P4, PT, R252, RZ, PT ;  /* 0x000000fffc00720c */ /* 0x000fe20003f86270 */
[----:B---3--:R-:W-:-:S04]  /*b600*/  IMAD.MOV.U32 R252, RZ, RZ, R4 ;  /* 0x000000fffffc7224 */ /* 0x008fc800078e0004 */
[----:B------:R-:W-:Y:S01]  /*b610*/  @!P3 IMAD.MOV R252, RZ, RZ, -R252 ;  /* 0x000000fffffcb224 */ /* 0x000fe200078e0afc */
[----:B------:R-:W-:Y:S01]  /*b620*/  ISETP.GE.AND P3, PT, R249, RZ, PT ;  /* 0x000000fff900720c */ /* 0x000fe20003f66270 */
[----:B--2---:R-:W-:Y:S02]  /*b630*/  IMAD.MOV.U32 R2, RZ, RZ, R3 ;  /* 0x000000ffff027224 */ /* 0x004fe400078e0003 */
[----:B------:R-:W2:Y:S04]  /*b640*/  LDL R3, [R1+0xb64] ;  /* 0x000b640001037983 */ /* 0x000ea80000100800 */
[----:B------:R1:W-:Y:S04]  /*b650*/  STL [R1+0x4], R0 ;  /* 0x0000040001007387 */ /* 0x0003e80000100800 */
[----:B------:R-:W3:Y:S01]  /*b660*/  LDL R4, [R1+0xb58] ;  /* 0x000b580001047983 */ /* 0x000ee20000100800 */
[----:B------:R-:W-:Y:S01]  /*b670*/  @!P5 IMAD.MOV R2, RZ, RZ, -R2 ;  /* 0x000000ffff02d224 */ /* 0x000fe200078e0a02 */
[----:B------:R-:W-:-:S04]  /*b680*/  ISETP.GE.AND P5, PT, R250, RZ, PT ;  /* 0x000000fffa00720c */ /* 0x000fc80003fa6270 */
[----:B------:R4:W-:Y:S04]  /*b690*/  STL [R1+0xf98], R2 ;  /* 0x000f980201007387 */ /* 0x0009e80000100800 */
[----:B-1----:R-:W2:Y:S04]  /*b6a0*/  LDL R0, [R1+0xb60] ;  /* 0x000b600001007983 */ /* 0x002ea80000100800 */
[----:B------:R-:W-:Y:S04]  /*b6b0*/  STL [R1+0xf9c], R252 ;  /* 0x000f9cfc01007387 */ /* 0x000fe80000100800 */
[----:B------:R-:W2:Y:S04]  /*b6c0*/  LDL R250, [R1+0xb70] ;  /* 0x000b700001fa7983 */ /* 0x000ea80000100800 */
[----:B------:R1:W-:Y:S04]  /*b6d0*/  STL [R1+0xfa0], R5 ;  /* 0x000fa00501007387 */ /* 0x0003e80000100800 */
[----:B------:R-:W2:Y:S04]  /*b6e0*/  LDL R249, [R1+0xb6c] ;  /* 0x000b6c0001f97983 */ /* 0x000ea80000100800 */
[----:B------:R-:W2:Y:S01]  /*b6f0*/  LDL R248, [R1+0xb7c] ;  /* 0x000b7c0001f87983 */ /* 0x000ea20000100800 */
[----:B------:R-:W-:-:S02]  /*b700*/  @!P0 IMAD.MOV R8, RZ, RZ, -R8 ;  /* 0x000000ffff088224 */ /* 0x000fc400078e0a08 */
[----:B------:R-:W-:Y:S02]  /*b710*/  @!P4 IMAD.MOV R9, RZ, RZ, -R9 ;  /* 0x000000ffff09c224 */ /* 0x000fe400078e0a09 */
[----:B------:R-:W-:Y:S01]  /*b720*/  @!P5 IMAD.MOV R10, RZ, RZ, -R10 ;  /* 0x000000ffff0ad224 */ /* 0x000fe200078e0a0a */
[----:B------:R-:W-:Y:S01]  /*b730*/  STL [R1+0xfa4], R8 ;  /* 0x000fa40801007387 */ /* 0x000fe20000100800 */
[----:B------:R-:W-:-:S03]  /*b740*/  ISETP.GE.AND P4, PT, R127, RZ, PT ;  /* 0x000000ff7f00720c */ /* 0x000fc60003f86270 */
[----:B----4-:R-:W4:Y:S04]  /*b750*/  LDL R2, [R1+0xb78] ;  /* 0x000b780001027983 */ /* 0x010f280000100800 */
[----:B------:R-:W-:Y:S04]  /*b760*/  STL [R1+0xfa8], R9 ;  /* 0x000fa80901007387 */ /* 0x000fe80000100800 */
[----:B------:R-:W4:Y:S04]  /*b770*/  LDL R127, [R1+0xb74] ;  /* 0x000b7400017f7983 */ /* 0x000f280000100800 */
[----:B------:R-:W-:Y:S01]  /*b780*/  STL [R1+0xfac], R10 ;  /* 0x000fac0a01007387 */ /* 0x000fe20000100800 */
[----:B------:R-:W-:-:S02]  /*b790*/  @!P3 IMAD.MOV R11, RZ, RZ, -R11 ;  /* 0x000000ffff0bb224 */ /* 0x000fc400078e0a0b */
[----:B------:R-:W-:Y:S02]  /*b7a0*/  @!P2 IMAD.MOV R12, RZ, RZ, -R12 ;  /* 0x000000ffff0ca224 */ /* 0x000fe400078e0a0c */
[----:B------:R-:W-:Y:S01]  /*b7b0*/  @!P4 IMAD.MOV R14, RZ, RZ, -R14 ;  /* 0x000000ffff0ec224 */ /* 0x000fe200078e0a0e */
[----:B---3--:R-:W-:Y:S02]  /*b7c0*/  ISETP.GE.AND P0, PT, R4, RZ, PT ;  /* 0x000000ff0400720c */ /* 0x008fe40003f06270 */
[----:B------:R-:W3:Y:S01]  /*b7d0*/  LDL R4, [R1+0xb68] ;  /* 0x000b680001047983 */ /* 0x000ee20000100800 */
[----:B--2---:R-:W-:-:S03]  /*b7e0*/  ISETP.GE.AND P5, PT, R3, RZ, PT ;  /* 0x000000ff0300720c */ /* 0x004fc60003fa6270 */
[----:B------:R-:W2:Y:S04]  /*b7f0*/  LDL R3, [R1+0xb5c] ;  /* 0x000b5c0001037983 */ /* 0x000ea80000100800 */
[----:B------:R-:W-:Y:S01]  /*b800*/  STL [R1+0xfb0], R11 ;  /* 0x000fb00b01007387 */ /* 0x000fe20000100800 */
[----:B------:R-:W-:Y:S02]  /*b810*/  ISETP.GE.AND P3, PT, R0, RZ, PT ;  /* 0x000000ff0000720c */ /* 0x000fe40003f66270 */
[----:B------:R-:W-:Y:S01]  /*b820*/  @!P0 IMAD.MOV R13, RZ, RZ, -R13 ;  /* 0x000000ffff0d8224 */ /* 0x000fe200078e0a0d */
[----:B------:R-:W2:Y:S04]  /*b830*/  LDL R0, [R1+0xb50] ;  /* 0x000b500001007983 */ /* 0x000ea80000100800 */
[----:B------:R-:W-:Y:S01]  /*b840*/  STL [R1+0xfb4], R12 ;  /* 0x000fb40c01007387 */ /* 0x000fe20000100800 */
[----:B------:R-:W-:-:S03]  /*b850*/  ISETP.GE.AND P2, PT, R250, RZ, PT ;  /* 0x000000fffa00720c */ /* 0x000fc60003f46270 */
[----:B------:R-:W2:Y:S04]  /*b860*/  LDL R250, [R1+0xef8] ;  /* 0x000ef80001fa7983 */ /* 0x000ea80000100800 */
[----:B------:R2:W-:Y:S01]  /*b870*/  STL [R1+0xfb8], R13 ;  /* 0x000fb80d01007387 */ /* 0x0005e20000100800 */
[----:B------:R-:W-:Y:S02]  /*b880*/  ISETP.GE.AND P0, PT, R249, RZ, PT ;  /* 0x000000fff900720c */ /* 0x000fe40003f06270 */
[----:B------:R-:W-:Y:S01]  /*b890*/  ISETP.GE.AND P4, PT, R248, RZ, PT ;  /* 0x000000fff800720c */ /* 0x000fe20003f86270 */
[----:B------:R-:W2:Y:S04]  /*b8a0*/  LDL R249, [R1+0xb44] ;  /* 0x000b440001f97983 */ /* 0x000ea80000100800 */
[----:B------:R-:W2:Y:S01]  /*b8b0*/  LDL R248, [R1+0xb84] ;  /* 0x000b840001f87983 */ /* 0x000ea20000100800 */
[----:B------:R-:W-:-:S02]  /*b8c0*/  @!P5 IMAD.MOV R15, RZ, RZ, -R15 ;  /* 0x000000ffff0fd224 */ /* 0x000fc400078e0a0f */
[----:B------:R-:W-:Y:S01]  /*b8d0*/  @!P3 IMAD.MOV R16, RZ, RZ, -R16 ;  /* 0x000000ffff10b224 */ /* 0x000fe200078e0a10 */
[----:B-1----:R-:W2:Y:S01]  /*b8e0*/  LDL R5, [R1+0xbb8] ;  /* 0x000bb80001057983 */ /* 0x002ea20000100800 */
[----:B------:R-:W-:Y:S01]  /*b8f0*/  @!P2 IMAD.MOV R17, RZ, RZ, -R17 ;  /* 0x000000ffff11a224 */ /* 0x000fe200078e0a11 */
[----:B----4-:R-:W-:Y:S02]  /*b900*/  ISETP.GE.AND P5, PT, R2, RZ, PT ;  /* 0x000000ff0200720c */ /* 0x010fe40003fa6270 */
[----:B------:R-:W4:Y:S04]  /*b910*/  LDL R2, [R1+0xb80] ;  /* 0x000b800001027983 */ /* 0x000f280000100800 */
[----:B------:R-:W4:Y:S01]  /*b920*/  LDL R252, [R1+0xbb0] ;  /* 0x000bb00001fc7983 */ /* 0x000f220000100800 */
[----:B------:R-:W-:-:S03]  /*b930*/  ISETP.GE.AND P3, PT, R127, RZ, PT ;  /* 0x000000ff7f00720c */ /* 0x000fc60003f66270 */
[----:B------:R-:W4:Y:S01]  /*b940*/  LDL R127, [R1+0xbf8] ;  /* 0x000bf800017f7983 */ /* 0x000f220000100800 */
[----:B------:R-:W-:Y:S02]  /*b950*/  @!P0 IMAD.MOV R18, RZ, RZ, -R18 ;  /* 0x000000ffff128224 */ /* 0x000fe400078e0a12 */
[----:B------:R-:W-:-:S07]  /*b960*/  @!P5 IMAD.MOV R20, RZ, RZ, -R20 ;  /* 0x000000ffff14d224 */ /* 0x000fce00078e0a14 */
[----:B------:R-:W-:Y:S01]  /*b970*/  @!P3 IMAD.MOV R21, RZ, RZ, -R21 ;  /* 0x000000ffff15b224 */ /* 0x000fe200078e0a15 */
[----:B---3--:R-:W-:Y:S02]  /*b980*/  ISETP.GE.AND P2, PT, R4, RZ, PT ;  /* 0x000000ff0400720c */ /* 0x008fe40003f46270 */
[----:B------:R-:W3:Y:S01]  /*b990*/  LDL R4, [R1+0xc00] ;  /* 0x000c000001047983 */ /* 0x000ee20000100800 */
[----:B--2---:R-:W-:-:S03]  /*b9a0*/  ISETP.GE.AND P0, PT, R3, RZ, PT ;  /* 0x000000ff0300720c */ /* 0x004fc60003f06270 */
[----:B------:R-:W2:Y:S07]  /*b9b0*/  LDL R3, [R1+0xc08] ;  /* 0x000c080001037983 */ /* 0x000eae0000100800 */
[----:B------:R-:W-:Y:S01]  /*b9c0*/  @!P2 IMAD.MOV R22, RZ, RZ, -R22 ;  /* 0x000000ffff16a224 */ /* 0x000fe200078e0a16 */
[----:B------:R-:W-:Y:S02]  /*b9d0*/  ISETP.GE.AND P5, PT, R250, RZ, PT ;  /* 0x000000fffa00720c */ /* 0x000fe40003fa6270 */
[----:B------:R-:W2:Y:S01]  /*b9e0*/  LDL R250, [R1+0xc14] ;  /* 0x000c140001fa7983 */ /* 0x000ea20000100800 */
[----:B------:R-:W-:-:S03]  /*b9f0*/  ISETP.GE.AND P3, PT, R249, RZ, PT ;  /* 0x000000fff900720c */ /* 0x000fc60003f66270 */
[----:B------:R-:W2:Y:S01]  /*ba00*/  LDL R249, [R1+0xc1c] ;  /* 0x000c1c0001f97983 */ /* 0x000ea20000100800 */
[----:B------:R-:W-:-:S03]  /*ba10*/  ISETP.GE.AND P2, PT, R248, RZ, PT ;  /* 0x000000fff800720c */ /* 0x000fc60003f46270 */
[----:B------:R-:W2:Y:S01]  /*ba20*/  LDL R248, [R1+0xc24] ;  /* 0x000c240001f87983 */ /* 0x000ea20000100800 */
[----:B------:R-:W-:Y:S01]  /*ba30*/  @!P4 IMAD.MOV R19, RZ, RZ, -R19 ;  /* 0x000000ffff13c224 */ /* 0x000fe200078e0a13 */
[----:B------:R-:W-:Y:S02]  /*ba40*/  ISETP.GE.AND P4, PT, R0, RZ, PT ;  /* 0x000000ff0000720c */ /* 0x000fe40003f86270 */
[----:B------:R-:W2:Y:S01]  /*ba50*/  LDL R0, [R1+0xc0c] ;  /* 0x000c0c0001007983 */ /* 0x000ea20000100800 */
[----:B------:R-:W-:Y:S01]  /*ba60*/  @!P0 IMAD.MOV R23, RZ, RZ, -R23 ;  /* 0x000000ffff178224 */ /* 0x000fe200078e0a17 */
[----:B----4-:R-:W-:Y:S01]  /*ba70*/  ISETP.GE.AND P0, PT, R2, RZ, PT ;  /* 0x000000ff0200720c */ /* 0x010fe20003f06270 */
[----:B------:R-:W-:Y:S01]  /*ba80*/  @!P5 IMAD.MOV R25, RZ, RZ, -R25 ;  /* 0x000000ffff19d224 */ /* 0x000fe200078e0a19 */
[----:B------:R-:W4:Y:S07]  /*ba90*/  LDL R2, [R1+0xc2c] ;  /* 0x000c2c0001027983 */ /* 0x000f2e0000100800 */
[----:B------:R-:W-:Y:S01]  /*baa0*/  @!P4 IMAD.MOV R24, RZ, RZ, -R24 ;  /* 0x000000ffff18c224 */ /* 0x000fe200078e0a18 */
[----:B------:R-:W-:-:S02]  /*bab0*/  ISETP.GE.AND P4, PT, R127, RZ, PT ;  /* 0x000000ff7f00720c */ /* 0x000fc40003f86270 */
[----:B------:R-:W4:Y:S01]  /*bac0*/  LDL R127, [R1+0xc30] ;  /* 0x000c3000017f7983 */ /* 0x000f220000100800 */
[----:B------:R-:W-:Y:S02]  /*bad0*/  @!P3 IMAD.MOV R26, RZ, RZ, -R26 ;  /* 0x000000ffff1ab224 */ /* 0x000fe400078e0a1a */
[----:B------:R-:W-:-:S08]  /*bae0*/  @!P0 IMAD.MOV R28, RZ, RZ, -R28 ;  /* 0x000000ffff1c8224 */ /* 0x000fd000078e0a1c */
        /* <DEDUP_REMOVED lines=596> */
[----:B------:R-:W-:Y:S01]  /*e030*/  ISETP.GE.AND P4, PT, R127, RZ, PT ;  /* 0x000000ff7f00720c */ /* 0x000fe20003f86270 */
[----:B------:R-:W-:Y:S01]  /*e040*/  @!P3 IMAD.MOV R228, RZ, RZ, -R228 ;  /* 0x000000ffffe4b224 */ /* 0x000fe200078e0ae4 */
[----:B------:R-:W4:Y:S01]  /*e050*/  LDL R127, [R1+0xbb4] ;  /* 0x000bb400017f7983 */ /* 0x000f220000100800 */
[----:B------:R-:W-:-:S10]  /*e060*/  @!P0 IMAD.MOV R230, RZ, RZ, -R230 ;  /* 0x000000ffffe68224 */ /* 0x000fd400078e0ae6 */
        /* <DEDUP_REMOVED lines=16> */
[----:B------:R-:W-:Y:S01]  /*e170*/  ISETP.GE.AND P3, PT, R5, RZ, PT ;  /* 0x000000ff0500720c */ /* 0x000fe20003f66270 */
[----:B------:R-:W-:Y:S01]  /*e180*/  @!P0 IMAD.MOV R235, RZ, RZ, -R235 ;  /* 0x000000ffffeb8224 */ /* 0x000fe200078e0aeb */
[----:B------:R-:W-:Y:S01]  /*e190*/  ISETP.GE.AND P0, PT, R252, RZ, PT ;  /* 0x000000fffc00720c */ /* 0x000fe20003f06270 */
[----:B------:R-:W-:Y:S01]  /*e1a0*/  @!P4 IMAD.MOV R236, RZ, RZ, -R236 ;  /* 0x000000ffffecc224 */ /* 0x000fe200078e0aec */
[----:B----4-:R-:W-:Y:S01]  /*e1b0*/  ISETP.GE.AND P4, PT, R2, RZ, PT ;  /* 0x000000ff0200720c */ /* 0x010fe20003f86270 */
[----:B------:R-:W-:-:S04]  /*e1c0*/  @!P5 IMAD.MOV R237, RZ, RZ, -R237 ;  /* 0x000000ffffedd224 */ /* 0x000fc800078e0aed */
[----:B------:R-:W-:Y:S01]  /*e1d0*/  @!P2 IMAD.MOV R234, RZ, RZ, -R234 ;  /* 0x000000ffffeaa224 */ /* 0x000fe200078e0aea */
[----:B------:R-:W-:Y:S02]  /*e1e0*/  ISETP.GE.AND P2, PT, R127, RZ, PT ;  /* 0x000000ff7f00720c */ /* 0x000fe40003f46270 */
[----:B------:R-:W4:Y:S01]  /*e1f0*/  LDL R127, [R1+0xaf8] ;  /* 0x000af800017f7983 */ /* 0x000f220000100800 */
[----:B------:R-:W-:Y:S02]  /*e200*/  @!P3 IMAD.MOV R238, RZ, RZ, -R238 ;  /* 0x000000ffffeeb224 */ /* 0x000fe400078e0aee */
[----:B------:R-:W-:Y:S02]  /*e210*/  @!P0 IMAD.MOV R240, RZ, RZ, -R240 ;  /* 0x000000fffff08224 */ /* 0x000fe400078e0af0 */
[----:B------:R-:W-:Y:S01]  /*e220*/  @!P4 IMAD.MOV R241, RZ, RZ, -R241 ;  /* 0x000000fffff1c224 */ /* 0x000fe200078e0af1 */
[----:B---3--:R-:W-:Y:S02]  /*e230*/  ISETP.GE.AND P5, PT, R4, RZ, PT ;  /* 0x000000ff0400720c */ /* 0x008fe40003fa6270 */
[----:B--2---:R-:W-:-:S02]  /*e240*/  ISETP.GE.AND P3, PT, R3, RZ, PT ;  /* 0x000000ff0300720c */ /* 0x004fc40003f66270 */
[----:B------:R-:W2:Y:S09]  /*e250*/  LDL R3, [R1+0xafc] ;  /* 0x000afc0001037983 */ /* 0x000eb20000100800 */
[----:B------:R-:W-:Y:S01]  /*e260*/  @!P5 IMAD.MOV R242, RZ, RZ, -R242 ;  /* 0x000000fffff2d224 */ /* 0x000fe200078e0af2 */
[----:B------:R-:W-:-:S02]  /*e270*/  ISETP.GE.AND P0, PT, R250, RZ, PT ;  /* 0x000000fffa00720c */ /* 0x000fc40003f06270 */
[----:B------:R-:W3:Y:S01]  /*e280*/  LDL R250, [R1+0xb90] ;  /* 0x000b900001fa7983 */ /* 0x000ee20000100800 */
[----:B------:R-:W-:-:S03]  /*e290*/  ISETP.GE.AND P4, PT, R249, RZ, PT ;  /* 0x000000fff900720c */ /* 0x000fc60003f86270 */
[----:B------:R-:W3:Y:S01]  /*e2a0*/  LDL R249, [R1+0xb8c] ;  /* 0x000b8c0001f97983 */ /* 0x000ee20000100800 */
[----:B------:R-:W-:-:S03]  /*e2b0*/  ISETP.GE.AND P5, PT, R248, RZ, PT ;  /* 0x000000fff800720c */ /* 0x000fc60003fa6270 */
[----:B------:R-:W3:Y:S04]  /*e2c0*/  LDL R248, [R1+0xb88] ;  /* 0x000b880001f87983 */ /* 0x000ee80000100800 */
[----:B------:R-:W3:Y:S04]  /*e2d0*/  LDL.LU R13, [R1+0x34] ;  /* 0x00003400010d7983 */ /* 0x000ee80000300800 */
[----:B------:R-:W3:Y:S04]  /*e2e0*/  LDL.LU R12, [R1+0x30] ;  /* 0x00003000010c7983 */ /* 0x000ee80000300800 */
[----:B------:R-:W3:Y:S04]  /*e2f0*/  LDL.LU R11, [R1+0x28] ;  /* 0x00002800010b7983 */ /* 0x000ee80000300800 */
[----:B------:R-:W3:Y:S04]  /*e300*/  LDL.LU R10, [R1+0x24] ;  /* 0x00002400010a7983 */ /* 0x000ee80000300800 */
[----:B------:R-:W3:Y:S04]  /*e310*/  LDL.LU R9, [R1+0x20] ;  /* 0x0000200001097983 */ /* 0x000ee80000300800 */
[----:B------:R-:W3:Y:S04]  /*e320*/  LDL.LU R8, [R1+0x1c] ;  /* 0x00001c0001087983 */ /* 0x000ee80000300800 */
[----:B------:R-:W3:Y:S04]  /*e330*/  LDL.LU R5, [R1+0x18] ;  /* 0x0000180001057983 */ /* 0x000ee80000300800 */
[----:B------:R-:W3:Y:S04]  /*e340*/  LDL.LU R252, [R1+0x14] ;  /* 0x0000140001fc7983 */ /* 0x000ee80000300800 */
[----:B------:R-:W3:Y:S01]  /*e350*/  LDL.LU R2, [R1+0x10] ;  /* 0x0000100001027983 */ /* 0x000ee20000300800 */
[----:B------:R-:W-:Y:S01]  /*e360*/  @!P2 IMAD.MOV R239, RZ, RZ, -R239 ;  /* 0x000000ffffefa224 */ /* 0x000fe200078e0aef */
[----:B------:R-:W-:Y:S01]  /*e370*/  ISETP.GE.AND P2, PT, R0, RZ, PT ;  /* 0x000000ff0000720c */ /* 0x000fe20003f46270 */
[----:B------:R-:W-:Y:S01]  /*e380*/  IMAD R4, R126, 0x2, R7 ;  /* 0x000000027e047824 */ /* 0x000fe200078e0207 */
[----:B------:R1:W-:Y:S01]  /*e390*/  STL [R1+0xf8c], R7 ;  /* 0x000f8c0701007387 */ /* 0x0003e20000100800 */
[----:B------:R-:W-:Y:S01]  /*e3a0*/  ISETP.NE.AND P1, PT, RZ, UR5, PT ;  /* 0x00000005ff007c0c */ /* 0x000fe2000bf25270 */
[----:B------:R-:W-:Y:S01]  /*e3b0*/  @!P3 IMAD.MOV R243, RZ, RZ, -R243 ;  /* 0x000000fffff3b224 */ /* 0x000fe200078e0af3 */
[----:B------:R-:W-:-:S08]  /*e3c0*/  LOP3.LUT R251, RZ, UR5, RZ, 0x33, !PT ;  /* 0x00000005fffb7c12 */ /* 0x000fd0000f8e33ff */
[----:B------:R-:W-:Y:S01]  /*e3d0*/  @!P2 IMAD.MOV R244, RZ, RZ, -R244 ;  /* 0x000000fffff4a224 */ /* 0x000fe200078e0af4 */
[----:B------:R-:W-:Y:S01]  /*e3e0*/  LEA R0, P2, R6, UR8, 0x2 ;  /* 0x0000000806007c11 */ /* 0x000fe2000f8410ff */
[----:B-1----:R-:W3:Y:S01]  /*e3f0*/  LDL.LU R7, [R1+0x4] ;  /* 0x0000040001077983 */ /* 0x002ee20000300800 */
[----:B----4-:R-:W-:Y:S01]  /*e400*/  ISETP.NE.AND P3, PT, R127, RZ, PT ;  /* 0x000000ff7f00720c */ /* 0x010fe20003f65270 */
[----:B------:R-:W-:Y:S02]  /*e410*/  IMAD R127, R126, 0x2, R4 ;  /* 0x000000027e7f7824 */ /* 0x000fe400078e0204 */
[----:B------:R1:W-:Y:S01]  /*e420*/  STL [R1+0xf90], R0 ;  /* 0x000f900001007387 */ /* 0x0003e20000100800 */
[----:B------:R-:W-:Y:S02]  /*e430*/  @!P0 IMAD.MOV R245, RZ, RZ, -R245 ;  /* 0x000000fffff58224 */ /* 0x000fe400078e0af5 */
[----:B------:R-:W-:Y:S02]  /*e440*/  @!P4 IMAD.MOV R246, RZ, RZ, -R246 ;  /* 0x000000fffff6c224 */ /* 0x000fe400078e0af6 */
[----:B------:R-:W-:Y:S01]  /*e450*/  @!P5 IMAD.MOV R247, RZ, RZ, -R247 ;  /* 0x000000fffff7d224 */ /* 0x000fe200078e0af7 */
[----:B-1----:R-:W4:Y:S04]  /*e460*/  LDL.LU R0, [R1+0x8] ;  /* 0x0000080001007983 */ /* 0x002f280000300800 */
[----:B------:R1:W-:Y:S04]  /*e470*/  STL [R1+0xf94], R4 ;  /* 0x000f940401007387 */ /* 0x0003e80000100800 */
[----:B-1----:R-:W4:Y:S01]  /*e480*/  LDL.LU R4, [R1+0xc] ;  /* 0x00000c0001047983 */ /* 0x002f220000300800 */
[----:B--2---:R-:W-:-:S02]  /*e490*/  ISETP.GE.AND P5, PT, R3, RZ, PT ;  /* 0x000000ff0300720c */ /* 0x004fc40003fa6270 */
[----:B---3--:R-:W-:Y:S02]  /*e4a0*/  ISETP.GE.AND P0, PT, R250, RZ, PT ;  /* 0x000000fffa00720c */ /* 0x008fe40003f06270 */
[----:B------:R-:W2:Y:S01]  /*e4b0*/  LDL.LU R250, [R1+0xfc4] ;  /* 0x000fc40001fa7983 */ /* 0x000ea20000300800 */
[----:B------:R-:W-:-:S03]  /*e4c0*/  ISETP.GE.AND P4, PT, R249, RZ, PT ;  /* 0x000000fff900720c */ /* 0x000fc60003f86270 */
[----:B------:R-:W3:Y:S01]  /*e4d0*/  LDL.LU R249, [R1+0xfc0] ;  /* 0x000fc00001f97983 */ /* 0x000ee20000300800 */
[----:B------:R-:W-:-:S03]  /*e4e0*/  ISETP.GE.AND P6, PT, R248, RZ, PT ;  /* 0x000000fff800720c */ /* 0x000fc60003fc6270 */
[----:B------:R-:W2:Y:S01]  /*e4f0*/  LDL.LU R248, [R1+0xfbc] ;  /* 0x000fbc0001f87983 */ /* 0x000ea20000300800 */
[----:B------:R-:W-:-:S03]  /*e500*/  SEL R13, R251, R13, !P1 ;  /* 0x0000000dfb0d7207 */ /* 0x000fc60004800000 */
[----:B------:R-:W3:Y:S01]  /*e510*/  LDL.LU R3, [R1+0x2c] ;  /* 0x00002c0001037983 */ /* 0x000ee20000300800 */
[----:B------:R-:W-:-:S03]  /*e520*/  SEL R12, R251, R12, !P1 ;  /* 0x0000000cfb0c7207 */ /* 0x000fc60004800000 */
[----:B------:R1:W-:Y:S01]  /*e530*/  STL [R1+0x15c], R13 ;  /* 0x00015c0d01007387 */ /* 0x0003e20000100800 */
[C---:B------:R-:W-:Y:S02]  /*e540*/  SEL R11, R251.reuse, R11, !P1 ;  /* 0x0000000bfb0b7207 */ /* 0x040fe40004800000 */
[C---:B------:R-:W-:Y:S01]  /*e550*/  SEL R10, R251.reuse, R10, !P1 ;  /* 0x0000000afb0a7207 */ /* 0x040fe20004800000 */
[----:B-1----:R-:W2:Y:S01]  /*e560*/  LDL.LU R13, [R1+0xfb8] ;  /* 0x000fb800010d7983 */ /* 0x002ea20000300800 */
[----:B------:R-:W-:-:S03]  /*e570*/  SEL R9, R251, R9, !P1 ;  /* 0x00000009fb097207 */ /* 0x000fc60004800000 */
[----:B------:R1:W-:Y:S01]  /*e580*/  STL [R1+0x158], R12 ;  /* 0x0001580c01007387 */ /* 0x0003e20000100800 */
[C---:B------:R-:W-:Y:S02]  /*e590*/  SEL R8, R251.reuse, R8, !P1 ;  /* 0x00000008fb087207 */ /* 0x040fe40004800000 */
[C---:B------:R-:W-:Y:S01]  /*e5a0*/  SEL R5, R251.reuse, R5, !P1 ;  /* 0x00000005fb057207 */ /* 0x040fe20004800000 */
[----:B-1----:R-:W3:Y:S04]  /*e5b0*/  LDL.LU R12, [R1+0xfb4] ;  /* 0x000fb400010c7983 */ /* 0x002ee80000300800 */
[----:B------:R1:W-:Y:S01]  /*e5c0*/  STL [R1+0x150], R11 ;  /* 0x0001500b01007387 */ /* 0x0003e20000100800 */
[C---:B------:R-:W-:Y:S02]  /*e5d0*/  SEL R252, R251.reuse, R252, !P1 ;  /* 0x000000fcfbfc7207 */ /* 0x040fe40004800000 */
[C---:B------:R-:W-:Y:S01]  /*e5e0*/  SEL R2, R251.reuse, R2, !P1 ;  /* 0x00000002fb027207 */ /* 0x040fe20004800000 */
[----:B-1----:R-:W2:Y:S04]  /*e5f0*/  LDL.LU R11, [R1+0xfb0] ;  /* 0x000fb000010b7983 */ /* 0x002ea80000300800 */
[----:B------:R1:W-:Y:S04]  /*e600*/  STL [R1+0x14c], R10 ;  /* 0x00014c0a01007387 */ /* 0x0003e80000100800 */
[----:B-1----:R-:W3:Y:S04]  /*e610*/  LDL.LU R10, [R1+0xfac] ;  /* 0x000fac00010a7983 */ /* 0x002ee80000300800 */
[----:B------:R1:W-:Y:S04]  /*e620*/  STL [R1+0x148], R9 ;  /* 0x0001480901007387 */ /* 0x0003e80000100800 */
        /* <DEDUP_REMOVED lines=8> */
[----:B-1----:R-:W3:Y:S01]  /*e6b0*/  LDL.LU R2, [R1+0xf98] ;  /* 0x000f980001027983 */ /* 0x002ee20000300800 */
[----:B----4-:R-:W-:-:S02]  /*e6c0*/  SEL R4, R251, R4, !P1 ;  /* 0x00000004fb047207 */ /* 0x010fc40004800000 */
[----:B------:R-:W-:-:S03]  /*e6d0*/  SEL R0, R251, R0, !P1 ;  /* 0x00000000fb007207 */ /* 0x000fc60004800000 */
[----:B------:R1:W-:Y:S04]  /*e6e0*/  STL [R1+0x134], R4 ;  /* 0x0001340401007387 */ /* 0x0003e80000100800 */
[----:B------:R-:W-:Y:S01]  /*e6f0*/  STL [R1+0x130], R0 ;  /* 0x0001300001007387 */ /* 0x000fe20000100800 */
[----:B-1----:R-:W-:-:S05]  /*e700*/  SEL R4, R251, R7, !P1 ;  /* 0x00000007fb047207 */ /* 0x002fca0004800000 */
[----:B------:R2:W-:Y:S02]  /*e710*/  STL [R1+0x12c], R4 ;  /* 0x00012c0401007387 */ /* 0x0005e40000100800 */
[C---:B--2---:R-:W-:Y:S02]  /*e720*/  SEL R4, R251.reuse, R5, !P1 ;  /* 0x00000005fb047207 */ /* 0x044fe40004800000 */
[C---:B---3--:R-:W-:Y:S02]  /*e730*/  SEL R0, R251.reuse, R252, !P1 ;  /* 0x000000fcfb007207 */ /* 0x048fe40004800000 */
[----:B------:R-:W-:-:S05]  /*e740*/  SEL R2, R251, R2, !P1 ;  /* 0x00000002fb027207 */ /* 0x000fca0004800000 */
[----:B------:R1:W-:Y:S04]  /*e750*/  STL [R1+0x128], R2 ;  /* 0x0001280201007387 */ /* 0x0003e80000100800 */
[----:B------:R2:W-:Y:S01]  /*e760*/  STL [R1+0x124], R0 ;  /* 0x0001240001007387 */ /* 0x0005e20000100800 */
[----:B-1----:R-:W-:-:S03]  /*e770*/  SEL R2, R251, R8, !P1 ;  /* 0x00000008fb027207 */ /* 0x002fc60004800000 */
[----:B------:R1:W-:Y:S01]  /*e780*/  STL [R1+0x120], R4 ;  /* 0x0001200401007387 */ /* 0x0003e20000100800 */
[----:B--2---:R-:W-:-:S03]  /*e790*/  SEL R0, R251, R9, !P1 ;  /* 0x00000009fb007207 */ /* 0x004fc60004800000 */
[----:B------:R2:W-:Y:S04]  /*e7a0*/  STL [R1+0x11c], R2 ;  /* 0x00011c0201007387 */ /* 0x0005e80000100800 */
[----:B------:R3:W-:Y:S01]  /*e7b0*/  STL [R1+0xe4], R0 ;  /* 0x0000e40001007387 */ /* 0x0007e20000100800 */
[C---:B-1----:R-:W-:Y:S02]  /*e7c0*/  SEL R4, R251.reuse, R10, !P1 ;  /* 0x0000000afb047207 */ /* 0x042fe40004800000 */
[----:B--2---:R-:W-:-:S03]  /*e7d0*/  SEL R2, R251, R11, !P1 ;  /* 0x0000000bfb027207 */ /* 0x004fc60004800000 */
[----:B------:R1:W-:Y:S01]  /*e7e0*/  STL [R1+0xe0], R4 ;  /* 0x0000e00401007387 */ /* 0x0003e20000100800 */
[----:B---3--:R-:W-:-:S03]  /*e7f0*/  SEL R0, R251, R12, !P1 ;  /* 0x0000000cfb007207 */ /* 0x008fc60004800000 */
        /* <DEDUP_REMOVED lines=24> */
[----:B------:R-:W-:Y:S04]  /*e980*/  STL [R1+0xa8], R2 ;  /* 0x0000a80201007387 */ /* 0x000fe80000100800 */
[----:B------:R2:W-:Y:S01]  /*e990*/  STL [R1+0xa4], R0 ;  /* 0x0000a40001007387 */ /* 0x0005e20000100800 */
[C---:B-1----:R-:W-:Y:S02]  /*e9a0*/  SEL R4, R251.reuse, R26, !P1 ;  /* 0x0000001afb047207 */ /* 0x042fe40004800000 */
[C---:B--2---:R-:W-:Y:S02]  /*e9b0*/  SEL R0, R251.reuse, R25, !P1 ;  /* 0x00000019fb007207 */ /* 0x044fe40004800000 */
[----:B------:R-:W-:-:S03]  /*e9c0*/  SEL R2, R251, R27, !P1 ;  /* 0x0000001bfb027207 */ /* 0x000fc60004800000 */
[----:B------:R1:W-:Y:S04]  /*e9d0*/  STL [R1+0x4e0], R0 ;  /* 0x0004e00001007387 */ /* 0x0003e80000100800 */
[----:B------:R2:W-:Y:S01]  /*e9e0*/  STL [R1+0xa0], R4 ;  /* 0x0000a00401007387 */ /* 0x0005e20000100800 */
[----:B-1----:R-:W-:-:S03]  /*e9f0*/  SEL R0, R251, R28, !P1 ;  /* 0x0000001cfb007207 */ /* 0x002fc60004800000 */
[----:B------:R1:W-:Y:S01]  /*ea00*/  STL [R1+0x9c], R2 ;  /* 0x00009c0201007387 */ /* 0x0003e20000100800 */
[----:B--2---:R-:W-:-:S03]  /*ea10*/  SEL R4, R251, R29, !P1 ;  /* 0x0000001dfb047207 */ /* 0x004fc60004800000 */
        /* <DEDUP_REMOVED lines=25> */
[C---:B--2---:R-:W-:Y:S02]  /*ebb0*/  SEL R2, R251.reuse, R42, !P1 ;  /* 0x0000002afb027207 */ /* 0x044fe40004800000 */
[----:B---3--:R-:W-:-:S03]  /*ebc0*/  SEL R0, R251, R43, !P1 ;  /* 0x0000002bfb007207 */ /* 0x008fc60004800000 */
[----:B------:R1:W-:Y:S04]  /*ebd0*/  STL [R1+0x58], R2 ;  /* 0x0000580201007387 */ /* 0x0003e80000100800 */
        /* <DEDUP_REMOVED lines=13> */
[----:B------:R-:W-:Y:S04]  /*ecb0*/  STL [R1+0x18], R4 ;  /* 0x0000180401007387 */ /* 0x000fe80000100800 */
[----:B------:R-:W3:Y:S01]  /*ecc0*/  LDL R12, [R1+0xaf8] ;  /* 0x000af800010c7983 */ /* 0x000ee20000100800 */
[C---:B-1----:R-:W-:Y:S02]  /*ecd0*/  SEL R2, R251.reuse, R51, !P1 ;  /* 0x00000033fb027207 */ /* 0x042fe40004800000 */
[----:B--2---:R-:W-:-:S02]  /*ece0*/  SEL R0, R251, R52, !P1 ;  /* 0x00000034fb007207 */ /* 0x004fc40004800000 */
[C---:B------:R-:W-:Y:S01]  /*ecf0*/  SEL R13, R251.reuse, R212, !P1 ;  /* 0x000000d4fb0d7207 */ /* 0x040fe20004800000 */
[----:B------:R-:W-:Y:S01]  /*ed00*/  STL [R1+0x14], R2 ;  /* 0x0000140201007387 */ /* 0x000fe20000100800 */
[C---:B------:R-:W-:Y:S02]  /*ed10*/  SEL R15, R251.reuse, R213, !P1 ;  /* 0x000000d5fb0f7207 */ /* 0x040fe40004800000 */
[C---:B------:R-:W-:Y:S01]  /*ed20*/  SEL R14, R251.reuse, R214, !P1 ;  /* 0x000000d6fb0e7207 */ /* 0x040fe20004800000 */
[----:B------:R-:W-:Y:S04]  /*ed30*/  STL [R1+0x10], R0 ;  /* 0x0000100001007387 */ /* 0x000fe80000100800 */
        /* <DEDUP_REMOVED lines=14> */
[----:B----4-:R-:W-:-:S03]  /*ee20*/  SEL R13, R251, R221, !P1 ;  /* 0x000000ddfb0d7207 */ /* 0x010fc60004800000 */
        /* <DEDUP_REMOVED lines=30> */
[----:B------:R2:W-:Y:S01]  /*f010*/  STL [R1+0x4d4], R14 ;  /* 0x0004d40e01007387 */ /* 0x0005e20000100800 */
[----:B------:R-:W-:-:S03]  /*f020*/  @!P5 IMAD.MOV R3, RZ, RZ, -R3 ;  /* 0x000000ffff03d224 */ /* 0x000fc600078e0a03 */
[----:B------:R4:W-:Y:S01]  /*f030*/  STL [R1+0x4dc], R13 ;  /* 0x0004dc0d01007387 */ /* 0x0009e20000100800 */
[C---:B-1----:R-:W-:Y:S02]  /*f040*/  SEL R15, R251.reuse, R237, !P1 ;  /* 0x000000edfb0f7207 */ /* 0x042fe40004800000 */
[----:B--2---:R-:W-:-:S03]  /*f050*/  SEL R14, R251, R238, !P1 ;  /* 0x000000eefb0e7207 */ /* 0x004fc60004800000 */
[----:B------:R-:W-:Y:S01]  /*f060*/  STL [R1+0x4d8], R15 ;  /* 0x0004d80f01007387 */ /* 0x000fe20000100800 */
[----:B----4-:R-:W-:-:S03]  /*f070*/  SEL R13, R251, R239, !P1 ;  /* 0x000000effb0d7207 */ /* 0x010fc60004800000 */
[----:B------:R1:W-:Y:S04]  /*f080*/  STL [R1+0x4d0], R14 ;  /* 0x0004d00e01007387 */ /* 0x0003e80000100800 */
[----:B------:R2:W-:Y:S01]  /*f090*/  STL [R1+0x4c8], R13 ;  /* 0x0004c80d01007387 */ /* 0x0005e20000100800 */
[C---:B-1----:R-:W-:Y:S02]  /*f0a0*/  SEL R14, R251.reuse, R241, !P1 ;  /* 0x000000f1fb0e7207 */ /* 0x042fe40004800000 */
[----:B--2---:R-:W-:Y:S01]  /*f0b0*/  SEL R13, R251, R242, !P1 ;  /* 0x000000f2fb0d7207 */ /* 0x004fe20004800000 */
[----:B------:R-:W-:Y:S02]  /*f0c0*/  @!P0 IMAD.MOV R248, RZ, RZ, -R248 ;  /* 0x000000fffff88224 */ /* 0x000fe400078e0af8 */
[----:B------:R-:W-:-:S02]  /*f0d0*/  @!P4 IMAD.MOV R249, RZ, RZ, -R249 ;  /* 0x000000fffff9c224 */ /* 0x000fc400078e0af9 */
[----:B------:R-:W-:-:S03]  /*f0e0*/  @!P6 IMAD.MOV R250, RZ, RZ, -R250 ;  /* 0x000000fffffae224 */ /* 0x000fc600078e0afa */
[C---:B------:R-:W-:Y:S02]  /*f0f0*/  SEL R15, R251.reuse, R249, !P1 ;  /* 0x000000f9fb0f7207 */ /* 0x040fe40004800000 */
[----:B---3--:R-:W-:Y:S02]  /*f100*/  @!P3 LOP3.LUT R3, RZ, R12, RZ, 0x33, !PT ;  /* 0x0000000cff03b212 */ /* 0x008fe400078e33ff */
        /* <DEDUP_REMOVED lines=9> */
[C---:B--2---:R-:W-:Y:S02]  /*f1a0*/  SEL R12, R251.reuse, R245, !P1 ;  /* 0x000000f5fb0c7207 */ /* 0x044fe40004800000 */
[----:B---3--:R-:W-:-:S03]  /*f1b0*/  SEL R14, R251, R247, !P1 ;  /* 0x000000f7fb0e7207 */ /* 0x008fc60004800000 */
[----:B------:R-:W-:Y:S04]  /*f1c0*/  STL [R1+0x490], R12 ;  /* 0x0004900c01007387 */ /* 0x000fe80000100800 */
[----:B------:R1:W-:Y:S04]  /*f1d0*/  STL [R1+0x488], R13 ;  /* 0x0004880d01007387 */ /* 0x0003e80000100800 */
[----:B------:R2:W-:Y:S01]  /*f1e0*/  STL [R1+0x480], R14 ;  /* 0x0004800e01007387 */ /* 0x0005e20000100800 */
[C---:B-1----:R-:W-:Y:S02]  /*f1f0*/  SEL R13, R251.reuse, R248, !P1 ;  /* 0x000000f8fb0d7207 */ /* 0x042fe40004800000 */
[----:B--2---:R-:W-:-:S03]  /*f200*/  SEL R14, R251, R250, !P1 ;  /* 0x000000fafb0e7207 */ /* 0x004fc60004800000 */
[----:B------:R-:W-:Y:S04]  /*f210*/  STL [R1+0x478], R13 ;  /* 0x0004780d01007387 */ /* 0x000fe80000100800 */
[----:B------:R-:W-:Y:S04]  /*f220*/  STL [R1+0x470], R15 ;  /* 0x0004700f01007387 */ /* 0x000fe80000100800 */
[----:B------:R1:W-:Y:S04]  /*f230*/  STL [R1+0x4a0], R14 ;  /* 0x0004a00e01007387 */ /* 0x0003e80000100800 */
[----:B------:R-:W2:Y:S04]  /*f240*/  LDL.LU R40, [R1+0x15c] ;  /* 0x00015c0001287983 */ /* 0x000ea80000300800 */
[----:B------:R-:W3:Y:S04]  /*f250*/  LDL.LU R39, [R1+0x158] ;  /* 0x0001580001277983 */ /* 0x000ee80000300800 */
[----:B------:R-:W4:Y:S04]  /*f260*/  LDL.LU R38, [R1+0x150] ;  /* 0x0001500001267983 */ /* 0x000f280000300800 */
[----:B------:R-:W3:Y:S04]  /*f270*/  LDL.LU R37, [R1+0x14c] ;  /* 0x00014c0001257983 */ /* 0x000ee80000300800 */
[----:B------:R-:W3:Y:S04]  /*f280*/  LDL.LU R36, [R1+0x148] ;  /* 0x0001480001247983 */ /* 0x000ee80000300800 */
[----:B------:R-:W3:Y:S04]  /*f290*/  LDL.LU R35, [R1+0x144] ;  /* 0x0001440001237983 */ /* 0x000ee80000300800 */
[----:B------:R-:W3:Y:S04]  /*f2a0*/  LDL.LU R34, [R1+0x140] ;  /* 0x0001400001227983 */ /* 0x000ee80000300800 */
[----:B------:R-:W3:Y:S04]  /*f2b0*/  LDL.LU R33, [R1+0x13c] ;  /* 0x00013c0001217983 */ /* 0x000ee80000300800 */
[----:B------:R-:W3:Y:S04]  /*f2c0*/  LDL.LU R32, [R1+0x138] ;  /* 0x0001380001207983 */ /* 0x000ee80000300800 */
[----:B------:R-:W3:Y:S01]  /*f2d0*/  LDL.LU R31, [R1+0x134] ;  /* 0x00013400011f7983 */ /* 0x000ee20000300800 */
[----:B------:R-:W-:-:S03]  /*f2e0*/  IMAD R3, R3, UR4, RZ ;  /* 0x0000000403037c24 */ /* 0x000fc6000f8e02ff */
[----:B------:R-:W3:Y:S04]  /*f2f0*/  LDL.LU R30, [R1+0x130] ;  /* 0x00013000011e7983 */ /* 0x000ee80000300800 */
[----:B------:R-:W3:Y:S04]  /*f300*/  LDL.LU R28, [R1+0x12c] ;  /* 0x00012c00011c7983 */ /* 0x000ee80000300800 */
[----:B------:R-:W3:Y:S01]  /*f310*/  LDL.LU R26, [R1+0x128] ;  /* 0x00012800011a7983 */ /* 0x000ee20000300800 */
[----:B------:R-:W-:-:S03]  /*f320*/  LEA R12, P0, R3, UR6, 0x2 ;  /* 0x00000006030c7c11 */ /* 0x000fc6000f8010ff */
[----:B------:R-:W3:Y:S04]  /*f330*/  LDL.LU R24, [R1+0x124] ;  /* 0x0001240001187983 */ /* 0x000ee80000300800 */
[----:B------:R-:W3:Y:S04]  /*f340*/  LDL.LU R22, [R1+0x120] ;  /* 0x0001200001167983 */ /* 0x000ee80000300800 */
[----:B------:R-:W3:Y:S04]  /*f350*/  LDL.LU R20, [R1+0x11c] ;  /* 0x00011c0001147983 */ /* 0x000ee80000300800 */
[----:B-1----:R-:W3:Y:S01]  /*f360*/  LDL.LU R14, [R1+0xe4] ;  /* 0x0000e400010e7983 */ /* 0x002ee20000300800 */
[----:B------:R-:W-:Y:S01]  /*f370*/  LEA.HI.X.SX32 R13, R3, UR7, 0x2, P0 ;  /* 0x00000007030d7c11 */ /* 0x000fe200080f16ff */
[----:B------:R-:W-:-:S02]  /*f380*/  ULDC UR7, c[0x0][0x240] ;  /* 0x0000900000077ab9 */ /* 0x000fc40000000800 */
        /* <DEDUP_REMOVED lines=10> */
[----:B------:R-:W-:-:S02]  /*f430*/  SEL R5, R251, R41, !P1 ;  /* 0x00000029fb057207 */ /* 0x000fc40004800000 */
[C---:B------:R-:W-:Y:S02]  /*f440*/  SEL R4, R251.reuse, R53, !P1 ;  /* 0x00000035fb047207 */ /* 0x040fe40004800000 */
[C---:B------:R-:W-:Y:S02]  /*f450*/  SEL R7, R251.reuse, R55, !P1 ;  /* 0x00000037fb077207 */ /* 0x040fe40004800000 */
[C---:B------:R-:W-:Y:S02]  /*f460*/  SEL R2, R251.reuse, R56, !P1 ;  /* 0x00000038fb027207 */ /* 0x040fe40004800000 */
[C---:B------:R-:W-:Y:S02]  /*f470*/  SEL R252, R251.reuse, R57, !P1 ;  /* 0x00000039fbfc7207 */ /* 0x040fe40004800000 */
[C---:B------:R-:W-:Y:S02]  /*f480*/  SEL R0, R251.reuse, R54, !P1 ;  /* 0x00000036fb007207 */ /* 0x040fe40004800000 */
[----:B------:R-:W-:-:S02]  /*f490*/  SEL R56, R251, R59, !P1 ;  /* 0x0000003bfb387207 */ /* 0x000fc40004800000 */
[C---:B------:R-:W-:Y:S02]  /*f4a0*/  SEL R54, R251.reuse, R61, !P1 ;  /* 0x0000003dfb367207 */ /* 0x040fe40004800000 */
[C---:B------:R-:W-:Y:S02]  /*f4b0*/  SEL R11, R251.reuse, R63, !P1 ;  /* 0x0000003ffb0b7207 */ /* 0x040fe40004800000 */
[C---:B------:R-:W-:Y:S02]  /*f4c0*/  SEL R10, R251.reuse, R65, !P1 ;  /* 0x00000041fb0a7207 */ /* 0x040fe40004800000 */
[C---:B------:R-:W-:Y:S02]  /*f4d0*/  SEL R9, R251.reuse, R67, !P1 ;  /* 0x00000043fb097207 */ /* 0x040fe40004800000 */
[C---:B------:R-:W-:Y:S02]  /*f4e0*/  SEL R8, R251.reuse, R69, !P1 ;  /* 0x00000045fb087207 */ /* 0x040fe40004800000 */
[----:B------:R-:W-:-:S02]  /*f4f0*/  SEL R83, R251, R83, !P1 ;  /* 0x00000053fb537207 */ /* 0x000fc40004800000 */
[C---:B------:R-:W-:Y:S01]  /*f500*/  SEL R84, R251.reuse, R84, !P1 ;  /* 0x00000054fb547207 */ /* 0x040fe20004800000 */
[----:B------:R-:W-:Y:S01]  /*f510*/  IMAD R238, R8, UR7, RZ ;  /* 0x0000000708ee7c24 */ /* 0x000fe2000f8e02ff */
[C---:B------:R-:W-:Y:S01]  /*f520*/  SEL R85, R251.reuse, R85, !P1 ;  /* 0x00000055fb557207 */ /* 0x040fe20004800000 */
[----:B------:R-:W-:Y:S01]  /*f530*/  IMAD R223, R4, UR7, RZ ;  /* 0x0000000704df7c24 */ /* 0x000fe2000f8e02ff */
[----:B------:R-:W-:Y:S01]  /*f540*/  SEL R86, R251, R86, !P1 ;  /* 0x00000056fb567207 */ /* 0x000fe20004800000 */
[----:B------:R-:W-:Y:S02]  /*f550*/  IMAD R230, R54, UR7, RZ ;  /* 0x0000000736e67c24 */ /* 0x000fe4000f8e02ff */
[----:B------:R-:W-:Y:S01]  /*f560*/  IMAD R8, R83, UR7, RZ ;  /* 0x0000000753087c24 */ /* 0x000fe2000f8e02ff */
[----:B------:R-:W-:Y:S01]  /*f570*/  SEL R87, R251, R87, !P1 ;  /* 0x00000057fb577207 */ /* 0x000fe20004800000 */
[----:B------:R-:W-:Y:S02]  /*f580*/  IMAD R224, R0, UR7, RZ ;  /* 0x0000000700e07c24 */ /* 0x000fe4000f8e02ff */
[----:B------:R-:W-:-:S02]  /*f590*/  IMAD R54, R84, UR7, RZ ;  /* 0x0000000754367c24 */ /* 0x000fc4000f8e02ff */
[----:B------:R-:W-:Y:S02]  /*f5a0*/  IMAD R225, R7, UR7, RZ ;  /* 0x0000000707e17c24 */ /* 0x000fe4000f8e02ff */
[----:B------:R-:W-:Y:S02]  /*f5b0*/  IMAD R226, R2, UR7, RZ ;  /* 0x0000000702e27c24 */ /* 0x000fe4000f8e02ff */
[----:B------:R-:W-:Y:S01]  /*f5c0*/  IMAD R234, R10, UR7, RZ ;  /* 0x000000070aea7c24 */ /* 0x000fe2000f8e02ff */
[----:B------:R-:W-:Y:S01]  /*f5d0*/  SEL R88, R251, R88, !P1 ;  /* 0x00000058fb587207 */ /* 0x000fe20004800000 */
[----:B------:R-:W-:Y:S01]  /*f5e0*/  IMAD R10, R85, UR7, RZ ;  /* 0x00000007550a7c24 */ /* 0x000fe2000f8e02ff */
        /* <DEDUP_REMOVED lines=28> */
[----:B------:R-:W-:Y:S01]  /*f7b0*/  SEL R117, R251, R117, !P1 ;  /* 0x00000075fb757207 */ /* 0x000fe20004800000 */
[----:B--2---:R-:W-:Y:S02]  /*f7c0*/  IMAD R50, R40, UR7, RZ ;  /* 0x0000000728327c24 */ /* 0x004fe4000f8e02ff */
[----:B----4-:R-:W-:Y:S02]  /*f7d0*/  IMAD R46, R38, UR7, RZ ;  /* 0x00000007262e7c24 */ /* 0x010fe4000f8e02ff */
[----:B---3--:R-:W-:Y:S02]  /*f7e0*/  IMAD R48, R39, UR7, RZ ;  /* 0x0000000727307c24 */ /* 0x008fe4000f8e02ff */
[----:B------:R-:W-:Y:S02]  /*f7f0*/  IMAD R44, R37, UR7, RZ ;  /* 0x00000007252c7c24 */ /* 0x000fe4000f8e02ff */
[----:B------:R-:W-:-:S02]  /*f800*/  IMAD R42, R36, UR7, RZ ;  /* 0x00000007242a7c24 */ /* 0x000fc4000f8e02ff */
[----:B------:R-:W-:Y:S02]  /*f810*/  IMAD R40, R35, UR7, RZ ;  /* 0x0000000723287c24 */ /* 0x000fe4000f8e02ff */
[----:B------:R-:W-:Y:S02]  /*f820*/  IMAD R38, R34, UR7, RZ ;  /* 0x0000000722267c24 */ /* 0x000fe4000f8e02ff */
[----:B------:R-:W-:Y:S02]  /*f830*/  IMAD R36, R33, UR7, RZ ;  /* 0x0000000721247c24 */ /* 0x000fe4000f8e02ff */
[----:B------:R-:W-:Y:S02]  /*f840*/  IMAD R34, R32, UR7, RZ ;  /* 0x0000000720227c24 */ /* 0x000fe4000f8e02ff */
[----:B------:R-:W-:Y:S02]  /*f850*/  IMAD R32, R31, UR7, RZ ;  /* 0x000000071f207c24 */ /* 0x000fe4000f8e02ff */
[----:B------:R-:W2:Y:S04]  /*f860*/  LDL.LU R31, [R1+0xb8] ;  /* 0x0000b800011f7983 */ /* 0x000ea80000300800 */
[----:B------:R-:W3:Y:S04]  /*f870*/  LDL.LU R33, [R1+0xb4] ;  /* 0x0000b40001217983 */ /* 0x000ee80000300800 */
[----:B------:R-:W4:Y:S04]  /*f880*/  LDL.LU R35, [R1+0xb0] ;  /* 0x0000b00001237983 */ /* 0x000f280000300800 */
        /* <DEDUP_REMOVED lines=32> */
[----:B------:R1:W-:Y:S04]  /*fa90*/  STL [R1+0x180], R8 ;  /* 0x0001800801007387 */ /* 0x0003e80000100800 */
[----:B------:R1:W-:Y:S02]  /*faa0*/  STL [R1+0x184], R54 ;  /* 0x0001843601007387 */ /* 0x0003e40000100800 */
[----:B-1----:R-:W-:-:S02]  /*fab0*/  IMAD R8, R86, UR7, RZ ;  /* 0x0000000756087c24 */ /* 0x002fc4000f8e02ff */
[----:B------:R1:W-:Y:S01]  /*fac0*/  STL [R1+0x188], R10 ;  /* 0x0001880a01007387 */ /* 0x0003e20000100800 */
[----:B------:R-:W-:-:S03]  /*fad0*/  IMAD R54, R87, UR7, RZ ;  /* 0x0000000757367c24 */ /* 0x000fc6000f8e02ff */
[----:B------:R1:W-:Y:S04]  /*fae0*/  STL [R1+0x18c], R8 ;  /* 0x00018c0801007387 */ /* 0x0003e80000100800 */
[----:B------:R1:W-:Y:S02]  /*faf0*/  STL [R1+0x190], R54 ;  /* 0x0001903601007387 */ /* 0x0003e40000100800 */
[----:B-1----:R-:W-:Y:S02]  /*fb00*/  IMAD R10, R88, UR7, RZ ;  /* 0x00000007580a7c24 */ /* 0x002fe4000f8e02ff */
[----:B------:R-:W-:-:S03]  /*fb10*/  IMAD R8, R89, UR7, RZ ;  /* 0x0000000759087c24 */ /* 0x000fc6000f8e02ff */
        /* <DEDUP_REMOVED lines=45> */
[----:B------:R3:W-:Y:S01]  /*fdf0*/  STL [R1+0x1f0], R54 ;  /* 0x0001f03601007387 */ /* 0x0007e20000100800 */
[----:B-1----:R-:W-:Y:S02]  /*fe00*/  IMAD R10, R112, UR7, RZ ;  /* 0x00000007700a7c24 */ /* 0x002fe4000f8e02ff */
[----:B--2---:R-:W-:-:S03]  /*fe10*/  IMAD R8, R113, UR7, RZ ;  /* 0x0000000771087c24 */ /* 0x004fc6000f8e02ff */
[----:B------:R1:W-:Y:S01]  /*fe20*/  STL [R1+0x1f4], R10 ;  /* 0x0001f40a01007387 */ /* 0x0003e20000100800 */
[----:B---3--:R-:W-:Y:S01]  /*fe30*/  IMAD R54, R114, UR7, RZ ;  /* 0x0000000772367c24 */ /* 0x008fe2000f8e02ff */
[C---:B------:R-:W-:Y:S02]  /*fe40*/  SEL R118, R251.reuse, R118, !P1 ;  /* 0x00000076fb767207 */ /* 0x040fe40004800000 */
[----:B------:R2:W-:Y:S01]  /*fe50*/  STL [R1+0x1f8], R8 ;  /* 0x0001f80801007387 */ /* 0x0005e20000100800 */
[----:B------:R-:W-:Y:S01]  /*fe60*/  SEL R119, R251, R119, !P1 ;  /* 0x00000077fb777207 */ /* 0x000fe20004800000 */
[----:B-1----:R-:W-:Y:S02]  /*fe70*/  IMAD R10, R115, UR7, RZ ;  /* 0x00000007730a7c24 */ /* 0x002fe4000f8e02ff */
[----:B------:R1:W-:Y:S01]  /*fe80*/  STL [R1+0x1fc], R54 ;  /* 0x0001fc3601007387 */ /* 0x0003e20000100800 */
[----:B------:R-:W-:Y:S01]  /*fe90*/  SEL R120, R251, R120, !P1 ;  /* 0x00000078fb787207 */ /* 0x000fe20004800000 */
[----:B--2---:R-:W-:-:S02]  /*fea0*/  IMAD R8, R116, UR7, RZ ;  /* 0x0000000774087c24 */ /* 0x004fc4000f8e02ff */
[----:B------:R2:W-:Y:S01]  /*feb0*/  STL [R1+0x200], R10 ;  /* 0x0002000a01007387 */ /* 0x0005e20000100800 */
[----:B------:R-:W-:Y:S01]  /*fec0*/  SEL R121, R251, R121, !P1 ;  /* 0x00000079fb797207 */ /* 0x000fe20004800000 */
[----:B-1----:R-:W-:Y:S02]  /*fed0*/  IMAD R54, R117, UR7, RZ ;  /* 0x0000000775367c24 */ /* 0x002fe4000f8e02ff */
[----:B------:R1:W-:Y:S01]  /*fee0*/  STL [R1+0x204], R8 ;  /* 0x0002040801007387 */ /* 0x0003e20000100800 */
[C---:B------:R-:W-:Y:S01]  /*fef0*/  SEL R122, R251.reuse, R122, !P1 ;  /* 0x0000007afb7a7207 */ /* 0x040fe20004800000 */
[----:B--2---:R-:W-:Y:S02]  /*ff00*/  IMAD R10, R118, UR7, RZ ;  /* 0x00000007760a7c24 */ /* 0x004fe4000f8e02ff */
[----:B------:R2:W-:Y:S01]  /*ff10*/  STL [R1+0x208], R54 ;  /* 0x0002083601007387 */ /* 0x0005e20000100800 */
[----:B------:R-:W-:Y:S01]  /*ff20*/  SEL R123, R251, R123, !P1 ;  /* 0x0000007bfb7b7207 */ /* 0x000fe20004800000 */
[----:B-1----:R-:W-:-:S02]  /*ff30*/  IMAD R8, R119, UR7, RZ ;  /* 0x0000000777087c24 */ /* 0x002fc4000f8e02ff */
[----:B------:R1:W-:Y:S01]  /*ff40*/  STL [R1+0x20c], R10 ;  /* 0x00020c0a01007387 */ /* 0x0003e20000100800 */
[----:B--2---:R-:W-:Y:S01]  /*ff50*/  IMAD R54, R120, UR7, RZ ;  /* 0x0000000778367c24 */ /* 0x004fe2000f8e02ff */
        /* <DEDUP_REMOVED lines=8> */
[----:B-1----:R-:W-:Y:S01]  /*ffe0*/  IMAD R54, R123, UR7, RZ ;  /* 0x000000077b367c24 */ /* 0x002fe2000f8e02ff */
[C---:B------:R-:W-:Y:S02]  /*fff0*/  SEL R129, R251.reuse, R129, !P1 ;  /* 0x00000081fb817207 */ /* 0x040fe40004800000 */
        /* <DEDUP_REMOVED lines=205> */
[----:B------:R-:W-:Y:S01]  /*10cd0*/  SEL R62, R251, R62, !P1 ;  /* 0x0000003efb3e7207 */ /* 0x000fe20004800000 */
[----:B--2---:R-:W-:Y:S02]  /*10ce0*/  IMAD R54, R194, UR7, RZ ;  /* 0x00000007c2367c24 */ /* 0x004fe4000f8e02ff */
[----:B------:R2:W-:Y:S01]  /*10cf0*/  STL [R1+0x38c], R8 ;  /* 0x00038c0801007387 */ /* 0x0005e20000100800 */
[----:B------:R-:W-:Y:S02]  /*10d00*/  IMAD R233, R64, UR7, RZ ;  /* 0x0000000740e97c24 */ /* 0x000fe4000f8e02ff */
[----:B-1----:R-:W-:Y:S01]  /*10d10*/  IMAD R10, R195, UR7, RZ ;  /* 0x00000007c30a7c24 */ /* 0x002fe2000f8e02ff */
[----:B------:R1:W-:Y:S01]  /*10d20*/  STL [R1+0x394], R54 ;  /* 0x0003943601007387 */ /* 0x0003e20000100800 */
[----:B------:R-:W-:Y:S02]  /*10d30*/  IMAD R231, R62, UR7, RZ ;  /* 0x000000073ee77c24 */ /* 0x000fe4000f8e02ff */
[----:B--2---:R-:W-:Y:S01]  /*10d40*/  IMAD R8, R196, UR7, RZ ;  /* 0x00000007c4087c24 */ /* 0x004fe2000f8e02ff */
[----:B------:R-:W2:Y:S01]  /*10d50*/  LDL.LU R64, [R1+0x168] ;  /* 0x0001680001407983 */ /* 0x000ea20000300800 */
[----:B------:R-:W-:-:S03]  /*10d60*/  SEL R60, R251, R60, !P1 ;  /* 0x0000003cfb3c7207 */ /* 0x000fc60004800000 */
[----:B------:R3:W-:Y:S04]  /*10d70*/  STL [R1+0x39c], R10 ;  /* 0x00039c0a01007387 */ /* 0x0007e80000100800 */
[----:B------:R-:W4:Y:S04]  /*10d80*/  LDL.LU R62, [R1+0x164] ;  /* 0x00016400013e7983 */ /* 0x000f280000300800 */
[----:B------:R3:W-:Y:S04]  /*10d90*/  STL [R1+0x3a4], R8 ;  /* 0x0003a40801007387 */ /* 0x0007e80000100800 */
[----:B-1----:R-:W4:Y:S01]  /*10da0*/  LDL.LU R54, [R1+0x160] ;  /* 0x0001600001367983 */ /* 0x002f220000300800 */
[----:B------:R-:W-:Y:S01]  /*10db0*/  IMAD R229, R60, UR7, RZ ;  /* 0x000000073ce57c24 */ /* 0x000fe2000f8e02ff */
[----:B------:R-:W-:-:S02]  /*10dc0*/  SEL R58, R251, R58, !P1 ;  /* 0x0000003afb3a7207 */ /* 0x000fc40004800000 */
[----:B------:R-:W4:Y:S01]  /*10dd0*/  LDL.LU R60, [R1+0xac] ;  /* 0x0000ac00013c7983 */ /* 0x000f220000300800 */
[----:B------:R-:W-:-:S03]  /*10de0*/  IMAD R228, R56, UR7, RZ ;  /* 0x0000000738e47c24 */ /* 0x000fc6000f8e02ff */
[----:B------:R-:W4:Y:S01]  /*10df0*/  LDL.LU R56, [R1+0x16c] ;  /* 0x00016c0001387983 */ /* 0x000f220000300800 */
[----:B------:R-:W-:-:S03]  /*10e00*/  IMAD R227, R58, UR7, RZ ;  /* 0x000000073ae37c24 */ /* 0x000fc6000f8e02ff */
[----:B------:R-:W4:Y:S01]  /*10e10*/  LDL.LU R58, [R1+0x38] ;  /* 0x00003800013a7983 */ /* 0x000f220000300800 */
[C---:B------:R-:W-:Y:S02]  /*10e20*/  SEL R66, R251.reuse, R66, !P1 ;  /* 0x00000042fb427207 */ /* 0x040fe40004800000 */
[C---:B------:R-:W-:Y:S02]  /*10e30*/  SEL R197, R251.reuse, R197, !P1 ;  /* 0x000000c5fbc57207 */ /* 0x040fe40004800000 */
[C---:B------:R-:W-:Y:S01]  /*10e40*/  SEL R198, R251.reuse, R198, !P1 ;  /* 0x000000c6fbc67207 */ /* 0x040fe20004800000 */
[----:B------:R-:W-:Y:S01]  /*10e50*/  IMAD R235, R66, UR7, RZ ;  /* 0x0000000742eb7c24 */ /* 0x000fe2000f8e02ff */
[----:B------:R-:W-:Y:S01]  /*10e60*/  SEL R199, R251, R199, !P1 ;  /* 0x000000c7fbc77207 */ /* 0x000fe20004800000 */
[----:B------:R-:W-:Y:S01]  /*10e70*/  IMAD R66, R197, UR7, RZ ;  /* 0x00000007c5427c24 */ /* 0x000fe2000f8e02ff */
[C---:B------:R-:W-:Y:S01]  /*10e80*/  SEL R200, R251.reuse, R200, !P1 ;  /* 0x000000c8fbc87207 */ /* 0x040fe20004800000 */
[----:B---3--:R-:W-:Y:S01]  /*10e90*/  IMAD R10, R198, UR7, RZ ;  /* 0x00000007c60a7c24 */ /* 0x008fe2000f8e02ff */
[----:B------:R-:W-:Y:S01]  /*10ea0*/  SEL R201, R251, R201, !P1 ;  /* 0x000000c9fbc97207 */ /* 0x000fe20004800000 */
[----:B------:R-:W-:Y:S01]  /*10eb0*/  IMAD R8, R199, UR7, RZ ;  /* 0x00000007c7087c24 */ /* 0x000fe2000f8e02ff */
[----:B------:R1:W-:Y:S01]  /*10ec0*/  STL [R1+0x3ac], R66 ;  /* 0x0003ac4201007387 */ /* 0x0003e20000100800 */
[----:B------:R-:W-:-:S02]  /*10ed0*/  SEL R202, R251, R202, !P1 ;  /* 0x000000cafbca7207 */ /* 0x000fc40004800000 */
[C---:B------:R-:W-:Y:S01]  /*10ee0*/  SEL R203, R251.reuse, R203, !P1 ;  /* 0x000000cbfbcb7207 */ /* 0x040fe20004800000 */
[----:B------:R-:W3:Y:S01]  /*10ef0*/  LDL.LU R92, [R1+0x3c] ;  /* 0x00003c00015c7983 */ /* 0x000ee20000300800 */
[----:B------:R-:W-:-:S03]  /*10f00*/  SEL R204, R251, R204, !P1 ;  /* 0x000000ccfbcc7207 */ /* 0x000fc60004800000 */
[----:B------:R1:W-:Y:S02]  /*10f10*/  STL [R1+0x3b4], R10 ;  /* 0x0003b40a01007387 */ /* 0x0003e40000100800 */
[----:B-1----:R-:W-:Y:S02]  /*10f20*/  IMAD R66, R200, UR7, RZ ;  /* 0x00000007c8427c24 */ /* 0x002fe4000f8e02ff */
[----:B------:R1:W-:Y:S01]  /*10f30*/  STL [R1+0x3bc], R8 ;  /* 0x0003bc0801007387 */ /* 0x0003e20000100800 */
[----:B------:R-:W-:-:S03]  /*10f40*/  SEL R205, R251, R205, !P1 ;  /* 0x000000cdfbcd7207 */ /* 0x000fc60004800000 */
[----:B------:R1:W-:Y:S01]  /*10f50*/  STL [R1+0x3c4], R66 ;  /* 0x0003c44201007387 */ /* 0x0003e20000100800 */
[----:B------:R-:W-:Y:S01]  /*10f60*/  IMAD R10, R201, UR7, RZ ;  /* 0x00000007c90a7c24 */ /* 0x000fe2000f8e02ff */
[----:B------:R-:W-:Y:S02]  /*10f70*/  SEL R206, R251, R206, !P1 ;  /* 0x000000cefbce7207 */ /* 0x000fe40004800000 */
[----:B------:R-:W3:Y:S01]  /*10f80*/  LDL.LU R91, [R1+0x40] ;  /* 0x00004000015b7983 */ /* 0x000ee20000300800 */
[----:B-1----:R-:W-:-:S03]  /*10f90*/  IMAD R8, R202, UR7, RZ ;  /* 0x00000007ca087c24 */ /* 0x002fc6000f8e02ff */
[----:B------:R1:W-:Y:S01]  /*10fa0*/  STL [R1+0x3cc], R10 ;  /* 0x0003cc0a01007387 */ /* 0x0003e20000100800 */
[----:B------:R-:W-:Y:S01]  /*10fb0*/  IMAD R66, R203, UR7, RZ ;  /* 0x00000007cb427c24 */ /* 0x000fe2000f8e02ff */
[C---:B------:R-:W-:Y:S02]  /*10fc0*/  SEL R207, R251.reuse, R207, !P1 ;  /* 0x000000cffbcf7207 */ /* 0x040fe40004800000 */
[----:B------:R1:W-:Y:S01]  /*10fd0*/  STL [R1+0x3d4], R8 ;  /* 0x0003d40801007387 */ /* 0x0003e20000100800 */
[----:B------:R-:W-:-:S03]  /*10fe0*/  SEL R208, R251, R208, !P1 ;  /* 0x000000d0fbd07207 */ /* 0x000fc60004800000 */
[----:B------:R1:W-:Y:S02]  /*10ff0*/  STL [R1+0x3dc], R66 ;  /* 0x0003dc4201007387 */ /* 0x0003e40000100800 */
[----:B-1----:R-:W-:Y:S01]  /*11000*/  IMAD R10, R204, UR7, RZ ;  /* 0x00000007cc0a7c24 */ /* 0x002fe2000f8e02ff */
[----:B------:R-:W-:Y:S01]  /*11010*/  SEL R209, R251, R209, !P1 ;  /* 0x000000d1fbd17207 */ /* 0x000fe20004800000 */
[----:B------:R-:W3:Y:S01]  /*11020*/  LDL.LU R90, [R1+0x44] ;  /* 0x00004400015a7983 */ /* 0x000ee20000300800 */
[----:B------:R-:W-:-:S03]  /*11030*/  IMAD R8, R205, UR7, RZ ;  /* 0x00000007cd087c24 */ /* 0x000fc6000f8e02ff */
[----:B------:R1:W-:Y:S01]  /*11040*/  STL [R1+0x3e4], R10 ;  /* 0x0003e40a01007387 */ /* 0x0003e20000100800 */
[----:B------:R-:W-:Y:S01]  /*11050*/  IMAD R66, R206, UR7, RZ ;  /* 0x00000007ce427c24 */ /* 0x000fe2000f8e02ff */
[C---:B------:R-:W-:Y:S02]  /*11060*/  SEL R210, R251.reuse, R210, !P1 ;  /* 0x000000d2fbd27207 */ /* 0x040fe40004800000 */
[----:B------:R1:W-:Y:S01]  /*11070*/  STL [R1+0x3ec], R8 ;  /* 0x0003ec0801007387 */ /* 0x0003e20000100800 */
[----:B------:R-:W-:-:S03]  /*11080*/  SEL R211, R251, R211, !P1 ;  /* 0x000000d3fbd37207 */ /* 0x000fc60004800000 */
[----:B------:R1:W-:Y:S02]  /*11090*/  STL [R1+0x3f4], R66 ;  /* 0x0003f44201007387 */ /* 0x0003e40000100800 */
[----:B-1----:R-:W-:Y:S02]  /*110a0*/  IMAD R10, R207, UR7, RZ ;  /* 0x00000007cf0a7c24 */ /* 0x002fe4000f8e02ff */
[----:B------:R-:W3:Y:S01]  /*110b0*/  LDL.LU R89, [R1+0x48] ;  /* 0x0000480001597983 */ /* 0x000ee20000300800 */
[----:B------:R-:W-:-:S03]  /*110c0*/  IMAD R8, R208, UR7, RZ ;  /* 0x00000007d0087c24 */ /* 0x000fc6000f8e02ff */
[----:B------:R1:W-:Y:S01]  /*110d0*/  STL [R1+0x3fc], R10 ;  /* 0x0003fc0a01007387 */ /* 0x0003e20000100800 */
[----:B------:R-:W-:Y:S01]  /*110e0*/  IMAD R66, R209, UR7, RZ ;  /* 0x00000007d1427c24 */ /* 0x000fe2000f8e02ff */
[C---:B------:R-:W-:Y:S02]  /*110f0*/  SEL R78, R251.reuse, R78, !P1 ;  /* 0x0000004efb4e7207 */ /* 0x040fe40004800000 */
[----:B------:R1:W-:Y:S01]  /*11100*/  STL [R1+0x404], R8 ;  /* 0x0004040801007387 */ /* 0x0003e20000100800 */
[----:B------:R-:W-:-:S03]  /*11110*/  SEL R76, R251, R76, !P1 ;  /* 0x0000004cfb4c7207 */ /* 0x000fc60004800000 */
[----:B------:R-:W-:Y:S01]  /*11120*/  STL [R1+0x414], R66 ;  /* 0x0004144201007387 */ /* 0x000fe20000100800 */
[----:B-1----:R-:W-:-:S03]  /*11130*/  IMAD R10, R210, UR7, RZ ;  /* 0x00000007d20a7c24 */ /* 0x002fc6000f8e02ff */
[----:B------:R-:W3:Y:S01]  /*11140*/  LDL.LU R88, [R1+0x4c] ;  /* 0x00004c0001587983 */ /* 0x000ee20000300800 */
[----:B------:R-:W-:Y:S01]  /*11150*/  IMAD R8, R211, UR7, RZ ;  /* 0x00000007d3087c24 */ /* 0x000fe2000f8e02ff */
[C---:B------:R-:W-:Y:S02]  /*11160*/  SEL R79, R251.reuse, R79, !P1 ;  /* 0x0000004ffb4f7207 */ /* 0x040fe40004800000 */
[----:B------:R-:W-:Y:S01]  /*11170*/  STL [R1+0x410], R10 ;  /* 0x0004100a01007387 */ /* 0x000fe20000100800 */
[----:B------:R-:W-:Y:S01]  /*11180*/  IMAD R247, R78, UR7, RZ ;  /* 0x000000074ef77c24 */ /* 0x000fe2000f8e02ff */
[C---:B------:R-:W-:Y:S02]  /*11190*/  SEL R74, R251.reuse, R74, !P1 ;  /* 0x0000004afb4a7207 */ /* 0x040fe40004800000 */
[----:B------:R-:W3:Y:S01]  /*111a0*/  LDL.LU R87, [R1+0x50] ;  /* 0x0000500001577983 */ /* 0x000ee20000300800 */
[C---:B------:R-:W-:Y:S01]  /*111b0*/  SEL R82, R251.reuse, R82, !P1 ;  /* 0x00000052fb527207 */ /* 0x040fe20004800000 */
[----:B------:R-:W-:Y:S01]  /*111c0*/  IMAD R245, R76, UR7, RZ ;  /* 0x000000074cf57c24 */ /* 0x000fe2000f8e02ff */
[----:B------:R-:W-:Y:S01]  /*111d0*/  SEL R77, R251, R77, !P1 ;  /* 0x0000004dfb4d7207 */ /* 0x000fe20004800000 */
[----:B------:R1:W-:Y:S01]  /*111e0*/  STL [R1+0x40c], R8 ;  /* 0x00040c0801007387 */ /* 0x0003e20000100800 */
[----:B------:R-:W-:-:S03]  /*111f0*/  IMAD R248, R79, UR7, RZ ;  /* 0x000000074ff87c24 */ /* 0x000fc6000f8e02ff */
[----:B------:R-:W3:Y:S01]  /*11200*/  LDL.LU R86, [R1+0x54] ;  /* 0x0000540001567983 */ /* 0x000ee20000300800 */
[----:B------:R-:W-:-:S03]  /*11210*/  SEL R68, R251, R68, !P1 ;  /* 0x00000044fb447207 */ /* 0x000fc60004800000 */
[----:B------:R-:W3:Y:S01]  /*11220*/  LDL.LU R85, [R1+0x5c] ;  /* 0x00005c0001557983 */ /* 0x000ee20000300800 */
[C---:B------:R-:W-:Y:S01]  /*11230*/  SEL R70, R251.reuse, R70, !P1 ;  /* 0x00000046fb467207 */ /* 0x040fe20004800000 */
[----:B------:R-:W-:Y:S01]  /*11240*/  IMAD R243, R74, UR7, RZ ;  /* 0x000000074af37c24 */ /* 0x000fe2000f8e02ff */
[C---:B------:R-:W-:Y:S01]  /*11250*/  SEL R71, R251.reuse, R71, !P1 ;  /* 0x00000047fb477207 */ /* 0x040fe20004800000 */
[----:B------:R-:W3:Y:S01]  /*11260*/  LDL.LU R84, [R1+0x64] ;  /* 0x0000640001547983 */ /* 0x000ee20000300800 */
[C---:B------:R-:W-:Y:S02]  /*11270*/  SEL R72, R251.reuse, R72, !P1 ;  /* 0x00000048fb487207 */ /* 0x040fe40004800000 */
[C---:B------:R-:W-:Y:S01]  /*11280*/  SEL R73, R251.reuse, R73, !P1 ;  /* 0x00000049fb497207 */ /* 0x040fe20004800000 */
[----:B------:R-:W3:Y:S01]  /*11290*/  LDL.LU R83, [R1+0x6c] ;  /* 0x00006c0001537983 */ /* 0x000ee20000300800 */
[C---:B------:R-:W-:Y:S02]  /*112a0*/  SEL R75, R251.reuse, R75, !P1 ;  /* 0x0000004bfb4b7207 */ /* 0x040fe40004800000 */
[----:B------:R-:W-:-:S02]  /*112b0*/  SEL R80, R251, R80, !P1 ;  /* 0x00000050fb507207 */ /* 0x000fc40004800000 */
[----:B------:R-:W-:Y:S01]  /*112c0*/  SEL R81, R251, R81, !P1 ;  /* 0x00000051fb517207 */ /* 0x000fe20004800000 */
[----:B------:R-:W-:Y:S02]  /*112d0*/  IMAD R251, R82, UR7, RZ ;  /* 0x0000000752fb7c24 */ /* 0x000fe4000f8e02ff */
[----:B------:R-:W-:Y:S01]  /*112e0*/  IMAD R246, R77, UR7, RZ ;  /* 0x000000074df67c24 */ /* 0x000fe2000f8e02ff */
[----:B------:R-:W3:Y:S01]  /*112f0*/  LDL.LU R82, [R1+0xe8] ;  /* 0x0000e80001527983 */ /* 0x000ee20000300800 */
[----:B------:R-:W-:Y:S02]  /*11300*/  IMAD R237, R68, UR7, RZ ;  /* 0x0000000744ed7c24 */ /* 0x000fe4000f8e02ff */
[----:B------:R-:W-:Y:S01]  /*11310*/  IMAD R244, R75, UR7, RZ ;  /* 0x000000074bf47c24 */ /* 0x000fe2000f8e02ff */
[----:B-1----:R-:W3:Y:S01]  /*11320*/  LDL.LU R8, [R1+0xec] ;  /* 0x0000ec0001087983 */ /* 0x002ee20000300800 */
[----:B------:R-:W-:Y:S02]  /*11330*/  IMAD R241, R72, UR7, RZ ;  /* 0x0000000748f17c24 */ /* 0x000fe4000f8e02ff */
[----:B------:R-:W-:-:S02]  /*11340*/  IMAD R239, R70, UR7, RZ ;  /* 0x0000000746ef7c24 */ /* 0x000fc4000f8e02ff */
[----:B------:R-:W-:Y:S01]  /*11350*/  IMAD R242, R73, UR7, RZ ;  /* 0x0000000749f27c24 */ /* 0x000fe2000f8e02ff */
[----:B------:R-:W-:Y:S01]  /*11360*/  LEA.HI.X.SX32 R3, R6, UR9, 0x2, P2 ;  /* 0x0000000906037c11 */ /* 0x000fe200090f16ff */
[----:B------:R-:W-:Y:S02]  /*11370*/  IMAD R240, R71, UR7, RZ ;  /* 0x0000000747f07c24 */ /* 0x000fe4000f8e02ff */
[----:B------:R-:W-:Y:S02]  /*11380*/  IMAD R249, R80, UR7, RZ ;  /* 0x0000000750f97c24 */ /* 0x000fe4000f8e02ff */
[----:B------:R-:W-:Y:S01]  /*11390*/  IMAD R250, R81, UR7, RZ ;  /* 0x0000000751fa7c24 */ /* 0x000fe2000f8e02ff */
[----:B--2---:R-:W-:-:S04]  /*113a0*/  LEA R78, P4, R64, R12, 0x2 ;  /* 0x0000000c404e7211 */ /* 0x004fc800078810ff */
[----:B------:R-:W-:Y:S02]  /*113b0*/  LEA.HI.X.SX32 R79, R64, R13, 0x2, P4 ;  /* 0x0000000d404f7211 */ /* 0x000fe400020f16ff */
[----:B----4-:R-:W-:-:S03]  /*113c0*/  LEA R76, P6, R62, R12, 0x2 ;  /* 0x0000000c3e4c7211 */ /* 0x010fc600078c10ff */
[----:B------:R3:W-:Y:S01]  /*113d0*/  STL.64 [R1+0xe0], R78 ;  /* 0x0000e04e01007387 */ /* 0x0007e20000100a00 */
[----:B------:R-:W-:-:S03]  /*113e0*/  LEA.HI.X.SX32 R77, R62, R13, 0x2, P6 ;  /* 0x0000000d3e4d7211 */ /* 0x000fc600030f16ff */
[----:B------:R-:W2:Y:S01]  /*113f0*/  LDL.LU R68, [R1+0xf0] ;  /* 0x0000f00001447983 */ /* 0x000ea20000300800 */
[----:B------:R-:W-:-:S03]  /*11400*/  LEA R74, P3, R54, R12, 0x2 ;  /* 0x0000000c364a7211 */ /* 0x000fc600078610ff */
[----:B------:R-:W4:Y:S01]  /*11410*/  LDL.LU R66, [R1+0xf4] ;  /* 0x0000f40001427983 */ /* 0x000f220000300800 */
[----:B------:R-:W-:-:S03]  /*11420*/  LEA.HI.X.SX32 R75, R54, R13, 0x2, P3 ;  /* 0x0000000d364b7211 */ /* 0x000fc600018f16ff */
[----:B------:R1:W-:Y:S01]  /*11430*/  STL.64 [R1+0xd8], R76 ;  /* 0x0000d84c01007387 */ /* 0x0003e20000100a00 */
[-C--:B------:R-:W-:Y:S02]  /*11440*/  LEA R72, P0, R60, R12.reuse, 0x2 ;  /* 0x0000000c3c487211 */ /* 0x080fe400078010ff */
[----:B------:R-:W-:Y:S01]  /*11450*/  LEA R70, P1, R56, R12, 0x2 ;  /* 0x0000000c38467211 */ /* 0x000fe200078210ff */
[----:B------:R-:W4:Y:S01]  /*11460*/  LDL.LU R10, [R1+0xf8] ;  /* 0x0000f800010a7983 */ /* 0x000f220000300800 */
[----:B------:R-:W-:-:S03]  /*11470*/  LEA.HI.X.SX32 R73, R60, R13, 0x2, P0 ;  /* 0x0000000d3c497211 */ /* 0x000fc600000f16ff */
[----:B------:R-:W4:Y:S01]  /*11480*/  LDL.LU R64, [R1+0xfc] ;  /* 0x0000fc0001407983 */ /* 0x000f220000300800 */
[----:B------:R-:W-:-:S03]  /*11490*/  LEA.HI.X.SX32 R71, R56, R13, 0x2, P1 ;  /* 0x0000000d38477211 */ /* 0x000fc600008f16ff */
[----:B------:R1:W-:Y:S01]  /*114a0*/  STL.64 [R1+0xd0], R74 ;  /* 0x0000d04a01007387 */ /* 0x0003e20000100a00 */
[----:B------:R-:W-:-:S03]  /*114b0*/  LEA R80, P2, R58, R12, 0x2 ;  /* 0x0000000c3a507211 */ /* 0x000fc600078410ff */
[----:B------:R-:W4:Y:S04]  /*114c0*/  LDL.LU R62, [R1+0x104] ;  /* 0x00010400013e7983 */ /* 0x000f280000300800 */
[----:B------:R-:W4:Y:S01]  /*114d0*/  LDL.LU R54, [R1+0x100] ;  /* 0x0001000001367983 */ /* 0x000f220000300800 */
[----:B------:R-:W-:-:S03]  /*114e0*/  LEA.HI.X.SX32 R81, R58, R13, 0x2, P2 ;  /* 0x0000000d3a517211 */ /* 0x000fc600010f16ff */
[----:B------:R1:W-:Y:S04]  /*114f0*/  STL.64 [R1+0xc8], R72 ;  /* 0x0000c84801007387 */ /* 0x0003e80000100a00 */
[----:B------:R-:W4:Y:S04]  /*11500*/  LDL.LU R60, [R1+0x108] ;  /* 0x00010800013c7983 */ /* 0x000f280000300800 */
[----:B------:R-:W4:Y:S04]  /*11510*/  LDL.LU R56, [R1+0x110] ;  /* 0x0001100001387983 */ /* 0x000f280000300800 */
[----:B------:R1:W-:Y:S04]  /*11520*/  STL.64 [R1+0xc0], R70 ;  /* 0x0000c04601007387 */ /* 0x0003e80000100a00 */
[----:B------:R-:W4:Y:S01]  /*11530*/  LDL.LU R58, [R1+0x118] ;  /* 0x00011800013a7983 */ /* 0x000f220000300800 */
[----:B---3--:R-:W-:-:S02]  /*11540*/  LEA R78, P5, R92, R12, 0x2 ;  /* 0x0000000c5c4e7211 */ /* 0x008fc400078a10ff */
[CC--:B-1----:R-:W-:Y:S02]  /*11550*/  LEA R76, P4, R91.reuse, R12.reuse, 0x2 ;  /* 0x0000000c5b4c7211 */ /* 0x0c2fe400078810ff */
[-C--:B------:R-:W-:Y:S02]  /*11560*/  LEA.HI.X.SX32 R79, R92, R13.reuse, 0x2, P5 ;  /* 0x0000000d5c4f7211 */ /* 0x080fe400028f16ff */
[----:B------:R-:W-:Y:S01]  /*11570*/  LEA.HI.X.SX32 R77, R91, R13, 0x2, P4 ;  /* 0x0000000d5b4d7211 */ /* 0x000fe200020f16ff */
[----:B------:R1:W-:Y:S01]  /*11580*/  STL.64 [R1+0xb8], R80 ;  /* 0x0000b85001007387 */ /* 0x0003e20000100a00 */
[----:B------:R-:W-:-:S03]  /*11590*/  LEA R74, P3, R90, R12, 0x2 ;  /* 0x0000000c5a4a7211 */ /* 0x000fc600078610ff */
[----:B------:R3:W-:Y:S01]  /*115a0*/  STL.64 [R1+0xb0], R78 ;  /* 0x0000b04e01007387 */ /* 0x0007e20000100a00 */
[----:B------:R-:W-:-:S03]  /*115b0*/  LEA.HI.X.SX32 R75, R90, R13, 0x2, P3 ;  /* 0x0000000d5a4b7211 */ /* 0x000fc600018f16ff */
[----:B------:R3:W-:Y:S01]  /*115c0*/  STL.64 [R1+0xa8], R76 ;  /* 0x0000a84c01007387 */ /* 0x0007e20000100a00 */
[----:B------:R-:W-:-:S04]  /*115d0*/  LEA R72, P0, R89, R12, 0x2 ;  /* 0x0000000c59487211 */ /* 0x000fc800078010ff */
[----:B------:R-:W-:Y:S01]  /*115e0*/  LEA.HI.X.SX32 R73, R89, R13, 0x2, P0 ;  /* 0x0000000d59497211 */ /* 0x000fe200000f16ff */
[----:B------:R3:W-:Y:S01]  /*115f0*/  STL.64 [R1+0xa0], R74 ;  /* 0x0000a04a01007387 */ /* 0x0007e20000100a00 */
[----:B------:R-:W-:-:S04]  /*11600*/  LEA R70, P1, R88, R12, 0x2 ;  /* 0x0000000c58467211 */ /* 0x000fc800078210ff */
[-C--:B------:R-:W-:Y:S02]  /*11610*/  LEA.HI.X.SX32 R71, R88, R13.reuse, 0x2, P1 ;  /* 0x0000000d58477211 */ /* 0x080fe400008f16ff */
[CC--:B-1----:R-:W-:Y:S01]  /*11620*/  LEA R80, P2, R87.reuse, R12.reuse, 0x2 ;  /* 0x0000000c57507211 */ /* 0x0c2fe200078410ff */
[----:B------:R1:W-:Y:S03]  /*11630*/  STL.64 [R1+0x98], R72 ;  /* 0x0000984801007387 */ /* 0x0003e60000100a00 */
[----:B------:R-:W-:Y:S02]  /*11640*/  LEA.HI.X.SX32 R81, R87, R13, 0x2, P2 ;  /* 0x0000000d57517211 */ /* 0x000fe400010f16ff */
[-C--:B---3--:R-:W-:Y:S01]  /*11650*/  LEA R78, P5, R86, R12.reuse, 0x2 ;  /* 0x0000000c564e7211 */ /* 0x088fe200078a10ff */
[----:B------:R3:W-:Y:S01]  /*11660*/  STL.64 [R1+0x90], R70 ;  /* 0x0000904601007387 */ /* 0x0007e20000100a00 */
[----:B------:R-:W-:-:S02]  /*11670*/  LEA R76, P4, R85, R12, 0x2 ;  /* 0x0000000c554c7211 */ /* 0x000fc400078810ff */
[-C--:B------:R-:W-:Y:S02]  /*11680*/  LEA.HI.X.SX32 R79, R86, R13.reuse, 0x2, P5 ;  /* 0x0000000d564f7211 */ /* 0x080fe400028f16ff */
[CC--:B------:R-:W-:Y:S02]  /*11690*/  LEA R74, P3, R84.reuse, R12.reuse, 0x2 ;  /* 0x0000000c544a7211 */ /* 0x0c0fe400078610ff */
[-C--:B------:R-:W-:Y:S02]  /*116a0*/  LEA.HI.X.SX32 R77, R85, R13.reuse, 0x2, P4 ;  /* 0x0000000d554d7211 */ /* 0x080fe400020f16ff */
[CC--:B-1----:R-:W-:Y:S01]  /*116b0*/  LEA R72, P0, R83.reuse, R12.reuse, 0x2 ;  /* 0x0000000c53487211 */ /* 0x0c2fe200078010ff */
[----:B------:R1:W-:Y:S01]  /*116c0*/  STL.64 [R1+0x88], R80 ;  /* 0x0000885001007387 */ /* 0x0003e20000100a00 */
[-C--:B------:R-:W-:Y:S02]  /*116d0*/  LEA.HI.X.SX32 R75, R84, R13.reuse, 0x2, P3 ;  /* 0x0000000d544b7211 */ /* 0x080fe400018f16ff */
[----:B------:R-:W-:Y:S01]  /*116e0*/  LEA.HI.X.SX32 R73, R83, R13, 0x2, P0 ;  /* 0x0000000d53497211 */ /* 0x000fe200000f16ff */
[----:B------:R2:W-:Y:S01]  /*116f0*/  STL.64 [R1+0x80], R78 ;  /* 0x0000804e01007387 */ /* 0x0005e20000100a00 */
[----:B---3--:R-:W-:-:S03]  /*11700*/  LEA R70, P1, R82, R12, 0x2 ;  /* 0x0000000c52467211 */ /* 0x008fc600078210ff */
[----:B------:R4:W-:Y:S01]  /*11710*/  STL.64 [R1+0x78], R76 ;  /* 0x0000784c01007387 */ /* 0x0009e20000100a00 */
[----:B-1----:R-:W-:Y:S02]  /*11720*/  LEA R80, P2, R8, R12, 0x2 ;  /* 0x0000000c08507211 */ /* 0x002fe400078410ff */
[-C--:B------:R-:W-:Y:S01]  /*11730*/  LEA.HI.X.SX32 R71, R82, R13.reuse, 0x2, P1 ;  /* 0x0000000d52477211 */ /* 0x080fe200008f16ff */
[----:B------:R1:W-:Y:S01]  /*11740*/  STL.64 [R1+0x70], R74 ;  /* 0x0000704a01007387 */ /* 0x0003e20000100a00 */
[----:B------:R-:W-:-:S03]  /*11750*/  LEA.HI.X.SX32 R81, R8, R13, 0x2, P2 ;  /* 0x0000000d08517211 */ /* 0x000fc600010f16ff */
[----:B------:R3:W-:Y:S04]  /*11760*/  STL.64 [R1+0x68], R72 ;  /* 0x0000684801007387 */ /* 0x0007e80000100a00 */
[----:B------:R3:W-:Y:S01]  /*11770*/  STL.64 [R1+0x60], R70 ;  /* 0x0000604601007387 */ /* 0x0007e20000100a00 */
[----:B------:R-:W1:Y:S03]  /*11780*/  S2R R6, SR_TID.X ;  /* 0x0000000000067919 */ /* 0x000e660000002100 */
[----:B------:R3:W-:Y:S01]  /*11790*/  STL.64 [R1+0x58], R80 ;  /* 0x0000585001007387 */ /* 0x0007e20000100a00 */
[----:B------:R-:W-:Y:S02]  /*117a0*/  IMAD R126, R126, 0x2, R127 ;  /* 0x000000027e7e7824 */ /* 0x000fe400078e027f */
[----:B------:R-:W-:-:S02]  /*117b0*/  IMAD R30, R30, UR7, RZ ;  /* 0x000000071e1e7c24 */ /* 0x000fc4000f8e02ff */
[----:B------:R-:W-:Y:S02]  /*117c0*/  IMAD R28, R28, UR7, RZ ;  /* 0x000000071c1c7c24 */ /* 0x000fe4000f8e02ff */
[----:B------:R-:W-:Y:S02]  /*117d0*/  IMAD R26, R26, UR7, RZ ;  /* 0x000000071a1a7c24 */ /* 0x000fe4000f8e02ff */
[----:B------:R-:W-:Y:S02]  /*117e0*/  IMAD R24, R24, UR7, RZ ;  /* 0x0000000718187c24 */ /* 0x000fe4000f8e02ff */
[----:B------:R-:W-:Y:S02]  /*117f0*/  IMAD R22, R22, UR7, RZ ;  /* 0x0000000716167c24 */ /* 0x000fe4000f8e02ff */
[----:B------:R-:W-:Y:S02]  /*11800*/  IMAD R20, R20, UR7, RZ ;  /* 0x0000000714147c24 */ /* 0x000fe4000f8e02ff */
[----:B------:R-:W-:-:S02]  /*11810*/  IMAD R14, R14, UR7, RZ ;  /* 0x000000070e0e7c24 */ /* 0x000fc4000f8e02ff */
[----:B------:R-:W-:Y:S02]  /*11820*/  IMAD R16, R16, UR7, RZ ;  /* 0x0000000710107c24 */ /* 0x000fe4000f8e02ff */
[----:B------:R-:W-:Y:S01]  /*11830*/  IMAD R18, R18, UR7, RZ ;  /* 0x0000000712127c24 */ /* 0x000fe2000f8e02ff */
[----:B-1----:R-:W-:-:S04]  /*11840*/  SHF.R.U32.HI R6, RZ, 0x6, R6 ;  /* 0x00000006ff067819 */ /* 0x002fc80000011606 */
[----:B------:R-:W-:Y:S01]  /*11850*/  SGXT.U32 R6, R6, 0x1 ;  /* 0x000000010606781a */ /* 0x000fe20000000000 */
[----:B------:R-:W-:Y:S02]  /*11860*/  IMAD R15, R15, UR7, RZ ;  /* 0x000000070f0f7c24 */ /* 0x000fe4000f8e02ff */
[----:B------:R-:W-:Y:S01]  /*11870*/  IMAD R17, R17, UR7, RZ ;  /* 0x0000000711117c24 */ /* 0x000fe2000f8e02ff */
[----:B------:R-:W-:Y:S01]  /*11880*/  LOP3.LUT R52, R6, 0x2, RZ, 0xfc, !PT ;  /* 0x0000000206347812 */ /* 0x000fe200078efcff */
[----:B------:R-:W-:Y:S02]  /*11890*/  IMAD R19, R19, UR7, RZ ;  /* 0x0000000713137c24 */ /* 0x000fe4000f8e02ff */
[----:B------:R-:W-:Y:S02]  /*118a0*/  IMAD R21, R21, UR7, RZ ;  /* 0x0000000715157c24 */ /* 0x000fe4000f8e02ff */
[----:B------:R-:W-:Y:S02]  /*118b0*/  IMAD R23, R23, UR7, RZ ;  /* 0x0000000717177c24 */ /* 0x000fe4000f8e02ff */
        /* <DEDUP_REMOVED lines=28> */
[----:B------:R-:W-:Y:S01]  /*11a80*/  IMAD R216, R216, UR7, RZ ;  /* 0x00000007d8d87c24 */ /* 0x000fe2000f8e02ff */
[-C--:B--2---:R-:W-:Y:S02]  /*11a90*/  LEA R78, P5, R68, R12.reuse, 0x2 ;  /* 0x0000000c444e7211 */ /* 0x084fe400078a10ff */
[----:B----4-:R-:W-:Y:S02]  /*11aa0*/  LEA R76, P4, R66, R12, 0x2 ;  /* 0x0000000c424c7211 */ /* 0x010fe400078810ff */
[----:B------:R-:W-:-:S02]  /*11ab0*/  LEA.HI.X.SX32 R79, R68, R13, 0x2, P5 ;  /* 0x0000000d444f7211 */ /* 0x000fc400028f16ff */
[-C--:B------:R-:W-:Y:S02]  /*11ac0*/  LEA.HI.X.SX32 R77, R66, R13.reuse, 0x2, P4 ;  /* 0x0000000d424d7211 */ /* 0x080fe400020f16ff */
[-C--:B------:R-:W-:Y:S02]  /*11ad0*/  LEA R74, P3, R10, R12.reuse, 0x2 ;  /* 0x0000000c0a4a7211 */ /* 0x080fe400078610ff */
[-C--:B---3--:R-:W-:Y:S02]  /*11ae0*/  LEA R72, P0, R64, R12.reuse, 0x2 ;  /* 0x0000000c40487211 */ /* 0x088fe400078010ff */
[-C--:B------:R-:W-:Y:S01]  /*11af0*/  LEA.HI.X.SX32 R75, R10, R13.reuse, 0x2, P3 ;  /* 0x0000000d0a4b7211 */ /* 0x080fe200018f16ff */
[----:B------:R1:W-:Y:S01]  /*11b00*/  STL.64 [R1+0x50], R78 ;  /* 0x0000504e01007387 */ /* 0x0003e20000100a00 */
[----:B------:R-:W-:Y:S02]  /*11b10*/  LEA.HI.X.SX32 R73, R64, R13, 0x2, P0 ;  /* 0x0000000d40497211 */ /* 0x000fe400000f16ff */
[-C--:B------:R-:W-:Y:S01]  /*11b20*/  LEA R70, P1, R62, R12.reuse, 0x2 ;  /* 0x0000000c3e467211 */ /* 0x080fe200078210ff */
[----:B------:R2:W-:Y:S01]  /*11b30*/  STL.64 [R1+0x48], R76 ;  /* 0x0000484c01007387 */ /* 0x0005e20000100a00 */
[----:B------:R-:W-:-:S02]  /*11b40*/  LEA R80, P2, R54, R12, 0x2 ;  /* 0x0000000c36507211 */ /* 0x000fc400078410ff */
[-C--:B------:R-:W-:Y:S01]  /*11b50*/  LEA.HI.X.SX32 R71, R62, R13.reuse, 0x2, P1 ;  /* 0x0000000d3e477211 */ /* 0x080fe200008f16ff */
[----:B------:R3:W-:Y:S01]  /*11b60*/  STL.64 [R1+0x40], R74 ;  /* 0x0000404a01007387 */ /* 0x0007e20000100a00 */
[----:B------:R-:W-:Y:S02]  /*11b70*/  LEA.HI.X.SX32 R81, R54, R13, 0x2, P2 ;  /* 0x0000000d36517211 */ /* 0x000fe400010f16ff */
[-C--:B-1----:R-:W-:Y:S01]  /*11b80*/  LEA R78, P5, R60, R12.reuse, 0x2 ;  /* 0x0000000c3c4e7211 */ /* 0x082fe200078a10ff */
[----:B------:R1:W-:Y:S01]  /*11b90*/  STL.64 [R1+0x38], R72 ;  /* 0x0000384801007387 */ /* 0x0003e20000100a00 */
[----:B--2---:R-:W-:-:S03]  /*11ba0*/  LEA R76, P4, R56, R12, 0x2 ;  /* 0x0000000c384c7211 */ /* 0x004fc600078810ff */
[----:B------:R2:W-:Y:S01]  /*11bb0*/  STL.64 [R1+0x30], R70 ;  /* 0x0000304601007387 */ /* 0x0005e20000100a00 */
[-C--:B------:R-:W-:Y:S02]  /*11bc0*/  LEA.HI.X.SX32 R79, R60, R13.reuse, 0x2, P5 ;  /* 0x0000000d3c4f7211 */ /* 0x080fe400028f16ff */
[-C--:B------:R-:W-:Y:S02]  /*11bd0*/  LEA.HI.X.SX32 R77, R56, R13.reuse, 0x2, P4 ;  /* 0x0000000d384d7211 */ /* 0x080fe400020f16ff */
[-C--:B---3--:R-:W-:Y:S02]  /*11be0*/  LEA R74, P3, R58, R12.reuse, 0x2 ;  /* 0x0000000c3a4a7211 */ /* 0x088fe400078610ff */
[-C--:B-1----:R-:W-:Y:S02]  /*11bf0*/  LEA R72, P0, R2, R12.reuse, 0x2 ;  /* 0x0000000c02487211 */ /* 0x082fe400078010ff */
[----:B--2---:R-:W-:Y:S01]  /*11c00*/  LEA R70, P1, R7, R12, 0x2 ;  /* 0x0000000c07467211 */ /* 0x004fe200078210ff */
[----:B------:R-:W-:Y:S01]  /*11c10*/  STL.64 [R1+0x28], R80 ;  /* 0x0000285001007387 */ /* 0x000fe20000100a00 */
[----:B------:R-:W-:-:S02]  /*11c20*/  LEA.HI.X.SX32 R75, R58, R13, 0x2, P3 ;  /* 0x0000000d3a4b7211 */ /* 0x000fc400018f16ff */
[-C--:B------:R-:W-:Y:S01]  /*11c30*/  LEA.HI.X.SX32 R71, R7, R13.reuse, 0x2, P1 ;  /* 0x0000000d07477211 */ /* 0x080fe200008f16ff */
[----:B------:R-:W-:Y:S01]  /*11c40*/  STL.64 [R1+0x20], R78 ;  /* 0x0000204e01007387 */ /* 0x000fe20000100a00 */
[----:B------:R-:W-:-:S03]  /*11c50*/  LEA.HI.X.SX32 R73, R2, R13, 0x2, P0 ;  /* 0x0000000d02497211 */ /* 0x000fc600000f16ff */
[----:B------:R-:W-:Y:S04]  /*11c60*/  STL.64 [R1+0x18], R76 ;  /* 0x0000184c01007387 */ /* 0x000fe80000100a00 */
[----:B------:R-:W2:Y:S04]  /*11c70*/  LDL.LU R2, [R1+0xf84] ;  /* 0x000f840001027983 */ /* 0x000ea80000300800 */
[----:B------:R-:W-:Y:S04]  /*11c80*/  STL.64 [R1+0x10], R74 ;  /* 0x0000104a01007387 */ /* 0x000fe80000100a00 */
[----:B------:R-:W3:Y:S04]  /*11c90*/  LDL.LU R7, [R1+0xf80] ;  /* 0x000f800001077983 */ /* 0x000ee80000300800 */
[----:B------:R-:W-:Y:S04]  /*11ca0*/  STL.64 [R1], R70 ;  /* 0x0000004601007387 */ /* 0x000fe80000100a00 */
[----:B------:R-:W-:Y:S01]  /*11cb0*/  STL.64 [R1+0x8], R72 ;  /* 0x0000084801007387 */ /* 0x000fe20000100a00 */
[-C--:B------:R-:W-:Y:S01]  /*11cc0*/  LEA R8, P2, R4, R12.reuse, 0x2 ;  /* 0x0000000c04087211 */ /* 0x080fe200078410ff */
[----:B------:R-:W-:Y:S01]  /*11cd0*/  IMAD R217, R217, UR7, RZ ;  /* 0x00000007d9d97c24 */ /* 0x000fe2000f8e02ff */
[-C--:B------:R-:W-:Y:S01]  /*11ce0*/  LEA R10, P5, R127, R12.reuse, 0x2 ;  /* 0x0000000c7f0a7211 */ /* 0x080fe200078a10ff */
[----:B------:R-:W-:Y:S01]  /*11cf0*/  IMAD R218, R218, UR7, RZ ;  /* 0x00000007dada7c24 */ /* 0x000fe2000f8e02ff */
[----:B------:R-:W-:Y:S01]  /*11d00*/  LEA R12, P4, R126, R12, 0x2 ;  /* 0x0000000c7e0c7211 */ /* 0x000fe200078810ff */
[----:B------:R-:W-:-:S02]  /*11d10*/  IMAD R219, R219, UR7, RZ ;  /* 0x00000007dbdb7c24 */ /* 0x000fc4000f8e02ff */
[----:B------:R-:W-:Y:S02]  /*11d20*/  IMAD R220, R220, UR7, RZ ;  /* 0x00000007dcdc7c24 */ /* 0x000fe4000f8e02ff */
[----:B------:R-:W-:Y:S02]  /*11d30*/  IMAD R221, R221, UR7, RZ ;  /* 0x00000007dddd7c24 */ /* 0x000fe4000f8e02ff */
[----:B------:R-:W-:Y:S02]  /*11d40*/  IMAD R222, R222, UR7, RZ ;  /* 0x00000007dede7c24 */ /* 0x000fe4000f8e02ff */
[----:B------:R-:W-:Y:S02]  /*11d50*/  IMAD R252, R252, UR7, RZ ;  /* 0x00000007fcfc7c24 */ /* 0x000fe4000f8e02ff */
[----:B------:R-:W-:Y:S02]  /*11d60*/  IMAD R232, R11, UR7, RZ ;  /* 0x000000070be87c24 */ /* 0x000fe4000f8e02ff */
[----:B------:R-:W-:Y:S01]  /*11d70*/  IMAD R236, R9, UR7, RZ ;  /* 0x0000000709ec7c24 */ /* 0x000fe2000f8e02ff */
[-C--:B------:R-:W-:Y:S01]  /*11d80*/  LEA.HI.X.SX32 R9, R4, R13.reuse, 0x2, P2 ;  /* 0x0000000d04097211 */ /* 0x080fe200010f16ff */
[----:B--2---:R1:W-:Y:S01]  /*11d90*/  STL [R1+0x1298], R2 ;  /* 0x0012980201007387 */ /* 0x0043e20000100800 */
[-C--:B------:R-:W-:Y:S01]  /*11da0*/  LEA.HI.X.SX32 R11, R127, R13.reuse, 0x2, P5 ;  /* 0x0000000d7f0b7211 */ /* 0x080fe200028f16ff */
[----:B------:R-:W2:Y:S01]  /*11db0*/  LDC R58, c[0x0][0x230] ;  /* 0x00008c00ff3a7b82 */ /* 0x000ea20000000800 */
[----:B------:R-:W-:Y:S01]  /*11dc0*/  LEA.HI.X.SX32 R13, R126, R13, 0x2, P4 ;  /* 0x0000000d7e0d7211 */ /* 0x000fe200020f16ff */
[----:B------:R4:W-:Y:S01]  /*11dd0*/  STL.64 [R1+0x17b8], R8 ;  /* 0x0017b80801007387 */ /* 0x0009e20000100a00 */
[----:B------:R-:W-:Y:S01]  /*11de0*/  ULDC UR4, c[0x0][0x230] ;  /* 0x00008c0000047ab9 */ /* 0x000fe20000000800 */
[----:B------:R-:W-:Y:S01]  /*11df0*/  ULDC UR6, c[0x0][0x230] ;  /* 0x00008c0000067ab9 */ /* 0x000fe20000000800 */
[----:B------:R-:W-:Y:S01]  /*11e00*/  UIADD3 UR4, UR4, -0x40, URZ ;  /* 0xffffffc004047890 */ /* 0x000fe2000fffe03f */
[----:B------:R3:W-:Y:S01]  /*11e10*/  STL.64 [R1+0x17c0], R10 ;  /* 0x0017c00a01007387 */ /* 0x0007e20000100a00 */
[----:B------:R-:W-:Y:S01]  /*11e20*/  UIADD3 UR8, UR6, -0x80, URZ ;  /* 0xffffff8006087890 */ /* 0x000fe2000fffe03f */
[----:B-1----:R-:W-:Y:S01]  /*11e30*/  LOP3.LUT R2, R6, 0x20, RZ, 0xfc, !PT ;  /* 0x0000002006027812 */ /* 0x002fe200078efcff */
[----:B------:R-:W-:Y:S01]  /*11e40*/  ULDC UR9, c[0x0][0x230] ;  /* 0x00008c0000097ab9 */ /* 0x000fe20000000800 */
[----:B------:R1:W-:Y:S01]  /*11e50*/  STL.64 [R1+0x17c8], R12 ;  /* 0x0017c80c01007387 */ /* 0x0003e20000100a00 */
[C---:B------:R-:W-:Y:S01]  /*11e60*/  ISETP.GE.AND P2, PT, R52.reuse, UR9, PT ;  /* 0x0000000934007c0c */ /* 0x040fe2000bf46270 */
[----:B------:R-:W-:Y:S01]  /*11e70*/  ULDC UR26, c[0x0][0x240] ;  /* 0x00009000001a7ab9 */ /* 0x000fe20000000800 */
[----:B------:R-:W-:Y:S01]  /*11e80*/  ISETP.GE.AND P0, PT, R52, UR4, PT ;  /* 0x0000000434007c0c */ /* 0x000fe2000bf06270 */
[----:B------:R-:W-:Y:S01]  /*11e90*/  ULDC UR9, c[0x0][0x240] ;  /* 0x0000900000097ab9 */ /* 0x000fe20000000800 */
[-C--:B----4-:R-:W-:Y:S01]  /*11ea0*/  LEA R8, P6, R50, R0.reuse, 0x2 ;  /* 0x0000000032087211 */ /* 0x090fe200078c10ff */
[----:B------:R-:W-:Y:S01]  /*11eb0*/  ULDC UR10, c[0x0][0x240] ;  /* 0x00009000000a7ab9 */ /* 0x000fe20000000800 */
[----:B------:R-:W-:Y:S01]  /*11ec0*/  ISETP.GE.AND P1, PT, R52, UR8, PT ;  /* 0x0000000834007c0c */ /* 0x000fe2000bf26270 */
[----:B------:R-:W-:Y:S01]  /*11ed0*/  ULDC UR11, c[0x0][0x240] ;  /* 0x00009000000b7ab9 */ /* 0x000fe20000000800 */
[-C--:B------:R-:W-:Y:S01]  /*11ee0*/  LEA.HI.X.SX32 R9, R50, R3.reuse, 0x2, P6 ;  /* 0x0000000332097211 */ /* 0x080fe200030f16ff */
[----:B------:R-:W-:Y:S01]  /*11ef0*/  ULDC UR12, c[0x0][0x240] ;  /* 0x00009000000c7ab9 */ /* 0x000fe20000000800 */
[-C--:B---3--:R-:W-:Y:S01]  /*11f00*/  LEA R10, P4, R46, R0.reuse, 0x2 ;  /* 0x000000002e0a7211 */ /* 0x088fe200078810ff */
[----:B------:R-:W-:Y:S01]  /*11f10*/  ULDC UR13, c[0x0][0x240] ;  /* 0x00009000000d7ab9 */ /* 0x000fe20000000800 */
[-C--:B-1----:R-:W-:Y:S01]  /*11f20*/  LEA R12, P5, R48, R0.reuse, 0x2 ;  /* 0x00000000300c7211 */ /* 0x082fe200078a10ff */
[----:B------:R1:W-:Y:S01]  /*11f30*/  STL.64 [R1+0x178], R8 ;  /* 0x0001780801007387 */ /* 0x0003e20000100a00 */
[-C--:B------:R-:W-:Y:S01]  /*11f40*/  LEA.HI.X.SX32 R11, R46, R3.reuse, 0x2, P4 ;  /* 0x000000032e0b7211 */ /* 0x080fe200020f16ff */
[----:B--2---:R-:W-:Y:S01]  /*11f50*/  VIADD R54, R58, 0x3f ;  /* 0x0000003f3a367836 */ /* 0x004fe20000000000 */
[-C--:B------:R-:W-:Y:S01]  /*11f60*/  LEA.HI.X.SX32 R13, R48, R3.reuse, 0x2, P5 ;  /* 0x00000003300d7211 */ /* 0x080fe200028f16ff */
[----:B------:R-:W-:Y:S01]  /*11f70*/  ULDC UR14, c[0x0][0x240] ;  /* 0x00009000000e7ab9 */ /* 0x000fe20000000800 */
[----:B------:R-:W-:Y:S01]  /*11f80*/  ULDC UR15, c[0x0][0x240] ;  /* 0x00009000000f7ab9 */ /* 0x000fe20000000800 */
[----:B------:R-:W-:Y:S01]  /*11f90*/  ULDC UR18, c[0x0][0x240] ;  /* 0x0000900000127ab9 */ /* 0x000fe20000000800 */
[----:B------:R-:W-:Y:S01]  /*11fa0*/  ISETP.GT.AND P3, PT, R54, 0x3f, PT ;  /* 0x0000003f3600780c */ /* 0x000fe20003f64270 */
[----:B------:R2:W-:Y:S01]  /*11fb0*/  STL.64 [R1+0x170], R12 ;  /* 0x0001700c01007387 */ /* 0x0005e20000100a00 */
[----:B------:R-:W-:Y:S01]  /*11fc0*/  ULDC UR16, c[0x0][0x240] ;  /* 0x0000900000107ab9 */ /* 0x000fe20000000800 */
[----:B------:R-:W-:Y:S01]  /*11fd0*/  ULDC UR17, c[0x0][0x240] ;  /* 0x0000900000117ab9 */ /* 0x000fe20000000800 */
[----:B------:R-:W-:Y:S01]  /*11fe0*/  ULDC UR21, c[0x0][0x240] ;  /* 0x0000900000157ab9 */ /* 0x000fe20000000800 */
[CC--:B-1----:R-:W-:Y:S01]  /*11ff0*/  LEA R8, P6, R44.reuse, R0.reuse, 0x2 ;  /* 0x000000002c087211 */ /* 0x0c2fe200078c10ff */
[----:B------:R1:W-:Y:S01]  /*12000*/  STL.64 [R1+0x168], R10 ;  /* 0x0001680a01007387 */ /* 0x0003e20000100a00 */
[----:B------:R-:W-:Y:S01]  /*12010*/  ULDC UR19, c[0x0][0x240] ;  /* 0x0000900000137ab9 */ /* 0x000fe20000000800 */
[----:B------:R-:W-:Y:S01]  /*12020*/  ULDC UR20, c[0x0][0x240] ;  /* 0x0000900000147ab9 */ /* 0x000fe20000000800 */
[-C--:B------:R-:W-:Y:S01]  /*12030*/  LEA.HI.X.SX32 R9, R44, R3.reuse, 0x2, P6 ;  /* 0x000000032c097211 */ /* 0x080fe200030f16ff */
[----:B------:R-:W-:Y:S01]  /*12040*/  ULDC UR22, c[0x0][0x240] ;  /* 0x0000900000167ab9 */ /* 0x000fe20000000800 */
[----:B------:R-:W-:Y:S01]  /*12050*/  ULDC UR23, c[0x0][0x240] ;  /* 0x0000900000177ab9 */ /* 0x000fe20000000800 */
[----:B------:R-:W-:Y:S01]  /*12060*/  ULDC UR24, c[0x0][0x240] ;  /* 0x0000900000187ab9 */ /* 0x000fe20000000800 */
[CC--:B--2---:R-:W-:Y:S01]  /*12070*/  LEA R12, P5, R42.reuse, R0.reuse, 0x2 ;  /* 0x000000002a0c7211 */ /* 0x0c4fe200078a10ff */
[----:B------:R2:W-:Y:S01]  /*12080*/  STL.64 [R1+0x160], R8 ;  /* 0x0001600801007387 */ /* 0x0005e20000100a00 */
[----:B------:R-:W-:Y:S01]  /*12090*/  ULDC UR27, c[0x0][0x230] ;  /* 0x00008c00001b7ab9 */ /* 0x000fe20000000800 */
[----:B------:R-:W-:Y:S01]  /*120a0*/  ULDC UR25, c[0x0][0x240] ;  /* 0x0000900000197ab9 */ /* 0x000fe20000000800 */
[----:B------:R-:W-:Y:S01]  /*120b0*/  LEA.HI.X.SX32 R13, R42, R3, 0x2, P5 ;  /* 0x000000032a0d7211 */ /* 0x000fe200028f16ff */
[----:B------:R-:W-:Y:S01]  /*120c0*/  ULDC UR28, c[0x0][0x230] ;  /* 0x00008c00001c7ab9 */ /* 0x000fe20000000800 */
[----:B-1----:R-:W-:-:S03]  /*120d0*/  LEA R10, P4, R40, R0, 0x2 ;  /* 0x00000000280a7211 */ /* 0x002fc600078810ff */
[----:B------:R1:W-:Y:S01]  /*120e0*/  STL.64 [R1+0x158], R12 ;  /* 0x0001580c01007387 */ /* 0x0003e20000100a00 */
[----:B------:R-:W-:Y:S02]  /*120f0*/  LEA.HI.X.SX32 R11, R40, R3, 0x2, P4 ;  /* 0x00000003280b7211 */ /* 0x000fe400020f16ff */
[----:B--2---:R-:W-:-:S03]  /*12100*/  LEA R8, P6, R38, R0, 0x2 ;  /* 0x0000000026087211 */ /* 0x004fc600078c10ff */
[----:B------:R2:W-:Y:S01]  /*12110*/  STL.64 [R1+0x150], R10 ;  /* 0x0001500a01007387 */ /* 0x0005e20000100a00 */
[----:B------:R-:W-:Y:S02]  /*12120*/  LEA.HI.X.SX32 R9, R38, R3, 0x2, P6 ;  /* 0x0000000326097211 */ /* 0x000fe400030f16ff */
        /* <DEDUP_REMOVED lines=29> */
[-C--:B------:R-:W-:Y:S02]  /*12300*/  LEA.HI.X.SX32 R13, R14, R3.reuse, 0x2, P5 ;  /* 0x000000030e0d7211 */ /* 0x080fe400028f16ff */
[CC--:B-1----:R-:W-:Y:S02]  /*12310*/  LEA R10, P4, R16.reuse, R0.reuse, 0x2 ;  /* 0x00000000100a7211 */ /* 0x0c2fe400078810ff */
[-C--:B------:R-:W-:Y:S01]  /*12320*/  LEA R14, P5, R15, R0.reuse, 0x2 ;  /* 0x000000000f0e7211 */ /* 0x080fe200078a10ff */
[----:B------:R-:W-:Y:S01]  /*12330*/  STL.64 [R1+0xf8], R12 ;  /* 0x0000f80c01007387 */ /* 0x000fe20000100a00 */
[----:B------:R-:W-:Y:S02]  /*12340*/  LEA.HI.X.SX32 R11, R16, R3, 0x2, P4 ;  /* 0x00000003100b7211 */ /* 0x000fe400020f16ff */
[-C--:B------:R-:W-:Y:S01]  /*12350*/  LEA R16, P4, R17, R0.reuse, 0x2 ;  /* 0x0000000011107211 */ /* 0x080fe200078810ff */
[----:B------:R-:W3:Y:S01]  /*12360*/  LDL.LU R160, [R1+0x180] ;  /* 0x0001800001a07983 */ /* 0x000ee20000300800 */
[----:B--2---:R-:W-:-:S03]  /*12370*/  LEA R8, P6, R18, R0, 0x2 ;  /* 0x0000000012087211 */ /* 0x004fc600078c10ff */
[----:B------:R1:W-:Y:S01]  /*12380*/  STL.64 [R1+0xf0], R10 ;  /* 0x0000f00a01007387 */ /* 0x0003e20000100a00 */
[----:B------:R-:W-:-:S03]  /*12390*/  LEA.HI.X.SX32 R9, R18, R3, 0x2, P6 ;  /* 0x0000000312097211 */ /* 0x000fc600030f16ff */
[----:B------:R-:W2:Y:S04]  /*123a0*/  LDL.LU R162, [R1+0x184] ;  /* 0x0001840001a27983 */ /* 0x000ea80000300800 */
[----:B------:R-:W4:Y:S04]  /*123b0*/  LDL.LU R164, [R1+0x188] ;  /* 0x0001880001a47983 */ /* 0x000f280000300800 */
[----:B------:R-:W-:Y:S04]  /*123c0*/  STL.64 [R1+0xe8], R8 ;  /* 0x0000e80801007387 */ /* 0x000fe80000100a00 */
[----:B------:R-:W4:Y:S04]  /*123d0*/  LDL.LU R166, [R1+0x18c] ;  /* 0x00018c0001a67983 */ /* 0x000f280000300800 */
[----:B------:R-:W4:Y:S04]  /*123e0*/  LDL.LU R168, [R1+0x190] ;  /* 0x0001900001a87983 */ /* 0x000f280000300800 */
[----:B------:R-:W4:Y:S04]  /*123f0*/  LDL.LU R170, [R1+0x194] ;  /* 0x0001940001aa7983 */ /* 0x000f280000300800 */
[----:B------:R-:W4:Y:S01]  /*12400*/  LDL.LU R172, [R1+0x198] ;  /* 0x0001980001ac7983 */ /* 0x000f220000300800 */
[----:B------:R-:W-:-:S02]  /*12410*/  LEA.HI.X.SX32 R15, R15, R3, 0x2, P5 ;  /* 0x000000030f0f7211 */ /* 0x000fc400028f16ff */
[-C--:B------:R-:W-:Y:S01]  /*12420*/  LEA R20, P5, R21, R0.reuse, 0x2 ;  /* 0x0000000015147211 */ /* 0x080fe200078a10ff */
[----:B------:R-:W4:Y:S01]  /*12430*/  LDL.LU R174, [R1+0x19c] ;  /* 0x00019c0001ae7983 */ /* 0x000f220000300800 */
[-C--:B------:R-:W-:Y:S02]  /*12440*/  LEA.HI.X.SX32 R17, R17, R3.reuse, 0x2, P4 ;  /* 0x0000000311117211 */ /* 0x080fe400020f16ff */
[-C--:B------:R-:W-:Y:S01]  /*12450*/  LEA R22, P4, R23, R0.reuse, 0x2 ;  /* 0x0000000017167211 */ /* 0x080fe200078810ff */
[----:B------:R-:W4:Y:S01]  /*12460*/  LDL.LU R176, [R1+0x1a0] ;  /* 0x0001a00001b07983 */ /* 0x000f220000300800 */
[-C--:B------:R-:W-:Y:S02]  /*12470*/  LEA R18, P6, R19, R0.reuse, 0x2 ;  /* 0x0000000013127211 */ /* 0x080fe400078c10ff */
[----:B------:R-:W-:Y:S01]  /*12480*/  LEA.HI.X.SX32 R21, R21, R3, 0x2, P5 ;  /* 0x0000000315157211 */ /* 0x000fe200028f16ff */
[----:B------:R-:W4:Y:S01]  /*12490*/  LDL.LU R178, [R1+0x1a4] ;  /* 0x0001a40001b27983 */ /* 0x000f220000300800 */
[----:B------:R-:W-:-:S02]  /*124a0*/  LEA R26, P5, R27, R0, 0x2 ;  /* 0x000000001b1a7211 */ /* 0x000fc400078a10ff */
[-C--:B------:R-:W-:Y:S01]  /*124b0*/  LEA.HI.X.SX32 R23, R23, R3.reuse, 0x2, P4 ;  /* 0x0000000317177211 */ /* 0x080fe200020f16ff */
[----:B------:R-:W4:Y:S01]  /*124c0*/  LDL.LU R180, [R1+0x1a8] ;  /* 0x0001a80001b47983 */ /* 0x000f220000300800 */
[-C--:B------:R-:W-:Y:S02]  /*124d0*/  LEA.HI.X.SX32 R19, R19, R3.reuse, 0x2, P6 ;  /* 0x0000000313137211 */ /* 0x080fe400030f16ff */
[-C--:B------:R-:W-:Y:S02]  /*124e0*/  LEA R28, P4, R29, R0.reuse, 0x2 ;  /* 0x000000001d1c7211 */ /* 0x080fe400078810ff */
[-C--:B------:R-:W-:Y:S02]  /*124f0*/  LEA R24, P6, R25, R0.reuse, 0x2 ;  /* 0x0000000019187211 */ /* 0x080fe400078c10ff */
[----:B------:R-:W-:Y:S02]  /*12500*/  LEA.HI.X.SX32 R27, R27, R3, 0x2, P5 ;  /* 0x000000031b1b7211 */ /* 0x000fe400028f16ff */
[----:B------:R-:W-:-:S02]  /*12510*/  LEA R32, P5, R33, R0, 0x2 ;  /* 0x0000000021207211 */ /* 0x000fc400078a10ff */
[-C--:B------:R-:W-:Y:S02]  /*12520*/  LEA.HI.X.SX32 R29, R29, R3.reuse, 0x2, P4 ;  /* 0x000000031d1d7211 */ /* 0x080fe400020f16ff */
        /* <DEDUP_REMOVED lines=63> */
[----:B------:R-:W-:Y:S01]  /*12920*/  LEA.HI.X.SX32 R91, R221, R3, 0x2, P5 ;  /* 0x00000003dd5b7211 */ /* 0x000fe200028f16ff */
[----:B------:R-:W-:Y:S01]  /*12930*/  STL.64 [R1+0x1508], R14 ;  /* 0x0015080e01007387 */ /* 0x000fe20000100a00 */
[----:B------:R-:W-:-:S02]  /*12940*/  LEA R96, P5, R224, R0, 0x2 ;  /* 0x00000000e0607211 */ /* 0x000fc400078a10ff */
[-C--:B------:R-:W-:Y:S01]  /*12950*/  LEA.HI.X.SX32 R95, R223, R3.reuse, 0x2, P4 ;  /* 0x00000003df5f7211 */ /* 0x080fe200020f16ff */
[----:B------:R-:W-:Y:S01]  /*12960*/  STL.64 [R1+0x17d0], R16 ;  /* 0x0017d01001007387 */ /* 0x000fe20000100a00 */
[-C--:B------:R-:W-:Y:S02]  /*12970*/  LEA.HI.X.SX32 R93, R222, R3.reuse, 0x2, P6 ;  /* 0x00000003de5d7211 */ /* 0x080fe400030f16ff */
[-C--:B------:R-:W-:Y:S01]  /*12980*/  LEA R100, P4, R226, R0.reuse, 0x2 ;  /* 0x00000000e2647211 */ /* 0x080fe200078810ff */
[----:B------:R1:W-:Y:S01]  /*12990*/  STL.64 [R1+0x16d8], R18 ;  /* 0x0016d81201007387 */ /* 0x0003e20000100a00 */
[-C--:B------:R-:W-:Y:S02]  /*129a0*/  LEA R98, P6, R225, R0.reuse, 0x2 ;  /* 0x00000000e1627211 */ /* 0x080fe400078c10ff */
[----:B------:R-:W-:Y:S01]  /*129b0*/  LEA.HI.X.SX32 R97, R224, R3, 0x2, P5 ;  /* 0x00000003e0617211 */ /* 0x000fe200028f16ff */
[----:B------:R1:W-:Y:S01]  /*129c0*/  STL.64 [R1+0x1600], R20 ;  /* 0x0016001401007387 */ /* 0x0003e20000100a00 */
[----:B------:R-:W-:-:S02]  /*129d0*/  LEA R102, P5, R252, R0, 0x2 ;  /* 0x00000000fc667211 */ /* 0x000fc400078a10ff */
[-C--:B------:R-:W-:Y:S01]  /*129e0*/  LEA.HI.X.SX32 R101, R226, R3.reuse, 0x2, P4 ;  /* 0x00000003e2657211 */ /* 0x080fe200020f16ff */
[----:B------:R-:W-:Y:S01]  /*129f0*/  STL.64 [R1+0x1510], R22 ;  /* 0x0015101601007387 */ /* 0x000fe20000100a00 */
[----:B------:R-:W-:Y:S02]  /*12a00*/  LEA.HI.X.SX32 R99, R225, R3, 0x2, P6 ;  /* 0x00000003e1637211 */ /* 0x000fe400030f16ff */
[-C--:B------:R-:W-:Y:S01]  /*12a10*/  LEA R106, P4, R228, R0.reuse, 0x2 ;  /* 0x00000000e46a7211 */ /* 0x080fe200078810ff */
[----:B------:R1:W-:Y:S01]  /*12a20*/  STL.64 [R1+0x17d8], R24 ;  /* 0x0017d81801007387 */ /* 0x0003e20000100a00 */
[----:B------:R-:W-:-:S03]  /*12a30*/  LEA R104, P6, R227, R0, 0x2 ;  /* 0x00000000e3687211 */ /* 0x000fc600078c10ff */
[----:B------:R-:W-:Y:S01]  /*12a40*/  STL.64 [R1+0x16e0], R26 ;  /* 0x0016e01a01007387 */ /* 0x000fe20000100a00 */
[----:B------:R-:W-:-:S03]  /*12a50*/  LEA.HI.X.SX32 R103, R252, R3, 0x2, P5 ;  /* 0x00000003fc677211 */ /* 0x000fc600028f16ff */
[----:B------:R-:W-:Y:S01]  /*12a60*/  STL.64 [R1+0x15f8], R28 ;  /* 0x0015f81c01007387 */ /* 0x000fe20000100a00 */
[----:B------:R-:W-:-:S03]  /*12a70*/  LEA R108, P5, R229, R0, 0x2 ;  /* 0x00000000e56c7211 */ /* 0x000fc600078a10ff */
[----:B------:R-:W-:Y:S01]  /*12a80*/  STL.64 [R1+0x1518], R30 ;  /* 0x0015181e01007387 */ /* 0x000fe20000100a00 */
[----:B------:R-:W-:-:S03]  /*12a90*/  LEA.HI.X.SX32 R107, R228, R3, 0x2, P4 ;  /* 0x00000003e46b7211 */ /* 0x000fc600020f16ff */
[----:B------:R-:W-:Y:S01]  /*12aa0*/  STL.64 [R1+0x16d0], R34 ;  /* 0x0016d02201007387 */ /* 0x000fe20000100a00 */
[----:B------:R-:W-:Y:S02]  /*12ab0*/  LEA.HI.X.SX32 R105, R227, R3, 0x2, P6 ;  /* 0x00000003e3697211 */ /* 0x000fe400030f16ff */
[-C--:B------:R-:W-:Y:S01]  /*12ac0*/  LEA R112, P4, R231, R0.reuse, 0x2 ;  /* 0x00000000e7707211 */ /* 0x080fe200078810ff */
[----:B------:R-:W-:Y:S01]  /*12ad0*/  STL.64 [R1+0x1608], R36 ;  /* 0x0016082401007387 */ /* 0x000fe20000100a00 */
        /* <DEDUP_REMOVED lines=74> */
[-C--:B------:R-:W-:Y:S02]  /*12f80*/  LEA.HI.X.SX32 R147, R248, R3.reuse, 0x2, P6 ;  /* 0x00000003f8937211 */ /* 0x080fe400030f16ff */
[----:B---3--:R-:W-:Y:S01]  /*12f90*/  LEA R154, P4, R160, R0, 0x2 ;  /* 0x00000000a09a7211 */ /* 0x008fe200078810ff */
[----:B------:R-:W-:Y:S01]  /*12fa0*/  STL.64 [R1+0x1740], R130 ;  /* 0x0017408201007387 */ /* 0x000fe20000100a00 */
[----:B------:R-:W-:-:S03]  /*12fb0*/  LEA.HI.X.SX32 R151, R250, R3, 0x2, P5 ;  /* 0x00000003fa977211 */ /* 0x000fc600028f16ff */
[----:B------:R-:W-:Y:S01]  /*12fc0*/  STL.64 [R1+0x1660], R132 ;  /* 0x0016608401007387 */ /* 0x000fe20000100a00 */
[----:B------:R-:W-:-:S03]  /*12fd0*/  LEA.HI.X.SX32 R155, R160, R3, 0x2, P4 ;  /* 0x00000003a09b7211 */ /* 0x000fc600020f16ff */
[----:B------:R-:W-:Y:S01]  /*12fe0*/  STL.64 [R1+0x1580], R134 ;  /* 0x0015808601007387 */ /* 0x000fe20000100a00 */
[----:B--2---:R-:W-:-:S03]  /*12ff0*/  LEA R156, P5, R162, R0, 0x2 ;  /* 0x00000000a29c7211 */ /* 0x004fc600078a10ff */
[----:B------:R-:W-:Y:S04]  /*13000*/  STL.64 [R1+0x1748], R138 ;  /* 0x0017488a01007387 */ /* 0x000fe80000100a00 */
[----:B------:R-:W-:Y:S04]  /*13010*/  STL.64 [R1+0x1668], R140 ;  /* 0x0016688c01007387 */ /* 0x000fe80000100a00 */
[----:B------:R-:W-:Y:S04]  /*13020*/  STL.64 [R1+0x1588], R142 ;  /* 0x0015888e01007387 */ /* 0x000fe80000100a00 */
[----:B------:R-:W-:Y:S01]  /*13030*/  STL.64 [R1+0x1750], R146 ;  /* 0x0017509201007387 */ /* 0x000fe20000100a00 */
[----:B------:R-:W-:-:S03]  /*13040*/  LEA.HI.X.SX32 R157, R162, R3, 0x2, P5 ;  /* 0x00000003a29d7211 */ /* 0x000fc600028f16ff */
[----:B------:R-:W-:Y:S01]  /*13050*/  STL.64 [R1+0x1670], R148 ;  /* 0x0016709401007387 */ /* 0x000fe20000100a00 */
[----:B------:R-:W-:-:S03]  /*13060*/  LEA R152, P6, R251, R0, 0x2 ;  /* 0x00000000fb987211 */ /* 0x000fc600078c10ff */
[----:B------:R-:W-:Y:S04]  /*13070*/  STL.64 [R1+0x1590], R150 ;  /* 0x0015909601007387 */ /* 0x000fe80000100a00 */
[----:B------:R-:W2:Y:S04]  /*13080*/  LDL.LU R182, [R1+0x1ac] ;  /* 0x0001ac0001b67983 */ /* 0x000ea80000300800 */
[----:B------:R-:W-:Y:S04]  /*13090*/  STL.64 [R1+0x1758], R154 ;  /* 0x0017589a01007387 */ /* 0x000fe80000100a00 */
[----:B------:R-:W3:Y:S01]  /*130a0*/  LDL.LU R184, [R1+0x1b0] ;  /* 0x0001b00001b87983 */ /* 0x000ee20000300800 */
[----:B------:R-:W-:-:S02]  /*130b0*/  LEA.HI.X.SX32 R153, R251, R3, 0x2, P6 ;  /* 0x00000003fb997211 */ /* 0x000fc400030f16ff */
[C---:B----4-:R-:W-:Y:S01]  /*130c0*/  LEA R158, P6, R164.reuse, R0, 0x2 ;  /* 0x00000000a49e7211 */ /* 0x050fe200078c10ff */
[----:B------:R-:W-:Y:S04]  /*130d0*/  STL.64 [R1+0x1678], R156 ;  /* 0x0016789c01007387 */ /* 0x000fe80000100a00 */
[----:B------:R-:W4:Y:S01]  /*130e0*/  LDL.LU R186, [R1+0x1b4] ;  /* 0x0001b40001ba7983 */ /* 0x000f220000300800 */
[----:B------:R-:W-:-:S05]  /*130f0*/  LEA.HI.X.SX32 R159, R164, R3, 0x2, P6 ;  /* 0x00000003a49f7211 */ /* 0x000fca00030f16ff */
[----:B------:R-:W-:Y:S04]  /*13100*/  STL.64 [R1+0x1598], R158 ;  /* 0x0015989e01007387 */ /* 0x000fe80000100a00 */
[----:B------:R-:W2:Y:S01]  /*13110*/  LDL.LU R188, [R1+0x1b8] ;  /* 0x0001b80001bc7983 */ /* 0x000ea20000300800 */
[-C--:B------:R-:W-:Y:S02]  /*13120*/  LEA R162, P5, R168, R0.reuse, 0x2 ;  /* 0x00000000a8a27211 */ /* 0x080fe400078a10ff */
[-C--:B------:R-:W-:Y:S01]  /*13130*/  LEA R164, P6, R170, R0.reuse, 0x2 ;  /* 0x00000000aaa47211 */ /* 0x080fe200078c10ff */
[----:B------:R-:W2:Y:S01]  /*13140*/  LDL.LU R190, [R1+0x1bc] ;  /* 0x0001bc0001be7983 */ /* 0x000ea20000300800 */
[----:B------:R-:W-:Y:S02]  /*13150*/  LEA.HI.X.SX32 R163, R168, R3, 0x2, P5 ;  /* 0x00000003a8a37211 */ /* 0x000fe400028f16ff */
[----:B------:R-:W-:-:S02]  /*13160*/  LEA R160, P4, R166, R0, 0x2 ;  /* 0x00000000a6a07211 */ /* 0x000fc400078810ff */
[-C--:B------:R-:W-:Y:S01]  /*13170*/  LEA.HI.X.SX32 R165, R170, R3.reuse, 0x2, P6 ;  /* 0x00000003aaa57211 */ /* 0x080fe200030f16ff */
[----:B------:R-:W-:Y:S01]  /*13180*/  STL.64 [R1+0x1760], R162 ;  /* 0x001760a201007387 */ /* 0x000fe20000100a00 */
[-C--:B------:R-:W-:Y:S02]  /*13190*/  LEA.HI.X.SX32 R161, R166, R3.reuse, 0x2, P4 ;  /* 0x00000003a6a17211 */ /* 0x080fe400020f16ff */
[CC--:B------:R-:W-:Y:S01]  /*131a0*/  LEA R166, P4, R172.reuse, R0.reuse, 0x2 ;  /* 0x00000000aca67211 */ /* 0x0c0fe200078810ff */
[----:B------:R-:W2:Y:S03]  /*131b0*/  LDL.LU R192, [R1+0x1c0] ;  /* 0x0001c00001c07983 */ /* 0x000ea60000300800 */
[----:B------:R-:W-:Y:S01]  /*131c0*/  LEA.HI.X.SX32 R167, R172, R3, 0x2, P4 ;  /* 0x00000003aca77211 */ /* 0x000fe200020f16ff */
[----:B------:R-:W-:Y:S04]  /*131d0*/  STL.64 [R1+0x1680], R164 ;  /* 0x001680a401007387 */ /* 0x000fe80000100a00 */
[----:B------:R-:W2:Y:S04]  /*131e0*/  LDL.LU R194, [R1+0x1c4] ;  /* 0x0001c40001c27983 */ /* 0x000ea80000300800 */
[----:B------:R-:W-:Y:S04]  /*131f0*/  STL.64 [R1+0x15a0], R166 ;  /* 0x0015a0a601007387 */ /* 0x000fe80000100a00 */
[----:B------:R-:W2:Y:S01]  /*13200*/  LDL.LU R196, [R1+0x1c8] ;  /* 0x0001c80001c47983 */ /* 0x000ea20000300800 */
[----:B------:R-:W-:-:S02]  /*13210*/  LEA R168, P5, R174, R0, 0x2 ;  /* 0x00000000aea87211 */ /* 0x000fc400078a10ff */
[-C--:B------:R-:W-:Y:S01]  /*13220*/  LEA R170, P6, R176, R0.reuse, 0x2 ;  /* 0x00000000b0aa7211 */ /* 0x080fe200078c10ff */
[----:B------:R-:W2:Y:S01]  /*13230*/  LDL.LU R198, [R1+0x1cc] ;  /* 0x0001cc0001c67983 */ /* 0x000ea20000300800 */
[-C--:B------:R-:W-:Y:S02]  /*13240*/  LEA R172, P4, R178, R0.reuse, 0x2 ;  /* 0x00000000b2ac7211 */ /* 0x080fe400078810ff */
[-C--:B------:R-:W-:Y:S02]  /*13250*/  LEA.HI.X.SX32 R169, R174, R3.reuse, 0x2, P5 ;  /* 0x00000003aea97211 */ /* 0x080fe400028f16ff */
[----:B------:R-:W-:Y:S02]  /*13260*/  LEA R174, P5, R180, R0, 0x2 ;  /* 0x00000000b4ae7211 */ /* 0x000fe400078a10ff */
[-C--:B------:R-:W-:Y:S02]  /*13270*/  LEA.HI.X.SX32 R171, R176, R3.reuse, 0x2, P6 ;  /* 0x00000003b0ab7211 */ /* 0x080fe400030f16ff */
[----:B------:R-:W-:-:S02]  /*13280*/  LEA.HI.X.SX32 R173, R178, R3, 0x2, P4 ;  /* 0x00000003b2ad7211 */ /* 0x000fc400020f16ff */
[----:B------:R-:W-:Y:S01]  /*13290*/  LEA.HI.X.SX32 R175, R180, R3, 0x2, P5 ;  /* 0x00000003b4af7211 */ /* 0x000fe200028f16ff */
[----:B------:R-:W-:Y:S04]  /*132a0*/  STL.64 [R1+0x1768], R170 ;  /* 0x001768aa01007387 */ /* 0x000fe80000100a00 */
[----:B------:R-:W2:Y:S04]  /*132b0*/  LDL.LU R200, [R1+0x1d0] ;  /* 0x0001d00001c87983 */ /* 0x000ea80000300800 */
[----:B------:R-:W-:Y:S04]  /*132c0*/  STL.64 [R1+0x1688], R172 ;  /* 0x001688ac01007387 */ /* 0x000fe80000100a00 */
[----:B------:R-:W2:Y:S04]  /*132d0*/  LDL.LU R202, [R1+0x1d4] ;  /* 0x0001d40001ca7983 */ /* 0x000ea80000300800 */
[----:B------:R-:W-:Y:S04]  /*132e0*/  STL.64 [R1+0x15a8], R174 ;  /* 0x0015a8ae01007387 */ /* 0x000fe80000100a00 */
[----:B------:R-:W2:Y:S04]  /*132f0*/  LDL.LU R204, [R1+0x1d8] ;  /* 0x0001d80001cc7983 */ /* 0x000ea80000300800 */
[----:B------:R-:W2:Y:S01]  /*13300*/  LDL.LU R206, [R1+0x1dc] ;  /* 0x0001dc0001ce7983 */ /* 0x000ea20000300800 */
[----:B---3--:R-:W-:-:S04]  /*13310*/  LEA R178, P4, R184, R0, 0x2 ;  /* 0x00000000b8b27211 */ /* 0x008fc800078810ff */
[----:B------:R-:W-:Y:S02]  /*13320*/  LEA.HI.X.SX32 R179, R184, R3, 0x2, P4 ;  /* 0x00000003b8b37211 */ /* 0x000fe400020f16ff */
[----:B----4-:R-:W-:-:S03]  /*13330*/  LEA R180, P5, R186, R0, 0x2 ;  /* 0x00000000bab47211 */ /* 0x010fc600078a10ff */
[----:B------:R-:W-:Y:S01]  /*13340*/  STL.64 [R1+0x1770], R178 ;  /* 0x001770b201007387 */ /* 0x000fe20000100a00 */
[----:B--2---:R-:W-:Y:S02]  /*13350*/  LEA R176, P6, R182, R0, 0x2 ;  /* 0x00000000b6b07211 */ /* 0x004fe400078c10ff */
[-C--:B------:R-:W-:Y:S01]  /*13360*/  LEA.HI.X.SX32 R181, R186, R3.reuse, 0x2, P5 ;  /* 0x00000003bab57211 */ /* 0x080fe200028f16ff */
[----:B------:R-:W2:Y:S01]  /*13370*/  LDL.LU R208, [R1+0x1e0] ;  /* 0x0001e00001d07983 */ /* 0x000ea20000300800 */
[----:B------:R-:W-:-:S03]  /*13380*/  LEA.HI.X.SX32 R177, R182, R3, 0x2, P6 ;  /* 0x00000003b6b17211 */ /* 0x000fc600030f16ff */
[----:B------:R-:W-:Y:S01]  /*13390*/  STL.64 [R1+0x1690], R180 ;  /* 0x001690b401007387 */ /* 0x000fe20000100a00 */
[----:B------:R-:W-:-:S03]  /*133a0*/  LEA R182, P6, R188, R0, 0x2 ;  /* 0x00000000bcb67211 */ /* 0x000fc600078c10ff */
[----:B------:R-:W3:Y:S01]  /*133b0*/  LDL.LU R210, [R1+0x1e4] ;  /* 0x0001e40001d27983 */ /* 0x000ee20000300800 */
[----:B------:R-:W-:-:S05]  /*133c0*/  LEA.HI.X.SX32 R183, R188, R3, 0x2, P6 ;  /* 0x00000003bcb77211 */ /* 0x000fca00030f16ff */
[----:B------:R-:W-:Y:S04]  /*133d0*/  STL.64 [R1+0x15b0], R182 ;  /* 0x0015b0b601007387 */ /* 0x000fe80000100a00 */
[----:B-1----:R-:W4:Y:S01]  /*133e0*/  LDL.LU R10, [R1+0x1e8] ;  /* 0x0001e800010a7983 */ /* 0x002f220000300800 */
[-C--:B------:R-:W-:Y:S02]  /*133f0*/  LEA R186, P5, R192, R0.reuse, 0x2 ;  /* 0x00000000c0ba7211 */ /* 0x080fe400078a10ff */
[-C--:B------:R-:W-:Y:S01]  /*13400*/  LEA R184, P4, R190, R0.reuse, 0x2 ;  /* 0x00000000beb87211 */ /* 0x080fe200078810ff */
[----:B------:R-:W4:Y:S01]  /*13410*/  LDL.LU R19, [R1+0x1ec] ;  /* 0x0001ec0001137983 */ /* 0x000f220000300800 */
[----:B------:R-:W-:Y:S02]  /*13420*/  LEA.HI.X.SX32 R187, R192, R3, 0x2, P5 ;  /* 0x00000003c0bb7211 */ /* 0x000fe400028f16ff */
[----:B------:R-:W-:-:S03]  /*13430*/  LEA R188, P6, R194, R0, 0x2 ;  /* 0x00000000c2bc7211 */ /* 0x000fc600078c10ff */
[----:B------:R-:W-:Y:S01]  /*13440*/  STL.64 [R1+0x1778], R186 ;  /* 0x001778ba01007387 */ /* 0x000fe20000100a00 */
[-C--:B------:R-:W-:Y:S02]  /*13450*/  LEA.HI.X.SX32 R185, R190, R3.reuse, 0x2, P4 ;  /* 0x00000003beb97211 */ /* 0x080fe400020f16ff */
[----:B------:R-:W-:Y:S01]  /*13460*/  LEA.HI.X.SX32 R189, R194, R3, 0x2, P6 ;  /* 0x00000003c2bd7211 */ /* 0x000fe200030f16ff */
[----:B------:R-:W4:Y:S01]  /*13470*/  LDL.LU R11, [R1+0x1f0] ;  /* 0x0001f000010b7983 */ /* 0x000f220000300800 */
[----:B------:R-:W-:-:S03]  /*13480*/  LEA R190, P4, R196, R0, 0x2 ;  /* 0x00000000c4be7211 */ /* 0x000fc600078810ff */
[----:B------:R-:W-:Y:S01]  /*13490*/  STL.64 [R1+0x1698], R188 ;  /* 0x001698bc01007387 */ /* 0x000fe20000100a00 */
[----:B------:R-:W-:-:S03]  /*134a0*/  LEA.HI.X.SX32 R191, R196, R3, 0x2, P4 ;  /* 0x00000003c4bf7211 */ /* 0x000fc600020f16ff */
[----:B------:R-:W4:Y:S04]  /*134b0*/  LDL.LU R8, [R1+0x1f4] ;  /* 0x0001f40001087983 */ /* 0x000f280000300800 */
[----:B------:R-:W-:Y:S04]  /*134c0*/  STL.64 [R1+0x15b8], R190 ;  /* 0x0015b8be01007387 */ /* 0x000fe80000100a00 */
[----:B------:R-:W4:Y:S01]  /*134d0*/  LDL.LU R9, [R1+0x1f8] ;  /* 0x0001f80001097983 */ /* 0x000f220000300800 */
[----:B------:R-:W-:-:S03]  /*134e0*/  LEA R192, P5, R198, R0, 0x2 ;  /* 0x00000000c6c07211 */ /* 0x000fc600078a10ff */
[----:B------:R-:W4:Y:S01]  /*134f0*/  LDL.LU R14, [R1+0x1fc] ;  /* 0x0001fc00010e7983 */ /* 0x000f220000300800 */
[-C--:B------:R-:W-:Y:S02]  /*13500*/  LEA R194, P6, R200, R0.reuse, 0x2 ;  /* 0x00000000c8c27211 */ /* 0x080fe400078c10ff */
[-C--:B------:R-:W-:Y:S02]  /*13510*/  LEA.HI.X.SX32 R193, R198, R3.reuse, 0x2, P5 ;  /* 0x00000003c6c17211 */ /* 0x080fe400028f16ff */
[----:B------:R-:W-:Y:S02]  /*13520*/  LEA.HI.X.SX32 R195, R200, R3, 0x2, P6 ;  /* 0x00000003c8c37211 */ /* 0x000fe400030f16ff */
[----:B------:R-:W-:-:S03]  /*13530*/  LEA R196, P4, R202, R0, 0x2 ;  /* 0x00000000cac47211 */ /* 0x000fc600078810ff */
[----:B------:R-:W-:Y:S01]  /*13540*/  STL.64 [R1+0x1780], R194 ;  /* 0x001780c201007387 */ /* 0x000fe20000100a00 */
[----:B------:R-:W-:-:S03]  /*13550*/  LEA.HI.X.SX32 R197, R202, R3, 0x2, P4 ;  /* 0x00000003cac57211 */ /* 0x000fc600020f16ff */
        /* <DEDUP_REMOVED lines=9> */
[----:B------:R-:W-:Y:S02]  /*135f0*/  LEA.HI.X.SX32 R201, R206, R3, 0x2, P6 ;  /* 0x00000003cec97211 */ /* 0x000fe400030f16ff */
[----:B--2---:R-:W-:-:S04]  /*13600*/  LEA R202, P4, R208, R0, 0x2 ;  /* 0x00000000d0ca7211 */ /* 0x004fc800078810ff */
[----:B------:R-:W-:Y:S02]  /*13610*/  LEA.HI.X.SX32 R203, R208, R3, 0x2, P4 ;  /* 0x00000003d0cb7211 */ /* 0x000fe400020f16ff */
[----:B---3--:R-:W-:-:S03]  /*13620*/  LEA R204, P5, R210, R0, 0x2 ;  /* 0x00000000d2cc7211 */ /* 0x008fc600078a10ff */
[----:B------:R-:W-:Y:S01]  /*13630*/  STL.64 [R1+0x1788], R202 ;  /* 0x001788ca01007387 */ /* 0x000fe20000100a00 */
[----:B------:R-:W-:-:S03]  /*13640*/  LEA.HI.X.SX32 R205, R210, R3, 0x2, P5 ;  /* 0x00000003d2cd7211 */ /* 0x000fc600028f16ff */
[----:B------:R-:W2:Y:S04]  /*13650*/  LDL.LU R17, [R1+0x210] ;  /* 0x0002100001117983 */ /* 0x000ea80000300800 */
[----:B------:R-:W-:Y:S01]  /*13660*/  STL.64 [R1+0x16a8], R204 ;  /* 0x0016a8cc01007387 */ /* 0x000fe20000100a00 */
[----:B----4-:R-:W-:-:S03]  /*13670*/  LEA R206, P6, R10, R0, 0x2 ;  /* 0x000000000ace7211 */ /* 0x010fc600078c10ff */
[----:B------:R-:W3:Y:S01]  /*13680*/  LDL.LU R13, [R1+0x214] ;  /* 0x00021400010d7983 */ /* 0x000ee20000300800 */
[----:B------:R-:W-:-:S03]  /*13690*/  LEA.HI.X.SX32 R207, R10, R3, 0x2, P6 ;  /* 0x000000030acf7211 */ /* 0x000fc600030f16ff */
[----:B------:R-:W4:Y:S01]  /*136a0*/  LDL.LU R10, [R1+0x218] ;  /* 0x00021800010a7983 */ /* 0x000f220000300800 */
[-C--:B------:R-:W-:Y:S02]  /*136b0*/  LEA R208, P4, R19, R0.reuse, 0x2 ;  /* 0x0000000013d07211 */ /* 0x080fe400078810ff */
[CC--:B------:R-:W-:Y:S01]  /*136c0*/  LEA R210, P5, R11.reuse, R0.reuse, 0x2 ;  /* 0x000000000bd27211 */ /* 0x0c0fe200078a10ff */
[----:B------:R-:W-:Y:S03]  /*136d0*/  STL.64 [R1+0x15c8], R206 ;  /* 0x0015c8ce01007387 */ /* 0x000fe60000100a00 */
[----:B------:R-:W-:Y:S02]  /*136e0*/  LEA.HI.X.SX32 R211, R11, R3, 0x2, P5 ;  /* 0x000000030bd37211 */ /* 0x000fe400028f16ff */
[----:B------:R-:W4:Y:S01]  /*136f0*/  LDL.LU R11, [R1+0x21c] ;  /* 0x00021c00010b7983 */ /* 0x000f220000300800 */
[----:B------:R-:W-:-:S03]  /*13700*/  LEA R212, P6, R8, R0, 0x2 ;  /* 0x0000000008d47211 */ /* 0x000fc600078c10ff */
[----:B------:R-:W-:Y:S01]  /*13710*/  STL.64 [R1+0x1790], R210 ;  /* 0x001790d201007387 */ /* 0x000fe20000100a00 */
[-C--:B------:R-:W-:Y:S02]  /*13720*/  LEA.HI.X.SX32 R209, R19, R3.reuse, 0x2, P4 ;  /* 0x0000000313d17211 */ /* 0x080fe400020f16ff */
[----:B------:R-:W-:Y:S02]  /*13730*/  LEA.HI.X.SX32 R213, R8, R3, 0x2, P6 ;  /* 0x0000000308d57211 */ /* 0x000fe400030f16ff */
[----:B------:R-:W4:Y:S01]  /*13740*/  LDL.LU R8, [R1+0x220] ;  /* 0x0002200001087983 */ /* 0x000f220000300800 */
[----:B------:R-:W-:-:S03]  /*13750*/  LEA R214, P4, R9, R0, 0x2 ;  /* 0x0000000009d67211 */ /* 0x000fc600078810ff */
[----:B------:R-:W-:Y:S01]  /*13760*/  STL.64 [R1+0x16b0], R212 ;  /* 0x0016b0d401007387 */ /* 0x000fe20000100a00 */
[----:B------:R-:W-:-:S03]  /*13770*/  LEA.HI.X.SX32 R215, R9, R3, 0x2, P4 ;  /* 0x0000000309d77211 */ /* 0x000fc600020f16ff */
[----:B------:R-:W4:Y:S01]  /*13780*/  LDL.LU R9, [R1+0x224] ;  /* 0x0002240001097983 */ /* 0x000f220000300800 */
[----:B------:R-:W-:-:S04]  /*13790*/  LEA R216, P5, R14, R0, 0x2 ;  /* 0x000000000ed87211 */ /* 0x000fc800078a10ff */
[----:B------:R-:W-:Y:S01]  /*137a0*/  LEA.HI.X.SX32 R217, R14, R3, 0x2, P5 ;  /* 0x000000030ed97211 */ /* 0x000fe200028f16ff */
[----:B------:R-:W-:Y:S04]  /*137b0*/  STL.64 [R1+0x15d0], R214 ;  /* 0x0015d0d601007387 */ /* 0x000fe80000100a00 */
[----:B------:R-:W4:Y:S01]  /*137c0*/  LDL.LU R14, [R1+0x228] ;  /* 0x00022800010e7983 */ /* 0x000f220000300800 */
[----:B------:R-:W-:-:S04]  /*137d0*/  LEA R218, P6, R4, R0, 0x2 ;  /* 0x0000000004da7211 */ /* 0x000fc800078c10ff */
[----:B------:R-:W-:Y:S02]  /*137e0*/  LEA.HI.X.SX32 R219, R4, R3, 0x2, P6 ;  /* 0x0000000304db7211 */ /* 0x000fe400030f16ff */
[----:B------:R-:W4:Y:S01]  /*137f0*/  LDL.LU R4, [R1+0x22c] ;  /* 0x00022c0001047983 */ /* 0x000f220000300800 */
[----:B------:R-:W-:-:S04]  /*13800*/  LEA R220, P4, R16, R0, 0x2 ;  /* 0x0000000010dc7211 */ /* 0x000fc800078810ff */
[-C--:B------:R-:W-:Y:S02]  /*13810*/  LEA.HI.X.SX32 R221, R16, R3.reuse, 0x2, P4 ;  /* 0x0000000310dd7211 */ /* 0x080fe400020f16ff */
[CC--:B------:R-:W-:Y:S01]  /*13820*/  LEA R222, P5, R12.reuse, R0.reuse, 0x2 ;  /* 0x000000000cde7211 */ /* 0x0c0fe200078a10ff */
[----:B------:R-:W-:Y:S03]  /*13830*/  STL.64 [R1+0x1798], R218 ;  /* 0x001798da01007387 */ /* 0x000fe60000100a00 */
[-C--:B------:R-:W-:Y:S02]  /*13840*/  LEA.HI.X.SX32 R223, R12, R3.reuse, 0x2, P5 ;  /* 0x000000030cdf7211 */ /* 0x080fe400028f16ff */
[CC--:B------:R-:W-:Y:S01]  /*13850*/  LEA R224, P6, R15.reuse, R0.reuse, 0x2 ;  /* 0x000000000fe07211 */ /* 0x0c0fe200078c10ff */
[----:B------:R-:W-:Y:S03]  /*13860*/  STL.64 [R1+0x16b8], R220 ;  /* 0x0016b8dc01007387 */ /* 0x000fe60000100a00 */
[----:B------:R-:W-:Y:S01]  /*13870*/  LEA.HI.X.SX32 R225, R15, R3, 0x2, P6 ;  /* 0x000000030fe17211 */ /* 0x000fe200030f16ff */
[----:B------:R-:W4:Y:S04]  /*13880*/  LDL.LU R12, [R1+0x230] ;  /* 0x00023000010c7983 */ /* 0x000f280000300800 */
[----:B------:R-:W-:Y:S04]  /*13890*/  STL.64 [R1+0x15d8], R222 ;  /* 0x0015d8de01007387 */ /* 0x000fe80000100a00 */
[----:B------:R-:W4:Y:S01]  /*138a0*/  LDL.LU R15, [R1+0x234] ;  /* 0x00023400010f7983 */ /* 0x000f220000300800 */
[----:B--2---:R-:W-:-:S04]  /*138b0*/  LEA R226, P4, R17, R0, 0x2 ;  /* 0x0000000011e27211 */ /* 0x004fc800078810ff */
[----:B------:R-:W-:Y:S02]  /*138c0*/  LEA.HI.X.SX32 R227, R17, R3, 0x2, P4 ;  /* 0x0000000311e37211 */ /* 0x000fe400020f16ff */
[----:B------:R-:W2:Y:S01]  /*138d0*/  LDL.LU R17, [R1+0x238] ;  /* 0x0002380001117983 */ /* 0x000ea20000300800 */
[----:B---3--:R-:W-:-:S03]  /*138e0*/  LEA R228, P5, R13, R0, 0x2 ;  /* 0x000000000de47211 */ /* 0x008fc600078a10ff */
[----:B------:R-:W-:Y:S01]  /*138f0*/  STL.64 [R1+0x17a0], R226 ;  /* 0x0017a0e201007387 */ /* 0x000fe20000100a00 */
[-C--:B------:R-:W-:Y:S02]  /*13900*/  LEA.HI.X.SX32 R229, R13, R3.reuse, 0x2, P5 ;  /* 0x000000030de57211 */ /* 0x080fe400028f16ff */
[CC--:B----4-:R-:W-:Y:S01]  /*13910*/  LEA R230, P6, R10.reuse, R0.reuse, 0x2 ;  /* 0x000000000ae67211 */ /* 0x0d0fe200078c10ff */
[----:B------:R-:W3:Y:S03]  /*13920*/  LDL.LU R13, [R1+0x23c] ;  /* 0x00023c00010d7983 */ /* 0x000ee60000300800 */
[----:B------:R-:W-:Y:S01]  /*13930*/  LEA.HI.X.SX32 R231, R10, R3, 0x2, P6 ;  /* 0x000000030ae77211 */ /* 0x000fe200030f16ff */
[----:B------:R-:W4:Y:S04]  /*13940*/  LDL.LU R20, [R1+0x240] ;  /* 0x0002400001147983 */ /* 0x000f280000300800 */
[----:B------:R-:W-:Y:S04]  /*13950*/  STL.64 [R1+0x16c0], R228 ;  /* 0x0016c0e401007387 */ /* 0x000fe80000100a00 */
[----:B------:R-:W4:Y:S04]  /*13960*/  LDL.LU R10, [R1+0x244] ;  /* 0x00024400010a7983 */ /* 0x000f280000300800 */
[----:B------:R-:W-:Y:S04]  /*13970*/  STL.64 [R1+0x15e0], R230 ;  /* 0x0015e0e601007387 */ /* 0x000fe80000100a00 */
[----:B------:R-:W4:Y:S01]  /*13980*/  LDL.LU R21, [R1+0x248] ;  /* 0x0002480001157983 */ /* 0x000f220000300800 */
[----:B------:R-:W-:-:S02]  /*13990*/  LEA R232, P4, R11, R0, 0x2 ;  /* 0x000000000be87211 */ /* 0x000fc400078810ff */
[CC--:B------:R-:W-:Y:S02]  /*139a0*/  LEA R234, P5, R8.reuse, R0.reuse, 0x2 ;  /* 0x0000000008ea7211 */ /* 0x0c0fe400078a10ff */
[-C--:B------:R-:W-:Y:S02]  /*139b0*/  LEA.HI.X.SX32 R233, R11, R3.reuse, 0x2, P4 ;  /* 0x000000030be97211 */ /* 0x080fe400020f16ff */
[----:B------:R-:W4:Y:S01]  /*139c0*/  LDL.LU R11, [R1+0x24c] ;  /* 0x00024c00010b7983 */ /* 0x000f220000300800 */
[-C--:B------:R-:W-:Y:S02]  /*139d0*/  LEA.HI.X.SX32 R235, R8, R3.reuse, 0x2, P5 ;  /* 0x0000000308eb7211 */ /* 0x080fe400028f16ff */
[CC--:B------:R-:W-:Y:S01]  /*139e0*/  LEA R236, P6, R9.reuse, R0.reuse, 0x2 ;  /* 0x0000000009ec7211 */ /* 0x0c0fe200078c10ff */
[----:B------:R-:W4:Y:S03]  /*139f0*/  LDL.LU R8, [R1+0x250] ;  /* 0x0002500001087983 */ /* 0x000f260000300800 */
[----:B------:R-:W-:Y:S01]  /*13a00*/  LEA.HI.X.SX32 R237, R9, R3, 0x2, P6 ;  /* 0x0000000309ed7211 */ /* 0x000fe200030f16ff */
[----:B------:R-:W-:Y:S04]  /*13a10*/  STL.64 [R1+0x17a8], R234 ;  /* 0x0017a8ea01007387 */ /* 0x000fe80000100a00 */
[----:B------:R-:W4:Y:S04]  /*13a20*/  LDL.LU R16, [R1+0x254] ;  /* 0x0002540001107983 */ /* 0x000f280000300800 */
[----:B------:R-:W4:Y:S01]  /*13a30*/  LDL.LU R9, [R1+0x258] ;  /* 0x0002580001097983 */ /* 0x000f220000300800 */
[----:B------:R-:W-:-:S02]  /*13a40*/  LEA R238, P4, R14, R0, 0x2 ;  /* 0x000000000eee7211 */ /* 0x000fc400078810ff */
[----:B------:R-:W-:Y:S02]  /*13a50*/  LEA R240, P5, R4, R0, 0x2 ;  /* 0x0000000004f07211 */ /* 0x000fe400078a10ff */
[-C--:B------:R-:W-:Y:S01]  /*13a60*/  LEA.HI.X.SX32 R239, R14, R3.reuse, 0x2, P4 ;  /* 0x000000030eef7211 */ /* 0x080fe200020f16ff */
[----:B------:R-:W-:Y:S01]  /*13a70*/  STL.64 [R1+0x16c8], R236 ;  /* 0x0016c8ec01007387 */ /* 0x000fe20000100a00 */
[----:B------:R-:W-:-:S03]  /*13a80*/  LEA.HI.X.SX32 R241, R4, R3, 0x2, P5 ;  /* 0x0000000304f17211 */ /* 0x000fc600028f16ff */
[----:B------:R-:W4:Y:S04]  /*13a90*/  LDL.LU R14, [R1+0x25c] ;  /* 0x00025c00010e7983 */ /* 0x000f280000300800 */
[----:B------:R-:W-:Y:S04]  /*13aa0*/  STL.64 [R1+0x15e8], R238 ;  /* 0x0015e8ee01007387 */ /* 0x000fe80000100a00 */
[----:B------:R-:W4:Y:S01]  /*13ab0*/  LDL.LU R4, [R1+0x260] ;  /* 0x0002600001047983 */ /* 0x000f220000300800 */
[----:B------:R-:W-:-:S04]  /*13ac0*/  LEA R242, P6, R12, R0, 0x2 ;  /* 0x000000000cf27211 */ /* 0x000fc800078c10ff */
[----:B------:R-:W-:Y:S02]  /*13ad0*/  LEA.HI.X.SX32 R243, R12, R3, 0x2, P6 ;  /* 0x000000030cf37211 */ /* 0x000fe400030f16ff */
[----:B------:R-:W4:Y:S01]  /*13ae0*/  LDL.LU R12, [R1+0x264] ;  /* 0x00026400010c7983 */ /* 0x000f220000300800 */
[----:B------:R-:W-:-:S04]  /*13af0*/  LEA R24, P4, R15, R0, 0x2 ;  /* 0x000000000f187211 */ /* 0x000fc800078810ff */
[----:B------:R-:W-:Y:S01]  /*13b00*/  LEA.HI.X.SX32 R25, R15, R3, 0x2, P4 ;  /* 0x000000030f197211 */ /* 0x000fe200020f16ff */
[----:B------:R-:W-:Y:S04]  /*13b10*/  STL.64 [R1+0x17b0], R242 ;  /* 0x0017b0f201007387 */ /* 0x000fe80000100a00 */
[----:B------:R-:W4:Y:S04]  /*13b20*/  LDL.LU R15, [R1+0x268] ;  /* 0x00026800010f7983 */ /* 0x000f280000300800 */
[----:B------:R4:W-:Y:S01]  /*13b30*/  STL.64 [R1+0x180], R24 ;  /* 0x0001801801007387 */ /* 0x0009e20000100a00 */
[----:B--2---:R-:W-:-:S04]  /*13b40*/  LEA R22, P5, R17, R0, 0x2 ;  /* 0x0000000011167211 */ /* 0x004fc800078a10ff */
[----:B------:R-:W-:Y:S02]  /*13b50*/  LEA.HI.X.SX32 R23, R17, R3, 0x2, P5 ;  /* 0x0000000311177211 */ /* 0x000fe400028f16ff */
[----:B------:R-:W2:Y:S01]  /*13b60*/  LDL.LU R17, [R1+0x26c] ;  /* 0x00026c0001117983 */ /* 0x000ea20000300800 */
[----:B---3--:R-:W-:-:S03]  /*13b70*/  LEA R18, P6, R13, R0, 0x2 ;  /* 0x000000000d127211 */ /* 0x008fc600078c10ff */
[----:B------:R1:W-:Y:S01]  /*13b80*/  STL.64 [R1+0x188], R22 ;  /* 0x0001881601007387 */ /* 0x0003e20000100a00 */
[-C--:B------:R-:W-:Y:S02]  /*13b90*/  LEA.HI.X.SX32 R19, R13, R3.reuse, 0x2, P6 ;  /* 0x000000030d137211 */ /* 0x080fe400030f16ff */
[-C--:B----4-:R-:W-:Y:S01]  /*13ba0*/  LEA R24, P4, R20, R0.reuse, 0x2 ;  /* 0x0000000014187211 */ /* 0x090fe200078810ff */
[----:B------:R-:W3:Y:S04]  /*13bb0*/  LDL.LU R13, [R1+0x270] ;  /* 0x00027000010d7983 */ /* 0x000ee80000300800 */
[----:B------:R4:W-:Y:S01]  /*13bc0*/  STL.64 [R1+0x190], R18 ;  /* 0x0001901201007387 */ /* 0x0009e20000100a00 */
[----:B-1----:R-:W-:Y:S02]  /*13bd0*/  LEA R22, P5, R10, R0, 0x2 ;  /* 0x000000000a167211 */ /* 0x002fe400078a10ff */
[----:B------:R-:W-:-:S02]  /*13be0*/  LEA.HI.X.SX32 R25, R20, R3, 0x2, P4 ;  /* 0x0000000314197211 */ /* 0x000fc400020f16ff */
[----:B------:R-:W-:Y:S02]  /*13bf0*/  LEA.HI.X.SX32 R23, R10, R3, 0x2, P5 ;  /* 0x000000030a177211 */ /* 0x000fe400028f16ff */
[----:B------:R-:W3:Y:S01]  /*13c00*/  LDL.LU R10, [R1+0x274] ;  /* 0x00027400010a7983 */ /* 0x000ee20000300800 */
[----:B----4-:R-:W-:-:S03]  /*13c10*/  LEA R18, P6, R21, R0, 0x2 ;  /* 0x0000000015127211 */ /* 0x010fc600078c10ff */
[----:B------:R-:W-:Y:S01]  /*13c20*/  STL.64 [R1+0x198], R24 ;  /* 0x0001981801007387 */ /* 0x000fe20000100a00 */
[----:B------:R-:W-:-:S03]  /*13c30*/  LEA.HI.X.SX32 R19, R21, R3, 0x2, P6 ;  /* 0x0000000315137211 */ /* 0x000fc600030f16ff */
[----:B------:R-:W-:Y:S01]  /*13c40*/  STL.64 [R1+0x1a0], R22 ;  /* 0x0001a01601007387 */ /* 0x000fe20000100a00 */
[----:B------:R-:W-:-:S03]  /*13c50*/  LEA R242, P4, R11, R0, 0x2 ;  /* 0x000000000bf27211 */ /* 0x000fc600078810ff */
[----:B------:R1:W-:Y:S01]  /*13c60*/  STL.64 [R1+0x1a8], R18 ;  /* 0x0001a81201007387 */ /* 0x0003e20000100a00 */
[----:B------:R-:W-:-:S03]  /*13c70*/  LEA.HI.X.SX32 R243, R11, R3, 0x2, P4 ;  /* 0x000000030bf37211 */ /* 0x000fc600020f16ff */
[----:B-1----:R-:W4:Y:S01]  /*13c80*/  LDL.LU R18, [R1+0x278] ;  /* 0x0002780001127983 */ /* 0x002f220000300800 */
[----:B------:R-:W-:-:S03]  /*13c90*/  LEA R22, P5, R8, R0, 0x2 ;  /* 0x0000000008167211 */ /* 0x000fc600078a10ff */
[----:B------:R-:W4:Y:S01]  /*13ca0*/  LDL.LU R11, [R1+0x27c] ;  /* 0x00027c00010b7983 */ /* 0x000f220000300800 */
[-C--:B------:R-:W-:Y:S02]  /*13cb0*/  LEA.HI.X.SX32 R23, R8, R3.reuse, 0x2, P5 ;  /* 0x0000000308177211 */ /* 0x080fe400028f16ff */
[CC--:B------:R-:W-:Y:S01]  /*13cc0*/  LEA R20, P4, R9.reuse, R0.reuse, 0x2 ;  /* 0x0000000009147211 */ /* 0x0c0fe200078810ff */
[----:B------:R-:W4:Y:S03]  /*13cd0*/  LDL.LU R8, [R1+0x280] ;  /* 0x0002800001087983 */ /* 0x000f260000300800 */
[----:B------:R-:W-:Y:S01]  /*13ce0*/  LEA.HI.X.SX32 R21, R9, R3, 0x2, P4 ;  /* 0x0000000309157211 */ /* 0x000fe200020f16ff */
[----:B------:R-:W-:Y:S04]  /*13cf0*/  STL.64 [R1+0x1b0], R242 ;  /* 0x0001b0f201007387 */ /* 0x000fe80000100a00 */
[----:B------:R-:W-:Y:S04]  /*13d00*/  STL.64 [R1+0x1b8], R22 ;  /* 0x0001b81601007387 */ /* 0x000fe80000100a00 */
[----:B------:R-:W4:Y:S01]  /*13d10*/  LDL.LU R9, [R1+0x284] ;  /* 0x0002840001097983 */ /* 0x000f220000300800 */
[----:B------:R-:W-:-:S02]  /*13d20*/  LEA R238, P6, R16, R0, 0x2 ;  /* 0x0000000010ee7211 */ /* 0x000fc400078c10ff */
[-C--:B------:R-:W-:Y:S02]  /*13d30*/  LEA R234, P5, R14, R0.reuse, 0x2 ;  /* 0x000000000eea7211 */ /* 0x080fe400078a10ff */
[-C--:B------:R-:W-:Y:S02]  /*13d40*/  LEA.HI.X.SX32 R239, R16, R3.reuse, 0x2, P6 ;  /* 0x0000000310ef7211 */ /* 0x080fe400030f16ff */
[-C--:B------:R-:W-:Y:S02]  /*13d50*/  LEA R236, P6, R4, R0.reuse, 0x2 ;  /* 0x0000000004ec7211 */ /* 0x080fe400078c10ff */
[----:B------:R-:W-:Y:S01]  /*13d60*/  LEA R230, P4, R12, R0, 0x2 ;  /* 0x000000000ce67211 */ /* 0x000fe200078810ff */
[----:B------:R-:W-:Y:S01]  /*13d70*/  STL.64 [R1+0x1c0], R238 ;  /* 0x0001c0ee01007387 */ /* 0x000fe20000100a00 */
[----:B------:R-:W-:-:S03]  /*13d80*/  LEA.HI.X.SX32 R235, R14, R3, 0x2, P5 ;  /* 0x000000030eeb7211 */ /* 0x000fc600028f16ff */
[----:B------:R1:W-:Y:S01]  /*13d90*/  STL.64 [R1+0x1c8], R20 ;  /* 0x0001c81401007387 */ /* 0x0003e20000100a00 */
[----:B------:R-:W-:-:S03]  /*13da0*/  LEA.HI.X.SX32 R237, R4, R3, 0x2, P6 ;  /* 0x0000000304ed7211 */ /* 0x000fc600030f16ff */
[----:B------:R-:W4:Y:S01]  /*13db0*/  LDL.LU R14, [R1+0x288] ;  /* 0x00028800010e7983 */ /* 0x000f220000300800 */
[----:B------:R-:W-:-:S03]  /*13dc0*/  LEA.HI.X.SX32 R231, R12, R3, 0x2, P4 ;  /* 0x000000030ce77211 */ /* 0x000fc600020f16ff */
[----:B------:R-:W4:Y:S01]  /*13dd0*/  LDL.LU R4, [R1+0x28c] ;  /* 0x00028c0001047983 */ /* 0x000f220000300800 */
[----:B-1----:R-:W-:-:S03]  /*13de0*/  LEA R20, P5, R15, R0, 0x2 ;  /* 0x000000000f147211 */ /* 0x002fc600078a10ff */
[----:B------:R-:W-:Y:S01]  /*13df0*/  STL.64 [R1+0x1d0], R234 ;  /* 0x0001d0ea01007387 */ /* 0x000fe20000100a00 */
[----:B------:R-:W-:-:S03]  /*13e00*/  LEA.HI.X.SX32 R21, R15, R3, 0x2, P5 ;  /* 0x000000030f157211 */ /* 0x000fc600028f16ff */
[----:B------:R-:W4:Y:S04]  /*13e10*/  LDL.LU R12, [R1+0x290] ;  /* 0x00029000010c7983 */ /* 0x000f280000300800 */
[----:B------:R-:W-:Y:S04]  /*13e20*/  STL.64 [R1+0x1d8], R236 ;  /* 0x0001d8ec01007387 */ /* 0x000fe80000100a00 */
[----:B------:R-:W4:Y:S04]  /*13e30*/  LDL.LU R15, [R1+0x294] ;  /* 0x00029400010f7983 */ /* 0x000f280000300800 */
[----:B------:R-:W-:Y:S04]  /*13e40*/  STL.64 [R1+0x1e0], R230 ;  /* 0x0001e0e601007387 */ /* 0x000fe80000100a00 */
[----:B------:R-:W-:Y:S04]  /*13e50*/  STL.64 [R1+0x1e8], R20 ;  /* 0x0001e81401007387 */ /* 0x000fe80000100a00 */
[----:B------:R-:W4:Y:S01]  /*13e60*/  LDL.LU R19, [R1+0x298] ;  /* 0x0002980001137983 */ /* 0x000f220000300800 */
[----:B--2---:R-:W-:-:S04]  /*13e70*/  LEA R226, P6, R17, R0, 0x2 ;  /* 0x0000000011e27211 */ /* 0x004fc800078c10ff */
[----:B------:R-:W-:Y:S02]  /*13e80*/  LEA.HI.X.SX32 R227, R17, R3, 0x2, P6 ;  /* 0x0000000311e37211 */ /* 0x000fe400030f16ff */
[----:B---3--:R-:W-:-:S04]  /*13e90*/  LEA R228, P4, R13, R0, 0x2 ;  /* 0x000000000de47211 */ /* 0x008fc800078810ff */
[----:B------:R-:W-:Y:S02]  /*13ea0*/  LEA.HI.X.SX32 R229, R13, R3, 0x2, P4 ;  /* 0x000000030de57211 */ /* 0x000fe400020f16ff */
[----:B------:R-:W2:Y:S01]  /*13eb0*/  LDL.LU R13, [R1+0x29c] ;  /* 0x00029c00010d7983 */ /* 0x000ea20000300800 */
[----:B------:R-:W-:-:S03]  /*13ec0*/  LEA R222, P5, R10, R0, 0x2 ;  /* 0x000000000ade7211 */ /* 0x000fc600078a10ff */
[----:B------:R-:W-:Y:S01]  /*13ed0*/  STL.64 [R1+0x1f0], R226 ;  /* 0x0001f0e201007387 */ /* 0x000fe20000100a00 */
[----:B------:R-:W-:-:S03]  /*13ee0*/  LEA.HI.X.SX32 R223, R10, R3, 0x2, P5 ;  /* 0x000000030adf7211 */ /* 0x000fc600028f16ff */
[----:B------:R-:W3:Y:S04]  /*13ef0*/  LDL.LU R10, [R1+0x2a0] ;  /* 0x0002a000010a7983 */ /* 0x000ee80000300800 */
[----:B------:R-:W-:Y:S01]  /*13f00*/  STL.64 [R1+0x1f8], R228 ;  /* 0x0001f8e401007387 */ /* 0x000fe20000100a00 */
[----:B----4-:R-:W-:-:S04]  /*13f10*/  LEA R16, P6, R18, R0, 0x2 ;  /* 0x0000000012107211 */ /* 0x010fc800078c10ff */
[----:B------:R-:W-:Y:S02]  /*13f20*/  LEA.HI.X.SX32 R17, R18, R3, 0x2, P6 ;  /* 0x0000000312117211 */ /* 0x000fe400030f16ff */
[----:B------:R-:W-:-:S03]  /*13f30*/  LEA R218, P4, R11, R0, 0x2 ;  /* 0x000000000bda7211 */ /* 0x000fc600078810ff */
[----:B------:R1:W-:Y:S01]  /*13f40*/  STL.64 [R1+0x208], R16 ;  /* 0x0002081001007387 */ /* 0x0003e20000100a00 */
[-C--:B------:R-:W-:Y:S02]  /*13f50*/  LEA.HI.X.SX32 R219, R11, R3.reuse, 0x2, P4 ;  /* 0x000000030bdb7211 */ /* 0x080fe400020f16ff */
[C---:B------:R-:W-:Y:S01]  /*13f60*/  LEA R220, P5, R8.reuse, R0, 0x2 ;  /* 0x0000000008dc7211 */ /* 0x040fe200078a10ff */
[----:B-1----:R-:W4:Y:S04]  /*13f70*/  LDL.LU R16, [R1+0x2a4] ;  /* 0x0002a40001107983 */ /* 0x002f280000300800 */
[----:B------:R-:W-:Y:S04]  /*13f80*/  STL.64 [R1+0x200], R222 ;  /* 0x000200de01007387 */ /* 0x000fe80000100a00 */
[----:B------:R-:W4:Y:S01]  /*13f90*/  LDL.LU R11, [R1+0x2a8] ;  /* 0x0002a800010b7983 */ /* 0x000f220000300800 */
[----:B------:R-:W-:-:S02]  /*13fa0*/  LEA.HI.X.SX32 R221, R8, R3, 0x2, P5 ;  /* 0x0000000308dd7211 */ /* 0x000fc400028f16ff */
[CC--:B------:R-:W-:Y:S01]  /*13fb0*/  LEA R214, P6, R9.reuse, R0.reuse, 0x2 ;  /* 0x0000000009d67211 */ /* 0x0c0fe200078c10ff */
[----:B------:R-:W4:Y:S03]  /*13fc0*/  LDL.LU R8, [R1+0x2ac] ;  /* 0x0002ac0001087983 */ /* 0x000f260000300800 */
[----:B------:R-:W-:Y:S01]  /*13fd0*/  LEA.HI.X.SX32 R215, R9, R3, 0x2, P6 ;  /* 0x0000000309d77211 */ /* 0x000fe200030f16ff */
[----:B------:R-:W-:Y:S04]  /*13fe0*/  STL.64 [R1+0x210], R218 ;  /* 0x000210da01007387 */ /* 0x000fe80000100a00 */
[----:B------:R-:W4:Y:S01]  /*13ff0*/  LDL.LU R9, [R1+0x2b0] ;  /* 0x0002b00001097983 */ /* 0x000f220000300800 */
[----:B------:R-:W-:-:S02]  /*14000*/  LEA R20, P4, R14, R0, 0x2 ;  /* 0x000000000e147211 */ /* 0x000fc400078810ff */
[----:B------:R-:W-:Y:S02]  /*14010*/  LEA R210, P5, R4, R0, 0x2 ;  /* 0x0000000004d27211 */ /* 0x000fe400078a10ff */
[-C--:B------:R-:W-:Y:S01]  /*14020*/  LEA.HI.X.SX32 R21, R14, R3.reuse, 0x2, P4 ;  /* 0x000000030e157211 */ /* 0x080fe200020f16ff */
[----:B------:R-:W-:Y:S01]  /*14030*/  STL.64 [R1+0x218], R220 ;  /* 0x000218dc01007387 */ /* 0x000fe20000100a00 */
[----:B------:R-:W-:-:S03]  /*14040*/  LEA.HI.X.SX32 R211, R4, R3, 0x2, P5 ;  /* 0x0000000304d37211 */ /* 0x000fc600028f16ff */
[----:B------:R-:W4:Y:S01]  /*14050*/  LDL.LU R17, [R1+0x2b4] ;  /* 0x0002b40001117983 */ /* 0x000f220000300800 */
[----:B------:R-:W-:-:S03]  /*14060*/  LEA R212, P6, R12, R0, 0x2 ;  /* 0x000000000cd47211 */ /* 0x000fc600078c10ff */
[----:B------:R-:W-:Y:S04]  /*14070*/  STL.64 [R1+0x220], R214 ;  /* 0x000220d601007387 */ /* 0x000fe80000100a00 */
[----:B------:R-:W-:Y:S01]  /*14080*/  STL.64 [R1+0x228], R20 ;  /* 0x0002281401007387 */ /* 0x000fe20000100a00 */
[----:B------:R-:W-:-:S03]  /*14090*/  LEA R206, P4, R15, R0, 0x2 ;  /* 0x000000000fce7211 */ /* 0x000fc600078810ff */
[----:B------:R-:W4:Y:S01]  /*140a0*/  LDL.LU R14, [R1+0x2b8] ;  /* 0x0002b800010e7983 */ /* 0x000f220000300800 */
[-C--:B------:R-:W-:Y:S02]  /*140b0*/  LEA.HI.X.SX32 R213, R12, R3.reuse, 0x2, P6 ;  /* 0x000000030cd57211 */ /* 0x080fe400030f16ff */
[-C--:B------:R-:W-:Y:S01]  /*140c0*/  LEA R4, P5, R19, R0.reuse, 0x2 ;  /* 0x0000000013047211 */ /* 0x080fe200078a10ff */
[----:B------:R-:W4:Y:S01]  /*140d0*/  LDL.LU R12, [R1+0x2bc] ;  /* 0x0002bc00010c7983 */ /* 0x000f220000300800 */
[-C--:B------:R-:W-:Y:S02]  /*140e0*/  LEA.HI.X.SX32 R207, R15, R3.reuse, 0x2, P4 ;  /* 0x000000030fcf7211 */ /* 0x080fe400020f16ff */
[----:B------:R-:W-:Y:S01]  /*140f0*/  LEA.HI.X.SX32 R5, R19, R3, 0x2, P5 ;  /* 0x0000000313057211 */ /* 0x000fe200028f16ff */
[----:B------:R-:W-:Y:S04]  /*14100*/  STL.64 [R1+0x230], R210 ;  /* 0x000230d201007387 */ /* 0x000fe80000100a00 */
[----:B------:R-:W4:Y:S04]  /*14110*/  LDL.LU R15, [R1+0x2c0] ;  /* 0x0002c000010f7983 */ /* 0x000f280000300800 */
[----:B------:R-:W-:Y:S04]  /*14120*/  STL.64 [R1+0x238], R212 ;  /* 0x000238d401007387 */ /* 0x000fe80000100a00 */
[----:B------:R1:W-:Y:S04]  /*14130*/  STL.64 [R1+0x248], R4 ;  /* 0x0002480401007387 */ /* 0x0003e80000100a00 */
[----:B-1----:R-:W4:Y:S04]  /*14140*/  LDL.LU R4, [R1+0x2c4] ;  /* 0x0002c40001047983 */ /* 0x002f280000300800 */
[----:B------:R-:W-:Y:S01]  /*14150*/  STL.64 [R1+0x240], R206 ;  /* 0x000240ce01007387 */ /* 0x000fe20000100a00 */
[----:B--2---:R-:W-:-:S04]  /*14160*/  LEA R202, P6, R13, R0, 0x2 ;  /* 0x000000000dca7211 */ /* 0x004fc800078c10ff */
[----:B------:R-:W-:Y:S02]  /*14170*/  LEA.HI.X.SX32 R203, R13, R3, 0x2, P6 ;  /* 0x000000030dcb7211 */ /* 0x000fe400030f16ff */
[----:B------:R-:W2:Y:S01]  /*14180*/  LDL.LU R13, [R1+0x2c8] ;  /* 0x0002c800010d7983 */ /* 0x000ea20000300800 */
[----:B---3--:R-:W-:-:S04]  /*14190*/  LEA R204, P4, R10, R0, 0x2 ;  /* 0x000000000acc7211 */ /* 0x008fc800078810ff */
[----:B------:R-:W-:Y:S02]  /*141a0*/  LEA.HI.X.SX32 R205, R10, R3, 0x2, P4 ;  /* 0x000000030acd7211 */ /* 0x000fe400020f16ff */
[----:B------:R-:W3:Y:S04]  /*141b0*/  LDL.LU R10, [R1+0x2cc] ;  /* 0x0002cc00010a7983 */ /* 0x000ee80000300800 */
[----:B------:R-:W-:Y:S01]  /*141c0*/  STL.64 [R1+0x250], R202 ;  /* 0x000250ca01007387 */ /* 0x000fe20000100a00 */
[----:B----4-:R-:W-:-:S04]  /*141d0*/  LEA R198, P5, R16, R0, 0x2 ;  /* 0x0000000010c67211 */ /* 0x010fc800078a10ff */
[----:B------:R-:W-:Y:S02]  /*141e0*/  LEA.HI.X.SX32 R199, R16, R3, 0x2, P5 ;  /* 0x0000000310c77211 */ /* 0x000fe400028f16ff */
[----:B------:R-:W4:Y:S01]  /*141f0*/  LDL.LU R16, [R1+0x2d0] ;  /* 0x0002d00001107983 */ /* 0x000f220000300800 */
[----:B------:R-:W-:-:S03]  /*14200*/  LEA R18, P6, R11, R0, 0x2 ;  /* 0x000000000b127211 */ /* 0x000fc600078c10ff */
[----:B------:R-:W-:Y:S01]  /*14210*/  STL.64 [R1+0x258], R204 ;  /* 0x000258cc01007387 */ /* 0x000fe20000100a00 */
[-C--:B------:R-:W-:Y:S02]  /*14220*/  LEA.HI.X.SX32 R19, R11, R3.reuse, 0x2, P6 ;  /* 0x000000030b137211 */ /* 0x080fe400030f16ff */
[CC--:B------:R-:W-:Y:S01]  /*14230*/  LEA R194, P4, R8.reuse, R0.reuse, 0x2 ;  /* 0x0000000008c27211 */ /* 0x0c0fe200078810ff */
[----:B------:R-:W4:Y:S03]  /*14240*/  LDL.LU R11, [R1+0x2d4] ;  /* 0x0002d400010b7983 */ /* 0x000f260000300800 */
[----:B------:R-:W-:Y:S01]  /*14250*/  LEA.HI.X.SX32 R195, R8, R3, 0x2, P4 ;  /* 0x0000000308c37211 */ /* 0x000fe200020f16ff */
[----:B------:R-:W-:Y:S01]  /*14260*/  STL.64 [R1+0x260], R198 ;  /* 0x000260c601007387 */ /* 0x000fe20000100a00 */
[----:B------:R-:W-:-:S03]  /*14270*/  LEA R196, P5, R9, R0, 0x2 ;  /* 0x0000000009c47211 */ /* 0x000fc600078a10ff */
[----:B------:R1:W-:Y:S04]  /*14280*/  STL.64 [R1+0x268], R18 ;  /* 0x0002681201007387 */ /* 0x0003e80000100a00 */
[----:B------:R-:W4:Y:S01]  /*14290*/  LDL.LU R8, [R1+0x2dc] ;  /* 0x0002dc0001087983 */ /* 0x000f220000300800 */
[----:B------:R-:W-:-:S03]  /*142a0*/  LEA.HI.X.SX32 R197, R9, R3, 0x2, P5 ;  /* 0x0000000309c57211 */ /* 0x000fc600028f16ff */
[----:B------:R-:W4:Y:S01]  /*142b0*/  LDL.LU R9, [R1+0x2e4] ;  /* 0x0002e40001097983 */ /* 0x000f220000300800 */
[----:B------:R-:W-:-:S03]  /*142c0*/  LEA R190, P6, R17, R0, 0x2 ;  /* 0x0000000011be7211 */ /* 0x000fc600078c10ff */
[----:B------:R-:W-:Y:S01]  /*142d0*/  STL.64 [R1+0x270], R194 ;  /* 0x000270c201007387 */ /* 0x000fe20000100a00 */
[----:B------:R-:W-:-:S03]  /*142e0*/  LEA.HI.X.SX32 R191, R17, R3, 0x2, P6 ;  /* 0x0000000311bf7211 */ /* 0x000fc600030f16ff */
[----:B------:R-:W4:Y:S01]  /*142f0*/  LDL.LU R17, [R1+0x2ec] ;  /* 0x0002ec0001117983 */ /* 0x000f220000300800 */
[----:B-1----:R-:W-:-:S03]  /*14300*/  LEA R18, P4, R14, R0, 0x2 ;  /* 0x000000000e127211 */ /* 0x002fc600078810ff */
[----:B------:R-:W-:Y:S01]  /*14310*/  STL.64 [R1+0x278], R196 ;  /* 0x000278c401007387 */ /* 0x000fe20000100a00 */
[----:B------:R-:W-:-:S03]  /*14320*/  LEA.HI.X.SX32 R19, R14, R3, 0x2, P4 ;  /* 0x000000030e137211 */ /* 0x000fc600020f16ff */
[----:B------:R-:W4:Y:S01]  /*14330*/  LDL.LU R14, [R1+0x2f4] ;  /* 0x0002f400010e7983 */ /* 0x000f220000300800 */
[----:B------:R-:W-:-:S03]  /*14340*/  LEA R186, P5, R12, R0, 0x2 ;  /* 0x000000000cba7211 */ /* 0x000fc600078a10ff */
[----:B------:R-:W-:Y:S01]  /*14350*/  STL.64 [R1+0x280], R190 ;  /* 0x000280be01007387 */ /* 0x000fe20000100a00 */
[----:B------:R-:W-:-:S03]  /*14360*/  LEA.HI.X.SX32 R187, R12, R3, 0x2, P5 ;  /* 0x000000030cbb7211 */ /* 0x000fc600028f16ff */
[----:B------:R2:W-:Y:S01]  /*14370*/  STL.64 [R1+0x288], R18 ;  /* 0x0002881201007387 */ /* 0x0005e20000100a00 */
[----:B------:R-:W-:-:S03]  /*14380*/  LEA R188, P6, R15, R0, 0x2 ;  /* 0x000000000fbc7211 */ /* 0x000fc600078c10ff */
[----:B------:R-:W4:Y:S01]  /*14390*/  LDL.LU R12, [R1+0x2fc] ;  /* 0x0002fc00010c7983 */ /* 0x000f220000300800 */
[----:B------:R-:W-:-:S03]  /*143a0*/  LEA.HI.X.SX32 R189, R15, R3, 0x2, P6 ;  /* 0x000000030fbd7211 */ /* 0x000fc600030f16ff */
[----:B------:R-:W4:Y:S04]  /*143b0*/  LDL.LU R15, [R1+0x304] ;  /* 0x00030400010f7983 */ /* 0x000f280000300800 */
[----:B------:R-:W-:Y:S01]  /*143c0*/  STL.64 [R1+0x290], R186 ;  /* 0x000290ba01007387 */ /* 0x000fe20000100a00 */
[----:B------:R-:W-:-:S04]  /*143d0*/  LEA R182, P4, R4, R0, 0x2 ;  /* 0x0000000004b67211 */ /* 0x000fc800078810ff */
[----:B------:R-:W-:Y:S02]  /*143e0*/  LEA.HI.X.SX32 R183, R4, R3, 0x2, P4 ;  /* 0x0000000304b77211 */ /* 0x000fe400020f16ff */
[----:B------:R-:W4:Y:S04]  /*143f0*/  LDL.LU R4, [R1+0x30c] ;  /* 0x00030c0001047983 */ /* 0x000f280000300800 */
[----:B------:R-:W-:Y:S01]  /*14400*/  STL.64 [R1+0x298], R188 ;  /* 0x000298bc01007387 */ /* 0x000fe20000100a00 */
[----:B--2---:R-:W-:-:S04]  /*14410*/  LEA R18, P5, R13, R0, 0x2 ;  /* 0x000000000d127211 */ /* 0x004fc800078a10ff */
[----:B------:R-:W-:Y:S02]  /*14420*/  LEA.HI.X.SX32 R19, R13, R3, 0x2, P5 ;  /* 0x000000030d137211 */ /* 0x000fe400028f16ff */
[----:B------:R-:W2:Y:S01]  /*14430*/  LDL.LU R13, [R1+0x314] ;  /* 0x00031400010d7983 */ /* 0x000ea20000300800 */
[----:B---3--:R-:W-:-:S03]  /*14440*/  LEA R178, P6, R10, R0, 0x2 ;  /* 0x000000000ab27211 */ /* 0x008fc600078c10ff */
[----:B------:R-:W-:Y:S01]  /*14450*/  STL.64 [R1+0x2a0], R182 ;  /* 0x0002a0b601007387 */ /* 0x000fe20000100a00 */
[----:B------:R-:W-:-:S03]  /*14460*/  LEA.HI.X.SX32 R179, R10, R3, 0x2, P6 ;  /* 0x000000030ab37211 */ /* 0x000fc600030f16ff */
[----:B------:R1:W-:Y:S04]  /*14470*/  STL.64 [R1+0x2a8], R18 ;  /* 0x0002a81201007387 */ /* 0x0003e80000100a00 */
[----:B------:R-:W3:Y:S04]  /*14480*/  LDL.LU R10, [R1+0x31c] ;  /* 0x00031c00010a7983 */ /* 0x000ee80000300800 */
[----:B-1----:R-:W3:Y:S04]  /*14490*/  LDL.LU R19, [R1+0x324] ;  /* 0x0003240001137983 */ /* 0x002ee80000300800 */
[----:B------:R-:W-:Y:S01]  /*144a0*/  STL.64 [R1+0x2b0], R178 ;  /* 0x0002b0b201007387 */ /* 0x000fe20000100a00 */
[----:B----4-:R-:W-:-:S04]  /*144b0*/  LEA R180, P4, R16, R0, 0x2 ;  /* 0x0000000010b47211 */ /* 0x010fc800078810ff */
[----:B------:R-:W-:Y:S02]  /*144c0*/  LEA.HI.X.SX32 R181, R16, R3, 0x2, P4 ;  /* 0x0000000310b57211 */ /* 0x000fe400020f16ff */
[----:B------:R-:W-:-:S04]  /*144d0*/  LEA R174, P5, R11, R0, 0x2 ;  /* 0x000000000bae7211 */ /* 0x000fc800078a10ff */
        /* <DEDUP_REMOVED lines=8> */
[----:B------:R-:W-:Y:S04]  /*14560*/  STL.64 [R1+0x2c0], R174 ;  /* 0x0002c0ae01007387 */ /* 0x000fe80000100a00 */
[----:B------:R1:W-:Y:S04]  /*14570*/  STL.64 [R1+0x2c8], R20 ;  /* 0x0002c81401007387 */ /* 0x0003e80000100a00 */
[----:B------:R-:W4:Y:S01]  /*14580*/  LDL.LU R9, [R1+0x33c] ;  /* 0x00033c0001097983 */ /* 0x000f220000300800 */
[----:B------:R-:W-:-:S02]  /*14590*/  LEA R172, P5, R17, R0, 0x2 ;  /* 0x0000000011ac7211 */ /* 0x000fc400078a10ff */
[CC--:B------:R-:W-:Y:S01]  /*145a0*/  LEA R166, P6, R14.reuse, R0.reuse, 0x2 ;  /* 0x000000000ea67211 */ /* 0x0c0fe200078c10ff */
[----:B------:R-:W4:Y:S01]  /*145b0*/  LDL.LU R16, [R1+0x344] ;  /* 0x0003440001107983 */ /* 0x000f220000300800 */
[-C--:B------:R-:W-:Y:S02]  /*145c0*/  LEA.HI.X.SX32 R173, R17, R3.reuse, 0x2, P5 ;  /* 0x0000000311ad7211 */ /* 0x080fe400028f16ff */
[----:B------:R-:W-:Y:S01]  /*145d0*/  LEA.HI.X.SX32 R167, R14, R3, 0x2, P6 ;  /* 0x000000030ea77211 */ /* 0x000fe200030f16ff */
[----:B------:R-:W-:Y:S04]  /*145e0*/  STL.64 [R1+0x2d0], R170 ;  /* 0x0002d0aa01007387 */ /* 0x000fe80000100a00 */
[----:B------:R-:W4:Y:S01]  /*145f0*/  LDL.LU R17, [R1+0x34c] ;  /* 0x00034c0001117983 */ /* 0x000f220000300800 */
[----:B-1----:R-:W-:-:S03]  /*14600*/  LEA R20, P4, R12, R0, 0x2 ;  /* 0x000000000c147211 */ /* 0x002fc600078810ff */
[----:B------:R-:W-:Y:S01]  /*14610*/  STL.64 [R1+0x2d8], R172 ;  /* 0x0002d8ac01007387 */ /* 0x000fe20000100a00 */
[-C--:B------:R-:W-:Y:S02]  /*14620*/  LEA.HI.X.SX32 R21, R12, R3.reuse, 0x2, P4 ;  /* 0x000000030c157211 */ /* 0x080fe400020f16ff */
[CC--:B------:R-:W-:Y:S01]  /*14630*/  LEA R162, P5, R15.reuse, R0.reuse, 0x2 ;  /* 0x000000000fa27211 */ /* 0x0c0fe200078a10ff */
[----:B------:R-:W4:Y:S03]  /*14640*/  LDL.LU R14, [R1+0x354] ;  /* 0x00035400010e7983 */ /* 0x000f260000300800 */
[----:B------:R-:W-:Y:S01]  /*14650*/  LEA.HI.X.SX32 R163, R15, R3, 0x2, P5 ;  /* 0x000000030fa37211 */ /* 0x000fe200028f16ff */
[----:B------:R-:W4:Y:S04]  /*14660*/  LDL.LU R12, [R1+0x35c] ;  /* 0x00035c00010c7983 */ /* 0x000f280000300800 */
[----:B------:R3:W-:Y:S04]  /*14670*/  STL.64 [R1+0x2e8], R20 ;  /* 0x0002e81401007387 */ /* 0x0007e80000100a00 */
[----:B------:R-:W-:Y:S01]  /*14680*/  STL.64 [R1+0x2e0], R166 ;  /* 0x0002e0a601007387 */ /* 0x000fe20000100a00 */
[----:B------:R-:W-:-:S04]  /*14690*/  LEA R164, P6, R4, R0, 0x2 ;  /* 0x0000000004a47211 */ /* 0x000fc800078c10ff */
[----:B------:R-:W-:Y:S02]  /*146a0*/  LEA.HI.X.SX32 R165, R4, R3, 0x2, P6 ;  /* 0x0000000304a57211 */ /* 0x000fe400030f16ff */
[----:B------:R-:W4:Y:S04]  /*146b0*/  LDL.LU R4, [R1+0x364] ;  /* 0x0003640001047983 */ /* 0x000f280000300800 */
[----:B------:R-:W-:Y:S01]  /*146c0*/  STL.64 [R1+0x2f0], R162 ;  /* 0x0002f0a201007387 */ /* 0x000fe20000100a00 */
[----:B--2---:R-:W-:-:S04]  /*146d0*/  LEA R158, P4, R13, R0, 0x2 ;  /* 0x000000000d9e7211 */ /* 0x004fc800078810ff */
[----:B------:R-:W-:Y:S02]  /*146e0*/  LEA.HI.X.SX32 R159, R13, R3, 0x2, P4 ;  /* 0x000000030d9f7211 */ /* 0x000fe400020f16ff */
[----:B------:R-:W2:Y:S04]  /*146f0*/  LDL.LU R13, [R1+0x36c] ;  /* 0x00036c00010d7983 */ /* 0x000ea80000300800 */
[----:B------:R-:W-:Y:S04]  /*14700*/  STL.64 [R1+0x2f8], R164 ;  /* 0x0002f8a401007387 */ /* 0x000fe80000100a00 */
[----:B------:R-:W2:Y:S01]  /*14710*/  LDL.LU R15, [R1+0x374] ;  /* 0x00037400010f7983 */ /* 0x000ea20000300800 */
[----:B---3--:R-:W-:-:S04]  /*14720*/  LEA R20, P5, R10, R0, 0x2 ;  /* 0x000000000a147211 */ /* 0x008fc800078a10ff */
[----:B------:R-:W-:Y:S02]  /*14730*/  LEA.HI.X.SX32 R21, R10, R3, 0x2, P5 ;  /* 0x000000030a157211 */ /* 0x000fe400028f16ff */
[----:B------:R-:W3:Y:S01]  /*14740*/  LDL.LU R10, [R1+0x37c] ;  /* 0x00037c00010a7983 */ /* 0x000ee20000300800 */
[----:B------:R-:W-:-:S03]  /*14750*/  LEA R154, P6, R19, R0, 0x2 ;  /* 0x00000000139a7211 */ /* 0x000fc600078c10ff */
[----:B------:R1:W-:Y:S01]  /*14760*/  STL.64 [R1+0x308], R20 ;  /* 0x0003081401007387 */ /* 0x0003e20000100a00 */
[----:B------:R-:W-:-:S03]  /*14770*/  LEA.HI.X.SX32 R155, R19, R3, 0x2, P6 ;  /* 0x00000003139b7211 */ /* 0x000fc600030f16ff */
[----:B------:R-:W-:Y:S01]  /*14780*/  STL.64 [R1+0x300], R158 ;  /* 0x0003009e01007387 */ /* 0x000fe20000100a00 */
[----:B----4-:R-:W-:-:S04]  /*14790*/  LEA R156, P4, R11, R0, 0x2 ;  /* 0x000000000b9c7211 */ /* 0x010fc800078810ff */
[----:B------:R-:W-:Y:S02]  /*147a0*/  LEA.HI.X.SX32 R157, R11, R3, 0x2, P4 ;  /* 0x000000030b9d7211 */ /* 0x000fe400020f16ff */
[----:B------:R-:W4:Y:S01]  /*147b0*/  LDL.LU R11, [R1+0x384] ;  /* 0x00038400010b7983 */ /* 0x000f220000300800 */
[----:B------:R-:W-:-:S03]  /*147c0*/  LEA R150, P5, R8, R0, 0x2 ;  /* 0x0000000008967211 */ /* 0x000fc600078a10ff */
[----:B------:R-:W-:Y:S01]  /*147d0*/  STL.64 [R1+0x310], R154 ;  /* 0x0003109a01007387 */ /* 0x000fe20000100a00 */
[----:B------:R-:W-:-:S03]  /*147e0*/  LEA.HI.X.SX32 R151, R8, R3, 0x2, P5 ;  /* 0x0000000308977211 */ /* 0x000fc600028f16ff */
[----:B------:R-:W4:Y:S01]  /*147f0*/  LDL.LU R8, [R1+0x38c] ;  /* 0x00038c0001087983 */ /* 0x000f220000300800 */
[----:B------:R-:W-:-:S03]  /*14800*/  LEA R18, P6, R9, R0, 0x2 ;  /* 0x0000000009127211 */ /* 0x000fc600078c10ff */
[----:B------:R-:W-:Y:S01]  /*14810*/  STL.64 [R1+0x318], R156 ;  /* 0x0003189c01007387 */ /* 0x000fe20000100a00 */
[----:B------:R-:W-:-:S03]  /*14820*/  LEA.HI.X.SX32 R19, R9, R3, 0x2, P6 ;  /* 0x0000000309137211 */ /* 0x000fc600030f16ff */
[----:B------:R-:W4:Y:S01]  /*14830*/  LDL.LU R9, [R1+0x394] ;  /* 0x0003940001097983 */ /* 0x000f220000300800 */
[CC--:B------:R-:W-:Y:S02]  /*14840*/  LEA R146, P4, R16.reuse, R0.reuse, 0x2 ;  /* 0x0000000010927211 */ /* 0x0c0fe400078810ff */
[CC--:B------:R-:W-:Y:S01]  /*14850*/  LEA R148, P5, R17.reuse, R0.reuse, 0x2 ;  /* 0x0000000011947211 */ /* 0x0c0fe200078a10ff */
[----:B------:R-:W-:Y:S01]  /*14860*/  STL.64 [R1+0x320], R150 ;  /* 0x0003209601007387 */ /* 0x000fe20000100a00 */
[-C--:B------:R-:W-:Y:S02]  /*14870*/  LEA.HI.X.SX32 R147, R16, R3.reuse, 0x2, P4 ;  /* 0x0000000310937211 */ /* 0x080fe400020f16ff */
[----:B------:R-:W-:Y:S01]  /*14880*/  LEA.HI.X.SX32 R149, R17, R3, 0x2, P5 ;  /* 0x0000000311957211 */ /* 0x000fe200028f16ff */
[----:B------:R1:W-:Y:S01]  /*14890*/  STL.64 [R1+0x328], R18 ;  /* 0x0003281201007387 */ /* 0x0003e20000100a00 */
[----:B------:R-:W-:-:S03]  /*148a0*/  LEA R142, P6, R14, R0, 0x2 ;  /* 0x000000000e8e7211 */ /* 0x000fc600078c10ff */
[----:B------:R-:W4:Y:S01]  /*148b0*/  LDL.LU R16, [R1+0x39c] ;  /* 0x00039c0001107983 */ /* 0x000f220000300800 */
[----:B-1----:R-:W-:-:S03]  /*148c0*/  LEA R20, P4, R12, R0, 0x2 ;  /* 0x000000000c147211 */ /* 0x002fc600078810ff */
[----:B------:R-:W4:Y:S01]  /*148d0*/  LDL.LU R17, [R1+0x3a4] ;  /* 0x0003a40001117983 */ /* 0x000f220000300800 */
[-C--:B------:R-:W-:Y:S02]  /*148e0*/  LEA.HI.X.SX32 R143, R14, R3.reuse, 0x2, P6 ;  /* 0x000000030e8f7211 */ /* 0x080fe400030f16ff */
[----:B------:R-:W-:Y:S01]  /*148f0*/  LEA.HI.X.SX32 R21, R12, R3, 0x2, P4 ;  /* 0x000000030c157211 */ /* 0x000fe200020f16ff */
[----:B------:R-:W-:Y:S04]  /*14900*/  STL.64 [R1+0x330], R146 ;  /* 0x0003309201007387 */ /* 0x000fe80000100a00 */
[----:B------:R-:W4:Y:S04]  /*14910*/  LDL.LU R18, [R1+0x3ac] ;  /* 0x0003ac0001127983 */ /* 0x000f280000300800 */
[----:B------:R-:W-:Y:S04]  /*14920*/  STL.64 [R1+0x338], R148 ;  /* 0x0003389401007387 */ /* 0x000fe80000100a00 */
[----:B------:R-:W4:Y:S01]  /*14930*/  LDL.LU R19, [R1+0x3b4] ;  /* 0x0003b40001137983 */ /* 0x000f220000300800 */
[----:B------:R-:W-:-:S03]  /*14940*/  LEA R138, P5, R4, R0, 0x2 ;  /* 0x00000000048a7211 */ /* 0x000fc600078a10ff */
[----:B------:R-:W-:Y:S01]  /*14950*/  STL.64 [R1+0x340], R142 ;  /* 0x0003408e01007387 */ /* 0x000fe20000100a00 */
[----:B------:R-:W-:-:S03]  /*14960*/  LEA.HI.X.SX32 R139, R4, R3, 0x2, P5 ;  /* 0x00000003048b7211 */ /* 0x000fc600028f16ff */
[----:B------:R-:W-:Y:S04]  /*14970*/  STL.64 [R1+0x348], R20 ;  /* 0x0003481401007387 */ /* 0x000fe80000100a00 */
[----:B------:R-:W4:Y:S01]  /*14980*/  LDL.LU R12, [R1+0x3bc] ;  /* 0x0003bc00010c7983 */ /* 0x000f220000300800 */
[----:B--2---:R-:W-:-:S04]  /*14990*/  LEA R140, P6, R13, R0, 0x2 ;  /* 0x000000000d8c7211 */ /* 0x004fc800078c10ff */
[----:B------:R-:W-:Y:S02]  /*149a0*/  LEA.HI.X.SX32 R141, R13, R3, 0x2, P6 ;  /* 0x000000030d8d7211 */ /* 0x000fe400030f16ff */
[----:B------:R-:W2:Y:S01]  /*149b0*/  LDL.LU R13, [R1+0x3c4] ;  /* 0x0003c400010d7983 */ /* 0x000ea20000300800 */
[----:B------:R-:W-:-:S03]  /*149c0*/  LEA R134, P4, R15, R0, 0x2 ;  /* 0x000000000f867211 */ /* 0x000fc600078810ff */
[----:B------:R-:W-:Y:S01]  /*149d0*/  STL.64 [R1+0x350], R138 ;  /* 0x0003508a01007387 */ /* 0x000fe20000100a00 */
[----:B---3--:R-:W-:-:S03]  /*149e0*/  LEA R4, P5, R10, R0, 0x2 ;  /* 0x000000000a047211 */ /* 0x008fc600078a10ff */
[----:B------:R-:W3:Y:S01]  /*149f0*/  LDL.LU R14, [R1+0x3cc] ;  /* 0x0003cc00010e7983 */ /* 0x000ee20000300800 */
[-C--:B------:R-:W-:Y:S02]  /*14a00*/  LEA.HI.X.SX32 R135, R15, R3.reuse, 0x2, P4 ;  /* 0x000000030f877211 */ /* 0x080fe400020f16ff */
[----:B------:R-:W-:Y:S01]  /*14a10*/  LEA.HI.X.SX32 R5, R10, R3, 0x2, P5 ;  /* 0x000000030a057211 */ /* 0x000fe200028f16ff */
[----:B------:R-:W3:Y:S04]  /*14a20*/  LDL.LU R15, [R1+0x3d4] ;  /* 0x0003d400010f7983 */ /* 0x000ee80000300800 */
[----:B------:R-:W-:Y:S04]  /*14a30*/  STL.64 [R1+0x358], R140 ;  /* 0x0003588c01007387 */ /* 0x000fe80000100a00 */
[----:B------:R-:W3:Y:S04]  /*14a40*/  LDL.LU R10, [R1+0x3dc] ;  /* 0x0003dc00010a7983 */ /* 0x000ee80000300800 */
[----:B------:R1:W-:Y:S04]  /*14a50*/  STL.64 [R1+0x368], R4 ;  /* 0x0003680401007387 */ /* 0x0003e80000100a00 */
[----:B-1----:R-:W3:Y:S04]  /*14a60*/  LDL.LU R4, [R1+0x3e4] ;  /* 0x0003e40001047983 */ /* 0x002ee80000300800 */
[----:B------:R-:W-:Y:S01]  /*14a70*/  STL.64 [R1+0x360], R134 ;  /* 0x0003608601007387 */ /* 0x000fe20000100a00 */
[----:B----4-:R-:W-:-:S04]  /*14a80*/  LEA R130, P6, R11, R0, 0x2 ;  /* 0x000000000b827211 */ /* 0x010fc800078c10ff */
[----:B------:R-:W-:Y:S02]  /*14a90*/  LEA.HI.X.SX32 R131, R11, R3, 0x2, P6 ;  /* 0x000000030b837211 */ /* 0x000fe400030f16ff */
[----:B------:R-:W4:Y:S01]  /*14aa0*/  LDL.LU R11, [R1+0x3ec] ;  /* 0x0003ec00010b7983 */ /* 0x000f220000300800 */
[----:B------:R-:W-:-:S04]  /*14ab0*/  LEA R132, P4, R8, R0, 0x2 ;  /* 0x0000000008847211 */ /* 0x000fc800078810ff */
[----:B------:R-:W-:Y:S02]  /*14ac0*/  LEA.HI.X.SX32 R133, R8, R3, 0x2, P4 ;  /* 0x0000000308857211 */ /* 0x000fe400020f16ff */
[----:B------:R-:W4:Y:S01]  /*14ad0*/  LDL.LU R8, [R1+0x3f4] ;  /* 0x0003f40001087983 */ /* 0x000f220000300800 */
[----:B------:R-:W-:-:S03]  /*14ae0*/  LEA R126, P5, R9, R0, 0x2 ;  /* 0x00000000097e7211 */ /* 0x000fc600078a10ff */
[----:B------:R-:W-:Y:S01]  /*14af0*/  STL.64 [R1+0x370], R130 ;  /* 0x0003708201007387 */ /* 0x000fe20000100a00 */
[----:B------:R-:W-:-:S03]  /*14b00*/  LEA.HI.X.SX32 R127, R9, R3, 0x2, P5 ;  /* 0x00000003097f7211 */ /* 0x000fc600028f16ff */
[----:B------:R-:W4:Y:S01]  /*14b10*/  LDL.LU R9, [R1+0x3fc] ;  /* 0x0003fc0001097983 */ /* 0x000f220000300800 */
[CC--:B------:R-:W-:Y:S02]  /*14b20*/  LEA R20, P6, R16.reuse, R0.reuse, 0x2 ;  /* 0x0000000010147211 */ /* 0x0c0fe400078c10ff */
[CC--:B------:R-:W-:Y:S02]  /*14b30*/  LEA R122, P4, R17.reuse, R0.reuse, 0x2 ;  /* 0x00000000117a7211 */ /* 0x0c0fe400078810ff */
[-C--:B------:R-:W-:Y:S02]  /*14b40*/  LEA.HI.X.SX32 R21, R16, R3.reuse, 0x2, P6 ;  /* 0x0000000310157211 */ /* 0x080fe400030f16ff */
[-C--:B------:R-:W-:Y:S02]  /*14b50*/  LEA.HI.X.SX32 R123, R17, R3.reuse, 0x2, P4 ;  /* 0x00000003117b7211 */ /* 0x080fe400020f16ff */
[CC--:B------:R-:W-:Y:S01]  /*14b60*/  LEA R124, P5, R18.reuse, R0.reuse, 0x2 ;  /* 0x00000000127c7211 */ /* 0x0c0fe200078a10ff */
[----:B------:R-:W-:Y:S03]  /*14b70*/  STL.64 [R1+0x378], R132 ;  /* 0x0003788401007387 */ /* 0x000fe60000100a00 */
[----:B------:R-:W-:Y:S01]  /*14b80*/  LEA.HI.X.SX32 R125, R18, R3, 0x2, P5 ;  /* 0x00000003127d7211 */ /* 0x000fe200028f16ff */
[----:B------:R-:W4:Y:S01]  /*14b90*/  LDL.LU R29, [R1+0x404] ;  /* 0x00040400011d7983 */ /* 0x000f220000300800 */
[----:B------:R-:W-:-:S03]  /*14ba0*/  LEA R118, P6, R19, R0, 0x2 ;  /* 0x0000000013767211 */ /* 0x000fc600078c10ff */
[----:B------:R-:W-:Y:S01]  /*14bb0*/  STL.64 [R1+0x380], R126 ;  /* 0x0003807e01007387 */ /* 0x000fe20000100a00 */
[----:B------:R-:W-:-:S03]  /*14bc0*/  LEA.HI.X.SX32 R119, R19, R3, 0x2, P6 ;  /* 0x0000000313777211 */ /* 0x000fc600030f16ff */
[----:B------:R1:W-:Y:S04]  /*14bd0*/  STL.64 [R1+0x388], R20 ;  /* 0x0003881401007387 */ /* 0x0003e80000100a00 */
[----:B------:R-:W4:Y:S01]  /*14be0*/  LDL.LU R35, [R1+0x414] ;  /* 0x0004140001237983 */ /* 0x000f220000300800 */
[----:B------:R-:W-:-:S04]  /*14bf0*/  LEA R16, P4, R12, R0, 0x2 ;  /* 0x000000000c107211 */ /* 0x000fc800078810ff */
[----:B------:R-:W-:Y:S01]  /*14c00*/  LEA.HI.X.SX32 R17, R12, R3, 0x2, P4 ;  /* 0x000000030c117211 */ /* 0x000fe200020f16ff */
[----:B------:R-:W-:Y:S04]  /*14c10*/  STL.64 [R1+0x390], R122 ;  /* 0x0003907a01007387 */ /* 0x000fe80000100a00 */
[----:B------:R-:W-:Y:S04]  /*14c20*/  STL.64 [R1+0x398], R124 ;  /* 0x0003987c01007387 */ /* 0x000fe80000100a00 */
[----:B------:R-:W-:Y:S04]  /*14c30*/  STL.64 [R1+0x3a0], R118 ;  /* 0x0003a07601007387 */ /* 0x000fe80000100a00 */
[----:B------:R1:W-:Y:S01]  /*14c40*/  STL.64 [R1+0x3a8], R16 ;  /* 0x0003a81001007387 */ /* 0x0003e20000100a00 */
[----:B--2---:R-:W-:-:S04]  /*14c50*/  LEA R114, P5, R13, R0, 0x2 ;  /* 0x000000000d727211 */ /* 0x004fc800078a10ff */
[-C--:B------:R-:W-:Y:S02]  /*14c60*/  LEA.HI.X.SX32 R115, R13, R3.reuse, 0x2, P5 ;  /* 0x000000030d737211 */ /* 0x080fe400028f16ff */
[CC--:B---3--:R-:W-:Y:S02]  /*14c70*/  LEA R116, P6, R14.reuse, R0.reuse, 0x2 ;  /* 0x000000000e747211 */ /* 0x0c8fe400078c10ff */
[CC--:B------:R-:W-:Y:S02]  /*14c80*/  LEA R110, P4, R15.reuse, R0.reuse, 0x2 ;  /* 0x000000000f6e7211 */ /* 0x0c0fe400078810ff */
[-C--:B------:R-:W-:Y:S02]  /*14c90*/  LEA.HI.X.SX32 R117, R14, R3.reuse, 0x2, P6 ;  /* 0x000000030e757211 */ /* 0x080fe400030f16ff */
[-C--:B------:R-:W-:Y:S02]  /*14ca0*/  LEA.HI.X.SX32 R111, R15, R3.reuse, 0x2, P4 ;  /* 0x000000030f6f7211 */ /* 0x080fe400020f16ff */
[CC--:B------:R-:W-:Y:S01]  /*14cb0*/  LEA R12, P5, R10.reuse, R0.reuse, 0x2 ;  /* 0x000000000a0c7211 */ /* 0x0c0fe200078a10ff */
[----:B------:R-:W-:Y:S03]  /*14cc0*/  STL.64 [R1+0x3b0], R114 ;  /* 0x0003b07201007387 */ /* 0x000fe60000100a00 */
[----:B------:R-:W-:Y:S01]  /*14cd0*/  LEA.HI.X.SX32 R13, R10, R3, 0x2, P5 ;  /* 0x000000030a0d7211 */ /* 0x000fe200028f16ff */
[----:B------:R-:W-:Y:S04]  /*14ce0*/  STL.64 [R1+0x3b8], R116 ;  /* 0x0003b87401007387 */ /* 0x000fe80000100a00 */
[----:B------:R-:W-:Y:S01]  /*14cf0*/  STL.64 [R1+0x3c0], R110 ;  /* 0x0003c06e01007387 */ /* 0x000fe20000100a00 */
[----:B------:R-:W-:-:S03]  /*14d00*/  LEA R106, P6, R4, R0, 0x2 ;  /* 0x00000000046a7211 */ /* 0x000fc600078c10ff */
[----:B------:R2:W-:Y:S01]  /*14d10*/  STL.64 [R1+0x3c8], R12 ;  /* 0x0003c80c01007387 */ /* 0x0005e20000100a00 */
[----:B------:R-:W-:-:S03]  /*14d20*/  LEA.HI.X.SX32 R107, R4, R3, 0x2, P6 ;  /* 0x00000003046b7211 */ /* 0x000fc600030f16ff */
[----:B------:R-:W3:Y:S04]  /*14d30*/  LDL.LU R30, [R1+0x410] ;  /* 0x00041000011e7983 */ /* 0x000ee80000300800 */
[----:B------:R-:W3:Y:S04]  /*14d40*/  LDL.LU R31, [R1+0x40c] ;  /* 0x00040c00011f7983 */ /* 0x000ee80000300800 */
[----:B------:R-:W-:Y:S04]  /*14d50*/  STL.64 [R1+0x3d0], R106 ;  /* 0x0003d06a01007387 */ /* 0x000fe80000100a00 */
[----:B------:R-:W3:Y:S01]  /*14d60*/  LDL.LU R26, [R1+0x468] ;  /* 0x00046800011a7983 */ /* 0x000ee20000300800 */
[----:B----4-:R-:W-:-:S04]  /*14d70*/  LEA R108, P4, R11, R0, 0x2 ;  /* 0x000000000b6c7211 */ /* 0x010fc800078810ff */
[----:B------:R-:W-:-:S05]  /*14d80*/  LEA.HI.X.SX32 R109, R11, R3, 0x2, P4 ;  /* 0x000000030b6d7211 */ /* 0x000fca00020f16ff */
[----:B------:R-:W-:Y:S04]  /*14d90*/  STL.64 [R1+0x3d8], R108 ;  /* 0x0003d86c01007387 */ /* 0x000fe80000100a00 */
[----:B------:R-:W4:Y:S04]  /*14da0*/  LDL.LU R27, [R1+0x464] ;  /* 0x00046400011b7983 */ /* 0x000f280000300800 */
[----:B------:R-:W4:Y:S04]  /*14db0*/  LDL.LU R24, [R1+0x460] ;  /* 0x0004600001187983 */ /* 0x000f280000300800 */
[----:B------:R-:W4:Y:S01]  /*14dc0*/  LDL.LU R25, [R1+0x45c] ;  /* 0x00045c0001197983 */ /* 0x000f220000300800 */
[----:B------:R-:W-:-:S04]  /*14dd0*/  LEA R4, P6, R9, R0, 0x2 ;  /* 0x0000000009047211 */ /* 0x000fc800078c10ff */
[----:B------:R-:W-:-:S05]  /*14de0*/  LEA.HI.X.SX32 R5, R9, R3, 0x2, P6 ;  /* 0x0000000309057211 */ /* 0x000fca00030f16ff */
[----:B------:R2:W-:Y:S04]  /*14df0*/  STL.64 [R1+0x3e8], R4 ;  /* 0x0003e80401007387 */ /* 0x0005e80000100a00 */
[----:B------:R-:W4:Y:S04]  /*14e00*/  LDL.LU R22, [R1+0x458] ;  /* 0x0004580001167983 */ /* 0x000f280000300800 */
[----:B------:R-:W4:Y:S04]  /*14e10*/  LDL.LU R23, [R1+0x454] ;  /* 0x0004540001177983 */ /* 0x000f280000300800 */
[----:B-1----:R-:W4:Y:S04]  /*14e20*/  LDL.LU R20, [R1+0x450] ;  /* 0x0004500001147983 */ /* 0x002f280000300800 */
[----:B------:R-:W4:Y:S04]  /*14e30*/  LDL.LU R21, [R1+0x44c] ;  /* 0x00044c0001157983 */ /* 0x000f280000300800 */
[----:B------:R-:W4:Y:S04]  /*14e40*/  LDL.LU R18, [R1+0x448] ;  /* 0x0004480001127983 */ /* 0x000f280000300800 */
[----:B------:R-:W4:Y:S01]  /*14e50*/  LDL.LU R19, [R1+0x444] ;  /* 0x0004440001137983 */ /* 0x000f220000300800 */
[----:B------:R-:W-:-:S03]  /*14e60*/  LEA R102, P5, R8, R0, 0x2 ;  /* 0x0000000008667211 */ /* 0x000fc600078a10ff */
[----:B------:R-:W4:Y:S04]  /*14e70*/  LDL.LU R16, [R1+0x440] ;  /* 0x0004400001107983 */ /* 0x000f280000300800 */
[----:B------:R-:W4:Y:S04]  /*14e80*/  LDL.LU R17, [R1+0x43c] ;  /* 0x00043c0001117983 */ /* 0x000f280000300800 */
[----:B------:R-:W4:Y:S04]  /*14e90*/  LDL.LU R14, [R1+0x438] ;  /* 0x00043800010e7983 */ /* 0x000f280000300800 */
[----:B------:R-:W4:Y:S01]  /*14ea0*/  LDL.LU R15, [R1+0x434] ;  /* 0x00043400010f7983 */ /* 0x000f220000300800 */
[----:B------:R-:W-:-:S03]  /*14eb0*/  LEA.HI.X.SX32 R103, R8, R3, 0x2, P5 ;  /* 0x0000000308677211 */ /* 0x000fc600028f16ff */
[----:B--2---:R-:W2:Y:S04]  /*14ec0*/  LDL.LU R12, [R1+0x430] ;  /* 0x00043000010c7983 */ /* 0x004ea80000300800 */
[----:B------:R-:W2:Y:S04]  /*14ed0*/  LDL.LU R13, [R1+0x42c] ;  /* 0x00042c00010d7983 */ /* 0x000ea80000300800 */
[----:B------:R-:W2:Y:S04]  /*14ee0*/  LDL.LU R10, [R1+0x428] ;  /* 0x00042800010a7983 */ /* 0x000ea80000300800 */
[----:B------:R-:W2:Y:S04]  /*14ef0*/  LDL.LU R11, [R1+0x424] ;  /* 0x00042400010b7983 */ /* 0x000ea80000300800 */
[----:B------:R-:W2:Y:S04]  /*14f00*/  LDL.LU R8, [R1+0x420] ;  /* 0x0004200001087983 */ /* 0x000ea80000300800 */
[----:B------:R-:W2:Y:S04]  /*14f10*/  LDL.LU R9, [R1+0x41c] ;  /* 0x00041c0001097983 */ /* 0x000ea80000300800 */
[----:B------:R-:W2:Y:S01]  /*14f20*/  LDL.LU R4, [R1+0x418] ;  /* 0x0004180001047983 */ /* 0x000ea20000300800 */
[----:B------:R-:W-:-:S02]  /*14f30*/  LEA R98, P4, R29, R0, 0x2 ;  /* 0x000000001d627211 */ /* 0x000fc400078810ff */
[-C--:B------:R-:W-:Y:S02]  /*14f40*/  LEA R100, P5, R35, R0.reuse, 0x2 ;  /* 0x0000000023647211 */ /* 0x080fe400078a10ff */
[-C--:B------:R-:W-:Y:S02]  /*14f50*/  LEA.HI.X.SX32 R99, R29, R3.reuse, 0x2, P4 ;  /* 0x000000031d637211 */ /* 0x080fe400020f16ff */
[----:B------:R-:W-:Y:S01]  /*14f60*/  LEA.HI.X.SX32 R101, R35, R3, 0x2, P5 ;  /* 0x0000000323657211 */ /* 0x000fe200028f16ff */
[----:B------:R-:W-:Y:S04]  /*14f70*/  STL.64 [R1+0x3e0], R102 ;  /* 0x0003e06601007387 */ /* 0x000fe80000100a00 */
[----:B------:R-:W-:Y:S04]  /*14f80*/  STL.64 [R1+0x3f0], R98 ;  /* 0x0003f06201007387 */ /* 0x000fe80000100a00 */
[----:B------:R-:W-:Y:S01]  /*14f90*/  STL.64 [R1+0x3f8], R100 ;  /* 0x0003f86401007387 */ /* 0x000fe20000100a00 */
[----:B---3--:R-:W-:-:S02]  /*14fa0*/  LEA R94, P6, R30, R0, 0x2 ;  /* 0x000000001e5e7211 */ /* 0x008fc400078c10ff */
[C---:B------:R-:W-:Y:S02]  /*14fb0*/  LEA R28, P4, R31.reuse, R0, 0x2 ;  /* 0x000000001f1c7211 */ /* 0x040fe400078810ff */
[-C--:B------:R-:W-:Y:S02]  /*14fc0*/  LEA.HI.X.SX32 R95, R30, R3.reuse, 0x2, P6 ;  /* 0x000000031e5f7211 */ /* 0x080fe400030f16ff */
[----:B------:R-:W-:-:S05]  /*14fd0*/  LEA.HI.X.SX32 R29, R31, R3, 0x2, P4 ;  /* 0x000000031f1d7211 */ /* 0x000fca00020f16ff */
[----:B------:R2:W-:Y:S04]  /*14fe0*/  STL.64 [R1+0x408], R28 ;  /* 0x0004081c01007387 */ /* 0x0005e80000100a00 */
[----:B------:R-:W-:Y:S01]  /*14ff0*/  STL.64 [R1+0x400], R94 ;  /* 0x0004005e01007387 */ /* 0x000fe20000100a00 */
[----:B----4-:R-:W-:Y:S02]  /*15000*/  IMAD R245, R24, UR7, RZ ;  /* 0x0000000718f57c24 */ /* 0x010fe4000f8e02ff */
[----:B------:R-:W-:Y:S02]  /*15010*/  IMAD R246, R25, UR7, RZ ;  /* 0x0000000719f67c24 */ /* 0x000fe4000f8e02ff */
[----:B------:R-:W-:Y:S02]  /*15020*/  IMAD R248, R23, UR7, RZ ;  /* 0x0000000717f87c24 */ /* 0x000fe4000f8e02ff */
[----:B------:R-:W-:-:S02]  /*15030*/  IMAD R247, R22, UR7, RZ ;  /* 0x0000000716f77c24 */ /* 0x000fc4000f8e02ff */
[----:B--2---:R-:W-:Y:S02]  /*15040*/  IMAD R28, R4, UR7, RZ ;  /* 0x00000007041c7c24 */ /* 0x004fe4000f8e02ff */
[----:B------:R-:W2:Y:S04]  /*15050*/  LDL.LU R4, [R1+0x4c4] ;  /* 0x0004c40001047983 */ /* 0x000ea80000300800 */
[----:B------:R-:W3:Y:S04]  /*15060*/  LDL.LU R25, [R1+0x4e0] ;  /* 0x0004e00001197983 */ /* 0x000ee80000300800 */
[----:B------:R-:W4:Y:S04]  /*15070*/  LDL.LU R24, [R1+0x4cc] ;  /* 0x0004cc0001187983 */ /* 0x000f280000300800 */
[----:B------:R-:W4:Y:S01]  /*15080*/  LDL.LU R23, [R1+0x4d4] ;  /* 0x0004d40001177983 */ /* 0x000f220000300800 */
[----:B------:R-:W-:-:S03]  /*15090*/  IMAD R251, R21, UR7, RZ ;  /* 0x0000000715fb7c24 */ /* 0x000fc6000f8e02ff */
[----:B------:R-:W4:Y:S01]  /*150a0*/  LDL.LU R22, [R1+0x4dc] ;  /* 0x0004dc0001167983 */ /* 0x000f220000300800 */
[----:B------:R-:W-:Y:S02]  /*150b0*/  IMAD R250, R20, UR7, RZ ;  /* 0x0000000714fa7c24 */ /* 0x000fe4000f8e02ff */
[----:B------:R-:W-:Y:S01]  /*150c0*/  IMAD R39, R19, UR7, RZ ;  /* 0x0000000713277c24 */ /* 0x000fe2000f8e02ff */
[----:B------:R-:W4:Y:S04]  /*150d0*/  LDL.LU R21, [R1+0x4d8] ;  /* 0x0004d80001157983 */ /* 0x000f280000300800 */
[----:B------:R-:W4:Y:S04]  /*150e0*/  LDL.LU R20, [R1+0x4d0] ;  /* 0x0004d00001147983 */ /* 0x000f280000300800 */
[----:B------:R-:W4:Y:S01]  /*150f0*/  LDL.LU R19, [R1+0x4c8] ;  /* 0x0004c80001137983 */ /* 0x000f220000300800 */
[----:B------:R-:W-:-:S03]  /*15100*/  IMAD R252, R18, UR7, RZ ;  /* 0x0000000712fc7c24 */ /* 0x000fc6000f8e02ff */
[----:B------:R-:W4:Y:S01]  /*15110*/  LDL.LU R18, [R1+0x4c0] ;  /* 0x0004c00001127983 */ /* 0x000f220000300800 */
[----:B------:R-:W-:Y:S02]  /*15120*/  IMAD R37, R17, UR7, RZ ;  /* 0x0000000711257c24 */ /* 0x000fe4000f8e02ff */
[----:B------:R-:W-:Y:S01]  /*15130*/  IMAD R38, R16, UR7, RZ ;  /* 0x0000000710267c24 */ /* 0x000fe2000f8e02ff */
[----:B------:R-:W4:Y:S01]  /*15140*/  LDL.LU R17, [R1+0x4b8] ;  /* 0x0004b80001117983 */ /* 0x000f220000300800 */
[----:B------:R-:W-:-:S03]  /*15150*/  IMAD R35, R15, UR7, RZ ;  /* 0x000000070f237c24 */ /* 0x000fc6000f8e02ff */
        /* <DEDUP_REMOVED lines=12> */
[----:B------:R-:W-:Y:S02]  /*15220*/  SEL R249, RZ, 0x4, !P3 ;  /* 0x00000004fff97807 */ /* 0x000fe40005800000 */
[-C--:B------:R-:W-:Y:S02]  /*15230*/  LEA R92, P5, R5, R0.reuse, 0x2 ;  /* 0x00000000055c7211 */ /* 0x080fe400078a10ff */
[-C--:B------:R-:W-:Y:S02]  /*15240*/  LEA R86, P3, R244, R0.reuse, 0x2 ;  /* 0x00000000f4567211 */ /* 0x080fe400078610ff */
[-C--:B------:R-:W-:Y:S01]  /*15250*/  LEA R42, P6, R245, R0.reuse, 0x2 ;  /* 0x00000000f52a7211 */ /* 0x080fe200078c10ff */
[----:B------:R-:W-:Y:S01]  /*15260*/  IMAD R30, R10, UR7, RZ ;  /* 0x000000070a1e7c24 */ /* 0x000fe2000f8e02ff */
[-C--:B------:R-:W-:Y:S01]  /*15270*/  LEA.HI.X.SX32 R93, R5, R3.reuse, 0x2, P5 ;  /* 0x00000003055d7211 */ /* 0x080fe200028f16ff */
[----:B------:R-:W-:Y:S01]  /*15280*/  IMAD R26, R9, UR7, RZ ;  /* 0x00000007091a7c24 */ /* 0x000fe2000f8e02ff */
[-C--:B------:R-:W-:Y:S01]  /*15290*/  LEA.HI.X.SX32 R87, R244, R3.reuse, 0x2, P3 ;  /* 0x00000003f4577211 */ /* 0x080fe200018f16ff */
[----:B------:R-:W4:Y:S01]  /*152a0*/  LDL.LU R10, [R1+0x478] ;  /* 0x00047800010a7983 */ /* 0x000f220000300800 */
[-C--:B------:R-:W-:Y:S01]  /*152b0*/  LEA R84, P5, R247, R0.reuse, 0x2 ;  /* 0x00000000f7547211 */ /* 0x080fe200078a10ff */
[----:B------:R-:W-:Y:S01]  /*152c0*/  IMAD R27, R8, UR7, RZ ;  /* 0x00000007081b7c24 */ /* 0x000fe2000f8e02ff */
[----:B------:R-:W-:Y:S01]  /*152d0*/  LEA.HI.X.SX32 R43, R245, R3, 0x2, P6 ;  /* 0x00000003f52b7211 */ /* 0x000fe200030f16ff */
[----:B------:R-:W4:Y:S01]  /*152e0*/  LDL.LU R9, [R1+0x470] ;  /* 0x0004700001097983 */ /* 0x000f220000300800 */
[----:B------:R-:W-:-:S02]  /*152f0*/  LEA R78, P3, R248, R0, 0x2 ;  /* 0x00000000f84e7211 */ /* 0x000fc400078610ff */
[-C--:B------:R-:W-:Y:S01]  /*15300*/  LEA.HI.X.SX32 R85, R247, R3.reuse, 0x2, P5 ;  /* 0x00000003f7557211 */ /* 0x080fe200028f16ff */
[----:B------:R-:W4:Y:S01]  /*15310*/  LDL.LU R8, [R1+0x4a0] ;  /* 0x0004a00001087983 */ /* 0x000f220000300800 */
[-C--:B------:R-:W-:Y:S02]  /*15320*/  LEA.HI.X.SX32 R79, R248, R3.reuse, 0x2, P3 ;  /* 0x00000003f84f7211 */ /* 0x080fe400018f16ff */
[CC--:B------:R-:W-:Y:S02]  /*15330*/  LEA R76, P5, R252.reuse, R0.reuse, 0x2 ;  /* 0x00000000fc4c7211 */ /* 0x0c0fe400078a10ff */
[C---:B------:R-:W-:Y:S02]  /*15340*/  LEA R70, P3, R39.reuse, R0, 0x2 ;  /* 0x0000000027467211 */ /* 0x040fe400078610ff */
[-C--:B------:R-:W-:Y:S02]  /*15350*/  LEA.HI.X.SX32 R77, R252, R3.reuse, 0x2, P5 ;  /* 0x00000003fc4d7211 */ /* 0x080fe400028f16ff */
[----:B------:R-:W-:-:S02]  /*15360*/  LEA.HI.X.SX32 R71, R39, R3, 0x2, P3 ;  /* 0x0000000327477211 */ /* 0x000fc400018f16ff */
[CC--:B------:R-:W-:Y:S02]  /*15370*/  LEA R66, P5, R37.reuse, R0.reuse, 0x2 ;  /* 0x0000000025427211 */ /* 0x0c0fe400078a10ff */
[CC--:B------:R-:W-:Y:S02]  /*15380*/  LEA R68, P3, R36.reuse, R0.reuse, 0x2 ;  /* 0x0000000024447211 */ /* 0x0c0fe400078610ff */
[-C--:B------:R-:W-:Y:S02]  /*15390*/  LEA.HI.X.SX32 R67, R37, R3.reuse, 0x2, P5 ;  /* 0x0000000325437211 */ /* 0x080fe400028f16ff */
[----:B------:R-:W-:Y:S02]  /*153a0*/  LEA.HI.X.SX32 R69, R36, R3, 0x2, P3 ;  /* 0x0000000324457211 */ /* 0x000fe400018f16ff */
[----:B------:R-:W-:-:S04]  /*153b0*/  LEA R58, P3, R31, R0, 0x2 ;  /* 0x000000001f3a7211 */ /* 0x000fc800078610ff */
[----:B------:R-:W-:Y:S01]  /*153c0*/  LEA.HI.X.SX32 R59, R31, R3, 0x2, P3 ;  /* 0x000000031f3b7211 */ /* 0x000fe200018f16ff */
[----:B--2---:R-:W-:-:S05]  /*153d0*/  IMAD R4, R4, UR7, RZ ;  /* 0x0000000704047c24 */ /* 0x004fca000f8e02ff */
[----:B------:R-:W-:-:S04]  /*153e0*/  LEA R90, P4, R4, R0, 0x2 ;  /* 0x00000000045a7211 */ /* 0x000fc800078810ff */
[-C--:B------:R-:W-:Y:S02]  /*153f0*/  LEA.HI.X.SX32 R91, R4, R3.reuse, 0x2, P4 ;  /* 0x00000003045b7211 */ /* 0x080fe400020f16ff */
[-C--:B------:R-:W-:Y:S02]  /*15400*/  LEA R82, P4, R246, R0.reuse, 0x2 ;  /* 0x00000000f6527211 */ /* 0x080fe400078810ff */
[-C--:B------:R-:W-:Y:S01]  /*15410*/  LEA R4, P6, R250, R0.reuse, 0x2 ;  /* 0x00000000fa047211 */ /* 0x080fe200078c10ff */
[----:B------:R-:W-:Y:S01]  /*15420*/  STL.64 [R1+0x410], R90 ;  /* 0x0004105a01007387 */ /* 0x000fe20000100a00 */
[-C--:B------:R-:W-:Y:S02]  /*15430*/  LEA.HI.X.SX32 R83, R246, R3.reuse, 0x2, P4 ;  /* 0x00000003f6537211 */ /* 0x080fe400020f16ff */
[----:B------:R-:W-:Y:S01]  /*15440*/  LEA.HI.X.SX32 R5, R250, R3, 0x2, P6 ;  /* 0x00000003fa057211 */ /* 0x000fe200030f16ff */
[----:B------:R-:W-:Y:S01]  /*15450*/  STL.64 [R1+0x418], R92 ;  /* 0x0004185c01007387 */ /* 0x000fe20000100a00 */
[----:B------:R-:W-:-:S03]  /*15460*/  LEA R74, P4, R251, R0, 0x2 ;  /* 0x00000000fb4a7211 */ /* 0x000fc600078810ff */
[----:B------:R-:W-:Y:S04]  /*15470*/  STL.64 [R1+0x420], R86 ;  /* 0x0004205601007387 */ /* 0x000fe80000100a00 */
[----:B------:R-:W-:Y:S01]  /*15480*/  STL.64 [R1+0x428], R42 ;  /* 0x0004282a01007387 */ /* 0x000fe20000100a00 */
[----:B------:R-:W-:-:S03]  /*15490*/  LEA.HI.X.SX32 R75, R251, R3, 0x2, P4 ;  /* 0x00000003fb4b7211 */ /* 0x000fc600020f16ff */
[----:B------:R-:W-:Y:S04]  /*154a0*/  STL.64 [R1+0x430], R82 ;  /* 0x0004305201007387 */ /* 0x000fe80000100a00 */
[----:B------:R-:W-:Y:S04]  /*154b0*/  STL.64 [R1+0x438], R84 ;  /* 0x0004385401007387 */ /* 0x000fe80000100a00 */
[----:B------:R-:W-:Y:S04]  /*154c0*/  STL.64 [R1+0x440], R78 ;  /* 0x0004404e01007387 */ /* 0x000fe80000100a00 */
[----:B------:R1:W-:Y:S04]  /*154d0*/  STL.64 [R1+0x448], R4 ;  /* 0x0004480401007387 */ /* 0x0003e80000100a00 */
[----:B------:R-:W-:Y:S01]  /*154e0*/  STL.64 [R1+0x450], R74 ;  /* 0x0004504a01007387 */ /* 0x000fe20000100a00 */
[----:B-1----:R-:W-:-:S03]  /*154f0*/  LEA R4, P4, R38, R0, 0x2 ;  /* 0x0000000026047211 */ /* 0x002fc600078810ff */
[----:B------:R-:W-:Y:S01]  /*15500*/  STL.64 [R1+0x458], R76 ;  /* 0x0004584c01007387 */ /* 0x000fe20000100a00 */
[----:B------:R-:W-:-:S03]  /*15510*/  LEA.HI.X.SX32 R5, R38, R3, 0x2, P4 ;  /* 0x0000000326057211 */ /* 0x000fc600020f16ff */
[----:B------:R-:W-:Y:S01]  /*15520*/  STL.64 [R1+0x460], R70 ;  /* 0x0004604601007387 */ /* 0x000fe20000100a00 */
[----:B------:R-:W-:-:S03]  /*15530*/  LEA R62, P4, R35, R0, 0x2 ;  /* 0x00000000233e7211 */ /* 0x000fc600078810ff */
[----:B------:R1:W-:Y:S01]  /*15540*/  STL.64 [R1+0x468], R4 ;  /* 0x0004680401007387 */ /* 0x0003e20000100a00 */
[----:B------:R-:W-:-:S03]  /*15550*/  LEA.HI.X.SX32 R63, R35, R3, 0x2, P4 ;  /* 0x00000003233f7211 */ /* 0x000fc600020f16ff */
[----:B------:R-:W-:Y:S01]  /*15560*/  STL.64 [R1+0x470], R66 ;  /* 0x0004704201007387 */ /* 0x000fe20000100a00 */
[----:B-1----:R-:W-:-:S03]  /*15570*/  LEA R4, P5, R34, R0, 0x2 ;  /* 0x0000000022047211 */ /* 0x002fc600078a10ff */
[----:B------:R-:W-:Y:S01]  /*15580*/  STL.64 [R1+0x478], R68 ;  /* 0x0004784401007387 */ /* 0x000fe20000100a00 */
[----:B------:R-:W-:-:S03]  /*15590*/  LEA.HI.X.SX32 R5, R34, R3, 0x2, P5 ;  /* 0x0000000322057211 */ /* 0x000fc600028f16ff */
[----:B------:R-:W-:Y:S01]  /*155a0*/  STL.64 [R1+0x480], R62 ;  /* 0x0004803e01007387 */ /* 0x000fe20000100a00 */
[CC--:B------:R-:W-:Y:S02]  /*155b0*/  LEA R60, P4, R30.reuse, R0.reuse, 0x2 ;  /* 0x000000001e3c7211 */ /* 0x0c0fe400078810ff */
[-C--:B------:R-:W-:Y:S01]  /*155c0*/  LEA R54, P5, R29, R0.reuse, 0x2 ;  /* 0x000000001d367211 */ /* 0x080fe200078a10ff */
[----:B------:R1:W-:Y:S01]  /*155d0*/  STL.64 [R1+0x488], R4 ;  /* 0x0004880401007387 */ /* 0x0003e20000100a00 */
[-C--:B------:R-:W-:Y:S01]  /*155e0*/  LEA.HI.X.SX32 R61, R30, R3.reuse, 0x2, P4 ;  /* 0x000000031e3d7211 */ /* 0x080fe200020f16ff */
[----:B---3--:R-:W-:Y:S01]  /*155f0*/  IMAD R25, R25, UR26, RZ ;  /* 0x0000001a19197c24 */ /* 0x008fe2000f8e02ff */
[-C--:B------:R-:W-:Y:S01]  /*15600*/  LEA R50, P4, R26, R0.reuse, 0x2 ;  /* 0x000000001a327211 */ /* 0x080fe200078810ff */
[----:B----4-:R-:W-:Y:S01]  /*15610*/  IMAD R24, R24, UR9, RZ ;  /* 0x0000000918187c24 */ /* 0x010fe2000f8e02ff */
[-C--:B------:R-:W-:Y:S01]  /*15620*/  LEA.HI.X.SX32 R55, R29, R3.reuse, 0x2, P5 ;  /* 0x000000031d377211 */ /* 0x080fe200028f16ff */
[----:B------:R-:W-:Y:S01]  /*15630*/  IMAD R23, R23, UR10, RZ ;  /* 0x0000000a17177c24 */ /* 0x000fe2000f8e02ff */
[CC--:B-1----:R-:W-:Y:S01]  /*15640*/  LEA R4, P3, R27.reuse, R0.reuse, 0x2 ;  /* 0x000000001b047211 */ /* 0x0c2fe200078610ff */
[----:B------:R-:W-:Y:S01]  /*15650*/  STL.64 [R1+0x490], R58 ;  /* 0x0004903a01007387 */ /* 0x000fe20000100a00 */
[-C--:B------:R-:W-:Y:S01]  /*15660*/  LEA R52, P5, R28, R0.reuse, 0x2 ;  /* 0x000000001c347211 */ /* 0x080fe200078a10ff */
[----:B------:R-:W-:Y:S01]  /*15670*/  IMAD R22, R22, UR11, RZ ;  /* 0x0000000b16167c24 */ /* 0x000fe2000f8e02ff */
[-C--:B------:R-:W-:Y:S01]  /*15680*/  LEA.HI.X.SX32 R5, R27, R3.reuse, 0x2, P3 ;  /* 0x000000031b057211 */ /* 0x080fe200018f16ff */
[----:B------:R-:W-:Y:S01]  /*15690*/  STL.64 [R1+0x498], R60 ;  /* 0x0004983c01007387 */ /* 0x000fe20000100a00 */
[----:B------:R-:W-:Y:S01]  /*156a0*/  LEA.HI.X.SX32 R51, R26, R3, 0x2, P4 ;  /* 0x000000031a337211 */ /* 0x000fe200020f16ff */
[----:B------:R-:W-:Y:S01]  /*156b0*/  IMAD R21, R21, UR12, RZ ;  /* 0x0000000c15157c24 */ /* 0x000fe2000f8e02ff */
[-C--:B------:R-:W-:Y:S01]  /*156c0*/  LEA R26, P6, R25, R0.reuse, 0x2 ;  /* 0x00000000191a7211 */ /* 0x080fe200078c10ff */
[----:B------:R-:W-:Y:S01]  /*156d0*/  STL.64 [R1+0x4a0], R54 ;  /* 0x0004a03601007387 */ /* 0x000fe20000100a00 */
[----:B------:R-:W-:Y:S01]  /*156e0*/  LEA R46, P4, R24, R0, 0x2 ;  /* 0x00000000182e7211 */ /* 0x000fe200078810ff */
[----:B------:R-:W-:-:S02]  /*156f0*/  IMAD R20, R20, UR13, RZ ;  /* 0x0000000d14147c24 */ /* 0x000fc4000f8e02ff */
[----:B------:R-:W-:Y:S01]  /*15700*/  IMAD R19, R19, UR14, RZ ;  /* 0x0000000e13137c24 */ /* 0x000fe2000f8e02ff */
[----:B------:R1:W-:Y:S01]  /*15710*/  STL.64 [R1+0x4a8], R4 ;  /* 0x0004a80401007387 */ /* 0x0003e20000100a00 */
[-C--:B------:R-:W-:Y:S01]  /*15720*/  LEA.HI.X.SX32 R53, R28, R3.reuse, 0x2, P5 ;  /* 0x000000031c357211 */ /* 0x080fe200028f16ff */
[----:B------:R-:W-:Y:S01]  /*15730*/  IMAD R18, R18, UR15, RZ ;  /* 0x0000000f12127c24 */ /* 0x000fe2000f8e02ff */
[-C--:B------:R-:W-:Y:S01]  /*15740*/  LEA.HI.X.SX32 R27, R25, R3.reuse, 0x2, P6 ;  /* 0x00000003191b7211 */ /* 0x080fe200030f16ff */
[----:B------:R-:W-:Y:S01]  /*15750*/  IMAD R15, R15, UR18, RZ ;  /* 0x000000120f0f7c24 */ /* 0x000fe2000f8e02ff */
[----:B------:R-:W-:Y:S01]  /*15760*/  LEA.HI.X.SX32 R47, R24, R3, 0x2, P4 ;  /* 0x00000003182f7211 */ /* 0x000fe200020f16ff */
[----:B------:R-:W-:Y:S01]  /*15770*/  STL.64 [R1+0x4b0], R50 ;  /* 0x0004b03201007387 */ /* 0x000fe20000100a00 */
[----:B------:R-:W-:Y:S01]  /*15780*/  LEA R42, P5, R22, R0, 0x2 ;  /* 0x00000000162a7211 */ /* 0x000fe200078a10ff */
[----:B------:R-:W-:Y:S02]  /*15790*/  IMAD R17, R17, UR16, RZ ;  /* 0x0000001011117c24 */ /* 0x000fe4000f8e02ff */
[----:B------:R-:W-:-:S02]  /*157a0*/  IMAD R16, R16, UR17, RZ ;  /* 0x0000001110107c24 */ /* 0x000fc4000f8e02ff */
[----:B------:R-:W-:Y:S01]  /*157b0*/  IMAD R12, R12, UR21, RZ ;  /* 0x000000150c0c7c24 */ /* 0x000fe2000f8e02ff */
[-C--:B-1----:R-:W-:Y:S01]  /*157c0*/  LEA R4, P3, R23, R0.reuse, 0x2 ;  /* 0x0000000017047211 */ /* 0x082fe200078610ff */
[----:B------:R-:W-:Y:S01]  /*157d0*/  STL.64 [R1+0x4b8], R52 ;  /* 0x0004b83401007387 */ /* 0x000fe20000100a00 */
[----:B------:R-:W-:Y:S02]  /*157e0*/  IMAD R14, R14, UR19, RZ ;  /* 0x000000130e0e7c24 */ /* 0x000fe4000f8e02ff */
[----:B------:R-:W-:Y:S01]  /*157f0*/  IMAD R13, R13, UR20, RZ ;  /* 0x000000140d0d7c24 */ /* 0x000fe2000f8e02ff */
[-C--:B------:R-:W-:Y:S01]  /*15800*/  LEA.HI.X.SX32 R5, R23, R3.reuse, 0x2, P3 ;  /* 0x0000000317057211 */ /* 0x080fe200018f16ff */
[----:B------:R1:W-:Y:S01]  /*15810*/  STL.64 [R1+0x548], R26 ;  /* 0x0005481a01007387 */ /* 0x0003e20000100a00 */
[-C--:B------:R-:W-:Y:S01]  /*15820*/  LEA R36, P4, R21, R0.reuse, 0x2 ;  /* 0x0000000015247211 */ /* 0x080fe200078810ff */
[----:B------:R-:W-:Y:S01]  /*15830*/  IMAD R11, R11, UR22, RZ ;  /* 0x000000160b0b7c24 */ /* 0x000fe2000f8e02ff */
[-C--:B------:R-:W-:Y:S01]  /*15840*/  LEA R38, P3, R20, R0.reuse, 0x2 ;  /* 0x0000000014267211 */ /* 0x080fe200078610ff */
[----:B------:R-:W-:Y:S01]  /*15850*/  STL.64 [R1+0x4c0], R46 ;  /* 0x0004c02e01007387 */ /* 0x000fe20000100a00 */
[-C--:B------:R-:W-:Y:S01]  /*15860*/  LEA.HI.X.SX32 R43, R22, R3.reuse, 0x2, P5 ;  /* 0x00000003162b7211 */ /* 0x080fe200028f16ff */
[----:B------:R-:W2:Y:S01]  /*15870*/  S2UR UR7, SR_CgaCtaId ;  /* 0x00000000000779c3 */ /* 0x000ea20000008800 */
[----:B------:R-:W-:Y:S01]  /*15880*/  IMAD R10, R10, UR23, RZ ;  /* 0x000000170a0a7c24 */ /* 0x000fe2000f8e02ff */
[----:B------:R3:W-:Y:S01]  /*15890*/  STL.64 [R1+0x4c8], R4 ;  /* 0x0004c80401007387 */ /* 0x0007e20000100a00 */
[-C--:B------:R-:W-:Y:S01]  /*158a0*/  LEA.HI.X.SX32 R37, R21, R3.reuse, 0x2, P4 ;  /* 0x0000000315257211 */ /* 0x080fe200020f16ff */
[----:B------:R-:W-:Y:S01]  /*158b0*/  IMAD R9, R9, UR24, RZ ;  /* 0x0000001809097c24 */ /* 0x000fe2000f8e02ff */
[-C--:B------:R-:W-:Y:S01]  /*158c0*/  LEA.HI.X.SX32 R39, R20, R3.reuse, 0x2, P3 ;  /* 0x0000000314277211 */ /* 0x080fe200018f16ff */
[----:B------:R-:W-:Y:S01]  /*158d0*/  STL.64 [R1+0x4d0], R42 ;  /* 0x0004d02a01007387 */ /* 0x000fe20000100a00 */
[-C--:B-1----:R-:W-:Y:S01]  /*158e0*/  LEA R26, P4, R18, R0.reuse, 0x2 ;  /* 0x00000000121a7211 */ /* 0x082fe200078810ff */
[----:B------:R-:W-:Y:S01]  /*158f0*/  IMAD R8, R8, UR25, RZ ;  /* 0x0000001908087c24 */ /* 0x000fe2000f8e02ff */
[----:B------:R-:W-:Y:S01]  /*15900*/  ULDC UR10, c[0x0][0x230] ;  /* 0x00008c00000a7ab9 */ /* 0x000fe20000000800 */
[----:B------:R-:W-:Y:S01]  /*15910*/  UMOV UR45, 0x400 ;  /* 0x00000400002d7882 */ /* 0x000fe20000000000 */
[----:B------:R-:W-:Y:S01]  /*15920*/  ULDC UR9, c[0x0][0x230] ;  /* 0x00008c0000097ab9 */ /* 0x000fe20000000800 */
[C---:B---3--:R-:W-:Y:S01]  /*15930*/  LEA R4, P5, R19.reuse, R0, 0x2 ;  /* 0x0000000013047211 */ /* 0x048fe200078a10ff */
[----:B------:R-:W-:Y:S03]  /*15940*/  STL.64 [R1+0x4d8], R36 ;  /* 0x0004d82401007387 */ /* 0x000fe60000100a00 */
[-C--:B------:R-:W-:Y:S01]  /*15950*/  LEA.HI.X.SX32 R5, R19, R3.reuse, 0x2, P5 ;  /* 0x0000000313057211 */ /* 0x080fe200028f16ff */
[----:B------:R-:W-:Y:S01]  /*15960*/  STL.64 [R1+0x4e0], R38 ;  /* 0x0004e02601007387 */ /* 0x000fe20000100a00 */
[----:B------:R-:W-:-:S03]  /*15970*/  LEA.HI.X.SX32 R27, R18, R3, 0x2, P4 ;  /* 0x00000003121b7211 */ /* 0x000fc600020f16ff */
[----:B------:R1:W-:Y:S01]  /*15980*/  STL.64 [R1+0x4e8], R4 ;  /* 0x0004e80401007387 */ /* 0x0003e20000100a00 */
[CC--:B------:R-:W-:Y:S02]  /*15990*/  LEA R20, P3, R17.reuse, R0.reuse, 0x2 ;  /* 0x0000000011147211 */ /* 0x0c0fe400078610ff */
[-C--:B------:R-:W-:Y:S02]  /*159a0*/  LEA R30, P5, R16, R0.reuse, 0x2 ;  /* 0x00000000101e7211 */ /* 0x080fe400078a10ff */
[-C--:B------:R-:W-:Y:S02]  /*159b0*/  LEA.HI.X.SX32 R21, R17, R3.reuse, 0x2, P3 ;  /* 0x0000000311157211 */ /* 0x080fe400018f16ff */
[CC--:B-1----:R-:W-:Y:S02]  /*159c0*/  LEA R4, P4, R15.reuse, R0.reuse, 0x2 ;  /* 0x000000000f047211 */ /* 0x0c2fe400078810ff */
[----:B------:R-:W-:Y:S02]  /*159d0*/  LEA R18, P3, R14, R0, 0x2 ;  /* 0x000000000e127211 */ /* 0x000fe400078610ff */
[----:B------:R-:W-:-:S02]  /*159e0*/  LEA.HI.X.SX32 R5, R15, R3, 0x2, P4 ;  /* 0x000000030f057211 */ /* 0x000fc400020f16ff */
[-C--:B------:R-:W-:Y:S02]  /*159f0*/  LEA R22, P4, R12, R0.reuse, 0x2 ;  /* 0x000000000c167211 */ /* 0x080fe400078810ff */
[-C--:B------:R-:W-:Y:S02]  /*15a00*/  LEA.HI.X.SX32 R31, R16, R3.reuse, 0x2, P5 ;  /* 0x00000003101f7211 */ /* 0x080fe400028f16ff */
[-C--:B------:R-:W-:Y:S02]  /*15a10*/  LEA R28, P5, R13, R0.reuse, 0x2 ;  /* 0x000000000d1c7211 */ /* 0x080fe400078a10ff */
[-C--:B------:R-:W-:Y:S01]  /*15a20*/  LEA.HI.X.SX32 R23, R12, R3.reuse, 0x2, P4 ;  /* 0x000000030c177211 */ /* 0x080fe200020f16ff */
[----:B------:R-:W-:Y:S01]  /*15a30*/  STL.64 [R1+0x4f0], R26 ;  /* 0x0004f01a01007387 */ /* 0x000fe20000100a00 */
[-C--:B------:R-:W-:Y:S02]  /*15a40*/  LEA.HI.X.SX32 R19, R14, R3.reuse, 0x2, P3 ;  /* 0x000000030e137211 */ /* 0x080fe400018f16ff */
[----:B------:R-:W-:Y:S01]  /*15a50*/  LEA R12, P6, R11, R0, 0x2 ;  /* 0x000000000b0c7211 */ /* 0x000fe200078c10ff */
[----:B------:R-:W-:Y:S01]  /*15a60*/  STL.64 [R1+0x4f8], R20 ;  /* 0x0004f81401007387 */ /* 0x000fe20000100a00 */
[----:B------:R-:W-:-:S02]  /*15a70*/  LEA.HI.X.SX32 R29, R13, R3, 0x2, P5 ;  /* 0x000000030d1d7211 */ /* 0x000fc400028f16ff */
[----:B------:R-:W-:Y:S01]  /*15a80*/  LEA.HI.X.SX32 R13, R11, R3, 0x2, P6 ;  /* 0x000000030b0d7211 */ /* 0x000fe200030f16ff */
[----:B------:R-:W-:Y:S04]  /*15a90*/  STL.64 [R1+0x500], R30 ;  /* 0x0005001e01007387 */ /* 0x000fe80000100a00 */
[----:B------:R-:W-:Y:S04]  /*15aa0*/  STL.64 [R1+0x508], R4 ;  /* 0x0005080401007387 */ /* 0x000fe80000100a00 */
[----:B------:R-:W-:Y:S04]  /*15ab0*/  STL.64 [R1+0x510], R18 ;  /* 0x0005101201007387 */ /* 0x000fe80000100a00 */
[----:B------:R-:W-:Y:S04]  /*15ac0*/  STL.64 [R1+0x518], R28 ;  /* 0x0005181c01007387 */ /* 0x000fe80000100a00 */
[----:B------:R-:W-:Y:S04]  /*15ad0*/  STL.64 [R1+0x520], R22 ;  /* 0x0005201601007387 */ /* 0x000fe80000100a00 */
[----:B------:R-:W3:Y:S04]  /*15ae0*/  LDL.64 R16, [R1+0xe0] ;  /* 0x0000e00001107983 */ /* 0x000ee80000100a00 */
[----:B------:R1:W-:Y:S01]  /*15af0*/  STL.64 [R1+0x528], R12 ;  /* 0x0005280c01007387 */ /* 0x0003e20000100a00 */
[----:B------:R-:W-:-:S02]  /*15b00*/  ISETP.GE.AND P3, PT, R6, UR27, PT ;  /* 0x0000001b06007c0c */ /* 0x000fc4000bf66270 */
[-C--:B------:R-:W-:Y:S01]  /*15b10*/  LEA R34, P4, R10, R0.reuse, 0x2 ;  /* 0x000000000a227211 */ /* 0x080fe200078810ff */
[----:B------:R-:W4:Y:S04]  /*15b20*/  LDL.64 R244, [R1+0x60] ;  /* 0x0000600001f47983 */ /* 0x000f280000100a00 */
[----:B-1----:R-:W4:Y:S01]  /*15b30*/  LDL.64 R12, [R1+0xd8] ;  /* 0x0000d800010c7983 */ /* 0x002f220000100a00 */
[----:B------:R-:W-:Y:S02]  /*15b40*/  SEL R5, R249, RZ, !P3 ;  /* 0x000000fff9057207 */ /* 0x000fe40005800000 */
[----:B------:R-:W-:Y:S02]  /*15b50*/  LEA R44, P3, R9, R0, 0x2 ;  /* 0x00000000092c7211 */ /* 0x000fe400078610ff */
[----:B------:R-:W-:-:S02]  /*15b60*/  SEL R4, R249, RZ, !P2 ;  /* 0x000000fff9047207 */ /* 0x000fc40005000000 */
[----:B------:R-:W-:Y:S02]  /*15b70*/  LEA R14, P2, R8, R0, 0x2 ;  /* 0x00000000080e7211 */ /* 0x000fe400078410ff */
[-C--:B------:R-:W-:Y:S02]  /*15b80*/  LEA.HI.X.SX32 R35, R10, R3.reuse, 0x2, P4 ;  /* 0x000000030a237211 */ /* 0x080fe400020f16ff */
[-C--:B------:R-:W-:Y:S02]  /*15b90*/  LEA.HI.X.SX32 R45, R9, R3.reuse, 0x2, P3 ;  /* 0x00000003092d7211 */ /* 0x080fe400018f16ff */
[----:B------:R-:W-:Y:S01]  /*15ba0*/  LEA.HI.X.SX32 R15, R8, R3, 0x2, P2 ;  /* 0x00000003080f7211 */ /* 0x000fe200010f16ff */
[----:B------:R-:W-:Y:S01]  /*15bb0*/  STL.64 [R1+0x530], R34 ;  /* 0x0005302201007387 */ /* 0x000fe20000100a00 */
[----:B------:R-:W-:Y:S02]  /*15bc0*/  ISETP.GE.AND P5, PT, R2, UR28, PT ;  /* 0x0000001c02007c0c */ /* 0x000fe4000bfa6270 */
[----:B------:R-:W-:Y:S01]  /*15bd0*/  LOP3.LUT R11, R6, 0x22, RZ, 0xfc, !PT ;  /* 0x00000022060b7812 */ /* 0x000fe200078efcff */
[----:B------:R-:W-:Y:S01]  /*15be0*/  STL.64 [R1+0x540], R44 ;  /* 0x0005402c01007387 */ /* 0x000fe20000100a00 */
[----:B------:R-:W-:-:S03]  /*15bf0*/  SEL R0, R249, RZ, !P5 ;  /* 0x000000fff9007207 */ /* 0x000fc60006800000 */
[----:B------:R-:W-:Y:S01]  /*15c00*/  STL.64 [R1+0x538], R14 ;  /* 0x0005380e01007387 */ /* 0x000fe20000100a00 */
[C---:B------:R-:W-:Y:S02]  /*15c10*/  LOP3.LUT R9, R6.reuse, 0x4, RZ, 0xfc, !PT ;  /* 0x0000000406097812 */ /* 0x040fe400078efcff */
[----:B------:R-:W-:Y:S01]  /*15c20*/  LOP3.LUT R8, R6, 0x6, RZ, 0xfc, !PT ;  /* 0x0000000606087812 */ /* 0x000fe200078efcff */
[----:B------:R-:W4:Y:S01]  /*15c30*/  LDL.64 R24, [R1+0x58] ;  /* 0x0000580001187983 */ /* 0x000f220000100a00 */
[----:B------:R-:W-:Y:S01]  /*15c40*/  ISETP.GE.AND P4, PT, R11, UR10, PT ;  /* 0x0000000a0b007c0c */ /* 0x000fe2000bf86270 */
[----:B--2---:R-:W-:Y:S01]  /*15c50*/  ULEA UR45, UR7, UR45, 0x18 ;  /* 0x0000002d072d7291 */ /* 0x004fe2000f8ec03f */
[----:B------:R-:W-:Y:S01]  /*15c60*/  ISETP.NE.U32.AND P5, PT, R0, RZ, PT ;  /* 0x000000ff0000720c */ /* 0x000fe20003fa5070 */
[----:B------:R-:W-:Y:S01]  /*15c70*/  ULDC.64 UR46, c[0x0][0x208] ;  /* 0x00008200002e7ab9 */ /* 0x000fe20000000a00 */
[----:B------:R-:W-:Y:S01]  /*15c80*/  ULDC UR7, c[0x0][0x230] ;  /* 0x00008c0000077ab9 */ /* 0x000fe20000000800 */
[----:B------:R-:W-:Y:S01]  /*15c90*/  SEL R0, R249, RZ, !P4 ;  /* 0x000000fff9007207 */ /* 0x000fe20006000000 */
[----:B------:R-:W-:Y:S01]  /*15ca0*/  ULDC UR10, c[0x0][0x230] ;  /* 0x00008c00000a7ab9 */ /* 0x000fe20000000800 */
[----:B------:R-:W-:-:S02]  /*15cb0*/  ISETP.GE.AND P6, PT, R9, UR7, PT ;  /* 0x0000000709007c0c */ /* 0x000fc4000bfc6270 */
[----:B------:R-:W-:Y:S02]  /*15cc0*/  ISETP.NE.U32.AND P3, PT, R5, RZ, PT ;  /* 0x000000ff0500720c */ /* 0x000fe40003f65070 */
[----:B------:R-:W-:Y:S01]  /*15cd0*/  ISETP.NE.U32.AND P2, PT, R4, RZ, PT ;  /* 0x000000ff0400720c */ /* 0x000fe20003f45070 */
[----:B------:R-:W-:Y:S01]  /*15ce0*/  IMAD.U32 R251, RZ, RZ, UR45 ;  /* 0x0000002dfffb7e24 */ /* 0x000fe2000f8e00ff */
[----:B------:R-:W-:Y:S01]  /*15cf0*/  ISETP.GE.AND P4, PT, R8, UR9, PT ;  /* 0x0000000908007c0c */ /* 0x000fe2000bf86270 */
[----:B------:R-:W-:Y:S01]  /*15d00*/  ULDC UR7, c[0x0][0x230] ;  /* 0x00008c0000077ab9 */ /* 0x000fe20000000800 */
[----:B------:R-:W2:Y:S01]  /*15d10*/  LDL.64 R8, [R1+0xd0] ;  /* 0x0000d00001087983 */ /* 0x000ea20000100a00 */
[----:B------:R-:W-:Y:S01]  /*15d20*/  LOP3.LUT R10, R6, 0x24, RZ, 0xfc, !PT ;  /* 0x00000024060a7812 */ /* 0x000fe200078efcff */
[----:B------:R-:W-:Y:S01]  /*15d30*/  ULDC UR9, c[0x0][0x230] ;  /* 0x00008c0000097ab9 */ /* 0x000fe20000000800 */
[----:B------:R-:W-:-:S05]  /*15d40*/  IADD3 R3, R7, 0x100000, R251 ;  /* 0x0010000007037810 */ /* 0x000fca0007ffe0fb */
[----:B------:R-:W-:Y:S01]  /*15d50*/  @!PT LDS RZ, [RZ] ;  /* 0x00000000fffff984 */ /* 0x000fe20000000800 */
[----:B------:R-:W-:Y:S01]  /*15d60*/  @!PT LDS RZ, [RZ] ;  /* 0x00000000fffff984 */ /* 0x000fe20000000800 */
[----:B------:R-:W-:Y:S01]  /*15d70*/  @!PT LDS RZ, [RZ] ;  /* 0x00000000fffff984 */ /* 0x000fe20000000800 */
[----:B---3--:R-:W-:Y:S01]  /*15d80*/  LDGSTS.E [R3+-0x80000], desc[UR46][R16.64], P3 ;  /* 0x8000000010037fae */ /* 0x008fe2000992186e */
[----:B------:R-:W-:Y:S01]  /*15d90*/  ISETP.GE.AND P3, PT, R10, UR7, PT ;  /* 0x000000070a007c0c */ /* 0x000fe2000bf66270 */
[----:B------:R-:W-:Y:S02]  /*15da0*/  ULDC UR7, c[0x0][0x230] ;  /* 0x00008c0000077ab9 */ /* 0x000fe40000000800 */
[----:B------:R-:W3:Y:S04]  /*15db0*/  LDL.64 R10, [R1+0xc8] ;  /* 0x0000c800010a7983 */ /* 0x000ee80000100a00 */
[----:B----4-:R1:W-:Y:S01]  /*15dc0*/  LDGSTS.E [R3+-0x7fff8], desc[UR46][R12.64], P2 ;  /* 0x800080000c037fae */ /* 0x0103e2000912186e */
[----:B------:R-:W-:Y:S02]  /*15dd0*/  SEL R5, R249, RZ, !P6 ;  /* 0x000000fff9057207 */ /* 0x000fe40007000000 */
[----:B-1----:R-:W-:Y:S01]  /*15de0*/  LOP3.LUT R13, R7, 0x10, RZ, 0x3c, !PT ;  /* 0x00000010070d7812 */ /* 0x002fe200078e3cff */
[----:B------:R1:W-:Y:S04]  /*15df0*/  LDGSTS.E [R3+-0x7e000], desc[UR46][R244.64], P5 ;  /* 0x82000000f4037fae */ /* 0x0003e8000a92186e */
[----:B------:R4:W-:Y:S04]  /*15e00*/  STL [R1+0xf7c], R13 ;  /* 0x000f7c0d01007387 */ /* 0x0009e80000100800 */
[----:B------:R-:W4:Y:S01]  /*15e10*/  LDL.64 R246, [R1+0x50] ;  /* 0x0000500001f67983 */ /* 0x000f220000100a00 */
[----:B------:R-:W-:-:S02]  /*15e20*/  ISETP.NE.U32.AND P6, PT, R0, RZ, PT ;  /* 0x000000ff0000720c */ /* 0x000fc40003fc5070 */
[----:B------:R-:W-:Y:S02]  /*15e30*/  SEL R4, R249, RZ, !P4 ;  /* 0x000000fff9047207 */ /* 0x000fe40006000000 */
[----:B------:R-:W-:Y:S02]  /*15e40*/  ISETP.NE.U32.AND P4, PT, R5, RZ, PT ;  /* 0x000000ff0500720c */ /* 0x000fe40003f85070 */
[C---:B------:R-:W-:Y:S02]  /*15e50*/  LOP3.LUT R17, R6.reuse, 0x26, RZ, 0xfc, !PT ;  /* 0x0000002606117812 */ /* 0x040fe400078efcff */
[----:B------:R-:W-:Y:S02]  /*15e60*/  LOP3.LUT R16, R6, 0x8, RZ, 0xfc, !PT ;  /* 0x0000000806107812 */ /* 0x000fe400078efcff */
[----:B------:R-:W-:Y:S02]  /*15e70*/  SEL R0, R249, RZ, !P3 ;  /* 0x000000fff9007207 */ /* 0x000fe40005800000 */
[----:B------:R-:W-:Y:S01]  /*15e80*/  ISETP.GE.AND P5, PT, R17, UR10, PT ;  /* 0x0000000a11007c0c */ /* 0x000fe2000bfa6270 */
[----:B------:R1:W-:Y:S01]  /*15e90*/  LDGSTS.E [R3+-0x7dff8], desc[UR46][R24.64], P6 ;  /* 0x8200800018037fae */ /* 0x0003e2000b12186e */
[----:B------:R-:W-:Y:S01]  /*15ea0*/  ISETP.NE.U32.AND P2, PT, R4, RZ, PT ;  /* 0x000000ff0400720c */ /* 0x000fe20003f45070 */
[----:B------:R-:W-:Y:S01]  /*15eb0*/  ULDC UR10, c[0x0][0x230] ;  /* 0x00008c00000a7ab9 */ /* 0x000fe20000000800 */
[----:B------:R-:W-:-:S02]  /*15ec0*/  LOP3.LUT R12, R6, 0xa, RZ, 0xfc, !PT ;  /* 0x0000000a060c7812 */ /* 0x000fc400078efcff */
[----:B------:R-:W-:Y:S01]  /*15ed0*/  ISETP.GE.AND P6, PT, R16, UR7, PT ;  /* 0x0000000710007c0c */ /* 0x000fe2000bfc6270 */
[----:B------:R-:W-:Y:S01]  /*15ee0*/  ULDC UR7, c[0x0][0x230] ;  /* 0x00008c0000077ab9 */ /* 0x000fe20000000800 */
[----:B------:R-:W-:Y:S01]  /*15ef0*/  IADD3 R4, R251, 0x100000, R13 ;  /* 0x00100000fb047810 */ /* 0x000fe20007ffe00d */
[----:B------:R-:W4:Y:S01]  /*15f00*/  LDL.64 R16, [R1+0xc0] ;  /* 0x0000c00001107983 */ /* 0x000f220000100a00 */
[----:B------:R-:W-:Y:S02]  /*15f10*/  ISETP.NE.U32.AND P3, PT, R0, RZ, PT ;  /* 0x000000ff0000720c */ /* 0x000fe40003f65070 */
[----:B------:R-:W-:Y:S01]  /*15f20*/  LOP3.LUT R5, R6, 0x28, RZ, 0xfc, !PT ;  /* 0x0000002806057812 */ /* 0x000fe200078efcff */
[----:B--2---:R-:W-:Y:S01]  /*15f30*/  LDGSTS.E [R4+-0x80000], desc[UR46][R8.64], P4 ;  /* 0x8000000008047fae */ /* 0x004fe2000a12186e */
[C---:B------:R-:W-:Y:S02]  /*15f40*/  SEL R0, R249.reuse, RZ, !P5 ;  /* 0x000000fff9007207 */ /* 0x040fe40006800000 */
[----:B------:R-:W-:Y:S01]  /*15f50*/  ISETP.GE.AND P5, PT, R12, UR9, PT ;  /* 0x000000090c007c0c */ /* 0x000fe2000bfa6270 */
[----:B------:R-:W-:Y:S01]  /*15f60*/  ULDC UR9, c[0x0][0x230] ;  /* 0x00008c0000097ab9 */ /* 0x000fe20000000800 */
[----:B-1----:R-:W-:-:S02]  /*15f70*/  SEL R244, R249, RZ, !P6 ;  /* 0x000000fff9f47207 */ /* 0x002fc40007000000 */
[----:B------:R-:W-:Y:S01]  /*15f80*/  ISETP.GE.AND P4, PT, R5, UR7, PT ;  /* 0x0000000705007c0c */ /* 0x000fe2000bf86270 */
[----:B------:R-:W-:Y:S01]  /*15f90*/  ULDC UR7, c[0x0][0x230] ;  /* 0x00008c0000077ab9 */ /* 0x000fe20000000800 */
[----:B------:R-:W-:Y:S02]  /*15fa0*/  SEL R5, R249, RZ, !P5 ;  /* 0x000000fff9057207 */ /* 0x000fe40006800000 */
[----:B------:R-:W-:Y:S01]  /*15fb0*/  ISETP.NE.U32.AND P5, PT, R244, RZ, PT ;  /* 0x000000fff400720c */ /* 0x000fe20003fa5070 */
[----:B------:R-:W2:Y:S04]  /*15fc0*/  LDL.64 R8, [R1+0xb8] ;  /* 0x0000b80001087983 */ /* 0x000ea80000100a00 */
[----:B------:R-:W2:Y:S01]  /*15fd0*/  LDL.64 R244, [R1+0x48] ;  /* 0x0000480001f47983 */ /* 0x000ea20000100a00 */
[----:B------:R-:W-:-:S02]  /*15fe0*/  LOP3.LUT R24, R7, 0x20, RZ, 0x3c, !PT ;  /* 0x0000002007187812 */ /* 0x000fc400078e3cff */
[----:B------:R-:W-:-:S03]  /*15ff0*/  LOP3.LUT R12, R6, 0x2a, RZ, 0xfc, !PT ;  /* 0x0000002a060c7812 */ /* 0x000fc600078efcff */
[----:B------:R-:W-:Y:S04]  /*16000*/  STL [R1+0xf78], R24 ;  /* 0x000f781801007387 */ /* 0x000fe80000100800 */
[----:B---3--:R1:W-:Y:S04]  /*16010*/  LDGSTS.E [R4+-0x7fff8], desc[UR46][R10.64], P2 ;  /* 0x800080000a047fae */ /* 0x0083e8000912186e */
[----:B----4-:R-:W-:Y:S01]  /*16020*/  LDGSTS.E [R4+-0x7e000], desc[UR46][R246.64], P3 ;  /* 0x82000000f6047fae */ /* 0x010fe2000992186e */
[----:B------:R-:W-:Y:S01]  /*16030*/  ISETP.GE.AND P3, PT, R12, UR10, PT ;  /* 0x0000000a0c007c0c */ /* 0x000fe2000bf66270 */
[----:B------:R-:W-:-:S02]  /*16040*/  ULDC UR10, c[0x0][0x230] ;  /* 0x00008c00000a7ab9 */ /* 0x000fc40000000800 */
[----:B------:R-:W3:Y:S04]  /*16050*/  LDL.64 R12, [R1+0x38] ;  /* 0x00003800010c7983 */ /* 0x000ee80000100a00 */
[----:B------:R-:W4:Y:S01]  /*16060*/  LDL.64 R246, [R1+0x40] ;  /* 0x0000400001f67983 */ /* 0x000f220000100a00 */
[----:B------:R-:W-:Y:S02]  /*16070*/  ISETP.NE.U32.AND P6, PT, R0, RZ, PT ;  /* 0x000000ff0000720c */ /* 0x000fe40003fc5070 */
[----:B------:R-:W-:Y:S02]  /*16080*/  SEL R0, R249, RZ, !P4 ;  /* 0x000000fff9007207 */ /* 0x000fe40006000000 */
[----:B------:R-:W-:Y:S02]  /*16090*/  LOP3.LUT R25, R6, 0xc, RZ, 0xfc, !PT ;  /* 0x0000000c06197812 */ /* 0x000fe400078efcff */
[----:B------:R-:W-:-:S02]  /*160a0*/  ISETP.NE.U32.AND P4, PT, R0, RZ, PT ;  /* 0x000000ff0000720c */ /* 0x000fc40003f85070 */
[----:B------:R-:W-:Y:S02]  /*160b0*/  SEL R0, R249, RZ, !P3 ;  /* 0x000000fff9007207 */ /* 0x000fe40005800000 */
[----:B------:R-:W-:Y:S02]  /*160c0*/  ISETP.NE.U32.AND P2, PT, R5, RZ, PT ;  /* 0x000000ff0500720c */ /* 0x000fe40003f45070 */
[----:B------:R-:W-:Y:S02]  /*160d0*/  IADD3 R5, R251, 0x100000, R24 ;  /* 0x00100000fb057810 */ /* 0x000fe40007ffe018 */
[----:B-1----:R-:W-:Y:S01]  /*160e0*/  LOP3.LUT R10, R6, 0x2c, RZ, 0xfc, !PT ;  /* 0x0000002c060a7812 */ /* 0x002fe200078efcff */
[----:B--2---:R1:W-:Y:S01]  /*160f0*/  LDGSTS.E [R4+-0x7dff8], desc[UR46][R244.64], P6 ;  /* 0x82008000f4047fae */ /* 0x0043e2000b12186e */
[----:B------:R-:W-:Y:S01]  /*16100*/  ISETP.GE.AND P6, PT, R25, UR7, PT ;  /* 0x0000000719007c0c */ /* 0x000fe2000bfc6270 */
[----:B------:R-:W-:Y:S02]  /*16110*/  ULDC UR7, c[0x0][0x230] ;  /* 0x00008c0000077ab9 */ /* 0x000fe40000000800 */
[----:B------:R-:W-:Y:S01]  /*16120*/  LDGSTS.E [R5+-0x80000], desc[UR46][R16.64], P5 ;  /* 0x8000000010057fae */ /* 0x000fe2000a92186e */
[----:B------:R-:W-:Y:S01]  /*16130*/  ISETP.GE.AND P5, PT, R10, UR7, PT ;  /* 0x000000070a007c0c */ /* 0x000fe2000bfa6270 */
[----:B------:R-:W-:Y:S01]  /*16140*/  ULDC UR7, c[0x0][0x230] ;  /* 0x00008c0000077ab9 */ /* 0x000fe20000000800 */
[----:B-1----:R-:W-:Y:S01]  /*16150*/  SEL R245, R249, RZ, !P6 ;  /* 0x000000fff9f57207 */ /* 0x002fe20007000000 */
[----:B------:R1:W-:Y:S01]  /*16160*/  LDGSTS.E [R5+-0x7fff8], desc[UR46][R8.64], P2 ;  /* 0x8000800008057fae */ /* 0x0003e2000912186e */
[----:B------:R-:W-:-:S02]  /*16170*/  ISETP.NE.U32.AND P6, PT, R0, RZ, PT ;  /* 0x000000ff0000720c */ /* 0x000fc40003fc5070 */
[----:B------:R-:W-:Y:S01]  /*16180*/  LOP3.LUT R10, R7, 0x30, RZ, 0x3c, !PT ;  /* 0x00000030070a7812 */ /* 0x000fe200078e3cff */
[----:B------:R-:W2:Y:S04]  /*16190*/  LDL.64 R16, [R1+0xa8] ;  /* 0x0000a80001107983 */ /* 0x000ea80000100a00 */
[----:B------:R-:W-:Y:S04]  /*161a0*/  STL [R1+0xf74], R10 ;  /* 0x000f740a01007387 */ /* 0x000fe80000100800 */
[----:B------:R1:W-:Y:S04]  /*161b0*/  STL.64 [R1+0x1480], R4 ;  /* 0x0014800401007387 */ /* 0x0003e80000100a00 */
[----:B----4-:R4:W-:Y:S04]  /*161c0*/  LDGSTS.E [R5+-0x7e000], desc[UR46][R246.64], P4 ;  /* 0x82000000f6057fae */ /* 0x0109e8000a12186e */
[----:B---3--:R-:W-:Y:S04]  /*161d0*/  LDGSTS.E [R5+-0x7dff8], desc[UR46][R12.64], P6 ;  /* 0x820080000c057fae */ /* 0x008fe8000b12186e */
[----:B-1----:R-:W3:Y:S01]  /*161e0*/  LDL.64 R4, [R1+0xb0] ;  /* 0x0000b00001047983 */ /* 0x002ee20000100a00 */
[----:B------:R-:W-:-:S02]  /*161f0*/  LOP3.LUT R11, R6, 0xe, RZ, 0xfc, !PT ;  /* 0x0000000e060b7812 */ /* 0x000fc400078efcff */
[----:B------:R-:W-:Y:S01]  /*16200*/  LOP3.LUT R24, R6, 0x2e, RZ, 0xfc, !PT ;  /* 0x0000002e06187812 */ /* 0x000fe200078efcff */
[----:B------:R-:W2:Y:S01]  /*16210*/  LDL.64 R12, [R1+0x28] ;  /* 0x00002800010c7983 */ /* 0x000ea20000100a00 */
[----:B------:R-:W-:Y:S01]  /*16220*/  ISETP.GE.AND P3, PT, R11, UR9, PT ;  /* 0x000000090b007c0c */ /* 0x000fe2000bf66270 */
[----:B------:R-:W-:Y:S01]  /*16230*/  ULDC UR9, c[0x0][0x230] ;  /* 0x00008c0000097ab9 */ /* 0x000fe20000000800 */
[----:B------:R-:W-:Y:S01]  /*16240*/  ISETP.GE.AND P4, PT, R24, UR10, PT ;  /* 0x0000000a18007c0c */ /* 0x000fe2000bf86270 */
[----:B------:R-:W-:Y:S01]  /*16250*/  ULDC UR10, c[0x0][0x230] ;  /* 0x00008c00000a7ab9 */ /* 0x000fe20000000800 */
[----:B------:R-:W-:Y:S01]  /*16260*/  SEL R244, R249, RZ, !P3 ;  /* 0x000000fff9f47207 */ /* 0x000fe20005800000 */
[----:B------:R-:W2:Y:S01]  /*16270*/  LDL.64 R24, [R1+0x30] ;  /* 0x0000300001187983 */ /* 0x000ea20000100a00 */
[----:B------:R-:W-:Y:S02]  /*16280*/  ISETP.NE.U32.AND P3, PT, R245, RZ, PT ;  /* 0x000000fff500720c */ /* 0x000fe40003f65070 */
[----:B------:R-:W-:-:S02]  /*16290*/  ISETP.NE.U32.AND P2, PT, R244, RZ, PT ;  /* 0x000000fff400720c */ /* 0x000fc40003f45070 */
[C---:B------:R-:W-:Y:S02]  /*162a0*/  LOP3.LUT R11, R6.reuse, 0x10, RZ, 0xfc, !PT ;  /* 0x00000010060b7812 */ /* 0x040fe400078efcff */
[----:B------:R-:W-:Y:S02]  /*162b0*/  SEL R0, R249, RZ, !P5 ;  /* 0x000000fff9007207 */ /* 0x000fe40006800000 */
[----:B------:R-:W-:Y:S02]  /*162c0*/  IADD3 R244, R251, 0x100000, R10 ;  /* 0x00100000fbf47810 */ /* 0x000fe40007ffe00a */
[C---:B------:R-:W-:Y:S02]  /*162d0*/  LOP3.LUT R9, R6.reuse, 0x12, RZ, 0xfc, !PT ;  /* 0x0000001206097812 */ /* 0x040fe400078efcff */
[----:B------:R-:W-:Y:S02]  /*162e0*/  LOP3.LUT R8, R6, 0x30, RZ, 0xfc, !PT ;  /* 0x0000003006087812 */ /* 0x000fe400078efcff */
[----:B------:R-:W-:Y:S01]  /*162f0*/  ISETP.GE.AND P6, PT, R11, UR7, PT ;  /* 0x000000070b007c0c */ /* 0x000fe2000bfc6270 */
[----:B------:R-:W-:Y:S01]  /*16300*/  ULDC UR7, c[0x0][0x230] ;  /* 0x00008c0000077ab9 */ /* 0x000fe20000000800 */
[----:B------:R-:W-:Y:S01]  /*16310*/  ISETP.NE.U32.AND P5, PT, R0, RZ, PT ;  /* 0x000000ff0000720c */ /* 0x000fe20003fa5070 */
[----:B------:R-:W2:Y:S01]  /*16320*/  LDL.64 R10, [R1+0xa0] ;  /* 0x0000a000010a7983 */ /* 0x000ea20000100a00 */
[----:B------:R-:W-:-:S02]  /*16330*/  SEL R0, R249, RZ, !P4 ;  /* 0x000000fff9007207 */ /* 0x000fc40006000000 */
[----:B------:R-:W-:Y:S01]  /*16340*/  ISETP.GE.AND P4, PT, R9, UR9, PT ;  /* 0x0000000909007c0c */ /* 0x000fe2000bf86270 */
[----:B------:R-:W-:Y:S01]  /*16350*/  ULDC UR9, c[0x0][0x230] ;  /* 0x00008c0000097ab9 */ /* 0x000fe20000000800 */
[----:B---3--:R-:W-:Y:S01]  /*16360*/  LDGSTS.E [R244+-0x80000], desc[UR46][R4.64], P3 ;  /* 0x8000000004f47fae */ /* 0x008fe2000992186e */
[----:B------:R-:W-:Y:S01]  /*16370*/  ISETP.GE.AND P3, PT, R8, UR7, PT ;  /* 0x0000000708007c0c */ /* 0x000fe2000bf66270 */
[----:B------:R-:W-:Y:S02]  /*16380*/  ULDC UR7, c[0x0][0x230] ;  /* 0x00008c0000077ab9 */ /* 0x000fe40000000800 */
[----:B------:R-:W3:Y:S01]  /*16390*/  LDL.64 R8, [R1+0x98] ;  /* 0x0000980001087983 */ /* 0x000ee20000100a00 */
[C---:B----4-:R-:W-:Y:S02]  /*163a0*/  SEL R246, R249.reuse, RZ, !P6 ;  /* 0x000000fff9f67207 */ /* 0x050fe40007000000 */
[----:B------:R-:W-:Y:S01]  /*163b0*/  ISETP.NE.U32.AND P6, PT, R0, RZ, PT ;  /* 0x000000ff0000720c */ /* 0x000fe20003fc5070 */
[----:B--2---:R1:W-:Y:S01]  /*163c0*/  LDGSTS.E [R244+-0x7fff8], desc[UR46][R16.64], P2 ;  /* 0x8000800010f47fae */ /* 0x0043e2000912186e */
[----:B------:R-:W-:-:S02]  /*163d0*/  SEL R245, R249, RZ, !P4 ;  /* 0x000000fff9f57207 */ /* 0x000fc40006000000 */
[----:B------:R-:W-:Y:S01]  /*163e0*/  ISETP.NE.U32.AND P4, PT, R246, RZ, PT ;  /* 0x000000fff600720c */ /* 0x000fe20003f85070 */
[----:B------:R-:W-:Y:S01]  /*163f0*/  LDGSTS.E [R244+-0x7e000], desc[UR46][R24.64], P5 ;  /* 0x8200000018f47fae */ /* 0x000fe2000a92186e */
[----:B------:R-:W-:Y:S02]  /*16400*/  LOP3.LUT R246, R6, 0x32, RZ, 0xfc, !PT ;  /* 0x0000003206f67812 */ /* 0x000fe400078efcff */
[----:B------:R-:W-:Y:S02]  /*16410*/  SEL R0, R249, RZ, !P3 ;  /* 0x000000fff9007207 */ /* 0x000fe40005800000 */
[----:B------:R-:W-:Y:S02]  /*16420*/  ISETP.NE.U32.AND P2, PT, R245, RZ, PT ;  /* 0x000000fff500720c */ /* 0x000fe40003f45070 */
[----:B------:R-:W-:Y:S01]  /*16430*/  ISETP.GE.AND P5, PT, R246, UR10, PT ;  /* 0x0000000af6007c0c */ /* 0x000fe2000bfa6270 */
[----:B------:R-:W-:Y:S01]  /*16440*/  LDGSTS.E [R244+-0x7dff8], desc[UR46][R12.64], P6 ;  /* 0x820080000cf47fae */ /* 0x000fe2000b12186e */
[C---:B-1----:R-:W-:Y:S01]  /*16450*/  LOP3.LUT R17, R6.reuse, 0x14, RZ, 0xfc, !PT ;  /* 0x0000001406117812 */ /* 0x042fe200078efcff */
[----:B------:R-:W-:Y:S01]  /*16460*/  ULDC UR10, c[0x0][0x230] ;  /* 0x00008c00000a7ab9 */ /* 0x000fe20000000800 */
[----:B------:R-:W-:-:S02]  /*16470*/  LOP3.LUT R5, R6, 0x16, RZ, 0xfc, !PT ;  /* 0x0000001606057812 */ /* 0x000fc400078efcff */
[----:B------:R-:W-:Y:S02]  /*16480*/  ISETP.NE.U32.AND P3, PT, R0, RZ, PT ;  /* 0x000000ff0000720c */ /* 0x000fe40003f65070 */
[----:B------:R-:W-:Y:S02]  /*16490*/  LOP3.LUT R16, R7, 0x40, RZ, 0x3c, !PT ;  /* 0x0000004007107812 */ /* 0x000fe400078e3cff */
[----:B------:R-:W-:Y:S02]  /*164a0*/  SEL R0, R249, RZ, !P5 ;  /* 0x000000fff9007207 */ /* 0x000fe40006800000 */
[----:B------:R-:W-:Y:S02]  /*164b0*/  ISETP.GE.AND P6, PT, R17, UR7, PT ;  /* 0x0000000711007c0c */ /* 0x000fe4000bfc6270 */
[----:B------:R-:W-:Y:S01]  /*164c0*/  IADD3 R245, R251, 0x100000, R16 ;  /* 0x00100000fbf57810 */ /* 0x000fe20007ffe010 */
[----:B------:R-:W-:Y:S01]  /*164d0*/  STL [R1+0xf70], R16 ;  /* 0x000f701001007387 */ /* 0x000fe20000100800 */
[----:B------:R-:W-:Y:S01]  /*164e0*/  ISETP.GE.AND P5, PT, R5, UR9, PT ;  /* 0x0000000905007c0c */ /* 0x000fe2000bfa6270 */
[----:B------:R-:W-:Y:S01]  /*164f0*/  ULDC UR7, c[0x0][0x230] ;  /* 0x00008c0000077ab9 */ /* 0x000fe20000000800 */
[C---:B------:R-:W-:Y:S01]  /*16500*/  SEL R247, R249.reuse, RZ, !P6 ;  /* 0x000000fff9f77207 */ /* 0x040fe20007000000 */
[----:B------:R1:W-:Y:S01]  /*16510*/  LDGSTS.E [R245+-0x80000], desc[UR46][R10.64], P4 ;  /* 0x800000000af57fae */ /* 0x0003e2000a12186e */
[----:B------:R-:W-:Y:S01]  /*16520*/  SEL R246, R249, RZ, !P5 ;  /* 0x000000fff9f67207 */ /* 0x000fe20006800000 */
[----:B------:R-:W-:Y:S01]  /*16530*/  ULDC UR9, c[0x0][0x230] ;  /* 0x00008c0000097ab9 */ /* 0x000fe20000000800 */
[----:B------:R-:W-:Y:S01]  /*16540*/  ISETP.NE.U32.AND P5, PT, R247, RZ, PT ;  /* 0x000000fff700720c */ /* 0x000fe20003fa5070 */
[----:B------:R-:W2:Y:S04]  /*16550*/  LDL.LU.64 R24, [R1+0x17d8] ;  /* 0x0017d80001187983 */ /* 0x000ea80000300a00 */
[----:B------:R-:W4:Y:S04]  /*16560*/  LDL.64 R12, [R1+0x18] ;  /* 0x00001800010c7983 */ /* 0x000f280000100a00 */
[----:B---3--:R-:W-:Y:S01]  /*16570*/  LDGSTS.E [R245+-0x7fff8], desc[UR46][R8.64], P2 ;  /* 0x8000800008f57fae */ /* 0x008fe2000912186e */
[----:B------:R-:W-:-:S03]  /*16580*/  ISETP.NE.U32.AND P2, PT, R246, RZ, PT ;  /* 0x000000fff600720c */ /* 0x000fc60003f45070 */
[----:B------:R-:W3:Y:S01]  /*16590*/  LDL.64 R246, [R1+0x20] ;  /* 0x0000200001f67983 */ /* 0x000ee20000100a00 */
[----:B------:R-:W-:Y:S02]  /*165a0*/  ISETP.NE.U32.AND P6, PT, R0, RZ, PT ;  /* 0x000000ff0000720c */ /* 0x000fe40003fc5070 */
[----:B-1----:R-:W-:Y:S01]  /*165b0*/  LOP3.LUT R10, R7, 0x50, RZ, 0x3c, !PT ;  /* 0x00000050070a7812 */ /* 0x002fe200078e3cff */
[----:B------:R-:W2:Y:S04]  /*165c0*/  LDL.64 R8, [R1+0x88] ;  /* 0x0000880001087983 */ /* 0x000ea80000100a00 */
[----:B------:R-:W-:Y:S04]  /*165d0*/  STL [R1+0xf6c], R10 ;  /* 0x000f6c0a01007387 */ /* 0x000fe80000100800 */
[----:B------:R1:W-:Y:S04]  /*165e0*/  STL.64 [R1+0x1478], R244 ;  /* 0x001478f401007387 */ /* 0x0003e80000100a00 */
[----:B---3--:R3:W-:Y:S04]  /*165f0*/  LDGSTS.E [R245+-0x7e000], desc[UR46][R246.64], P3 ;  /* 0x82000000f6f57fae */ /* 0x0087e8000992186e */
[----:B----4-:R-:W-:Y:S04]  /*16600*/  LDGSTS.E [R245+-0x7dff8], desc[UR46][R12.64], P6 ;  /* 0x820080000cf57fae */ /* 0x010fe8000b12186e */
[----:B-1----:R-:W4:Y:S01]  /*16610*/  LDL.64 R244, [R1+0x90] ;  /* 0x0000900001f47983 */ /* 0x002f220000100a00 */
[----:B------:R-:W-:-:S02]  /*16620*/  LOP3.LUT R4, R6, 0x34, RZ, 0xfc, !PT ;  /* 0x0000003406047812 */ /* 0x000fc400078efcff */
[C---:B------:R-:W-:Y:S01]  /*16630*/  LOP3.LUT R16, R6.reuse, 0x36, RZ, 0xfc, !PT ;  /* 0x0000003606107812 */ /* 0x040fe200078efcff */
[----:B------:R-:W2:Y:S01]  /*16640*/  LDL.64 R12, [R1+0x8] ;  /* 0x00000800010c7983 */ /* 0x000ea20000100a00 */
[----:B------:R-:W-:Y:S02]  /*16650*/  LOP3.LUT R11, R6, 0x18, RZ, 0xfc, !PT ;  /* 0x00000018060b7812 */ /* 0x000fe400078efcff */
[----:B---3--:R-:W-:Y:S02]  /*16660*/  IADD3 R246, R251, 0x100000, R10 ;  /* 0x00100000fbf67810 */ /* 0x008fe40007ffe00a */
[----:B------:R-:W-:Y:S01]  /*16670*/  ISETP.GE.AND P4, PT, R4, UR7, PT ;  /* 0x0000000704007c0c */ /* 0x000fe2000bf86270 */
[----:B------:R-:W-:Y:S01]  /*16680*/  ULDC UR7, c[0x0][0x230] ;  /* 0x00008c0000077ab9 */ /* 0x000fe20000000800 */
[----:B------:R-:W-:Y:S01]  /*16690*/  ISETP.GE.AND P3, PT, R16, UR10, PT ;  /* 0x0000000a10007c0c */ /* 0x000fe2000bf66270 */
[----:B------:R-:W-:Y:S01]  /*166a0*/  ULDC UR10, c[0x0][0x230] ;  /* 0x00008c00000a7ab9 */ /* 0x000fe20000000800 */
[----:B------:R-:W3:Y:S01]  /*166b0*/  LDL.64 R16, [R1+0x10] ;  /* 0x0000100001107983 */ /* 0x000ee20000100a00 */
[----:B------:R-:W-:Y:S01]  /*166c0*/  ISETP.GE.AND P6, PT, R11, UR7, PT ;  /* 0x000000070b007c0c */ /* 0x000fe2000bfc6270 */
[----:B------:R-:W-:-:S02]  /*166d0*/  ULDC UR7, c[0x0][0x230] ;  /* 0x00008c0000077ab9 */ /* 0x000fc40000000800 */
[----:B------:R-:W3:Y:S01]  /*166e0*/  LDL.64 R10, [R1+0x80] ;  /* 0x00008000010a7983 */ /* 0x000ee20000100a00 */
[----:B------:R-:W-:Y:S02]  /*166f0*/  SEL R0, R249, RZ, !P4 ;  /* 0x000000fff9007207 */ /* 0x000fe40006000000 */
[C---:B------:R-:W-:Y:S02]  /*16700*/  LOP3.LUT R5, R6.reuse, 0x1a, RZ, 0xfc, !PT ;  /* 0x0000001a06057812 */ /* 0x040fe400078efcff */
[----:B------:R-:W-:Y:S01]  /*16710*/  LOP3.LUT R4, R6, 0x38, RZ, 0xfc, !PT ;  /* 0x0000003806047812 */ /* 0x000fe200078efcff */
[----:B----4-:R-:W-:Y:S04]  /*16720*/  LDGSTS.E [R246+-0x80000], desc[UR46][R244.64], P5 ;  /* 0x80000000f4f67fae */ /* 0x010fe8000a92186e */
[----:B--2---:R-:W-:Y:S04]  /*16730*/  LDGSTS.E [R246+-0x7fff8], desc[UR46][R8.64], P2 ;  /* 0x8000800008f67fae */ /* 0x004fe8000912186e */
[----:B------:R-:W2:Y:S04]  /*16740*/  LDL.64 R244, [R1+0x78] ;  /* 0x0000780001f47983 */ /* 0x000ea80000100a00 */
[----:B------:R-:W4:Y:S01]  /*16750*/  LDL.64 R8, [R1] ;  /* 0x0000000001087983 */ /* 0x000f220000100a00 */
[----:B------:R-:W-:-:S02]  /*16760*/  ISETP.NE.U32.AND P4, PT, R0, RZ, PT ;  /* 0x000000ff0000720c */ /* 0x000fc40003f85070 */
[----:B------:R-:W-:Y:S02]  /*16770*/  SEL R0, R249, RZ, !P3 ;  /* 0x000000fff9007207 */ /* 0x000fe40005800000 */
[----:B------:R-:W-:Y:S01]  /*16780*/  ISETP.GE.AND P3, PT, R5, UR9, PT ;  /* 0x0000000905007c0c */ /* 0x000fe2000bf66270 */
[----:B------:R-:W-:Y:S01]  /*16790*/  ULDC UR9, c[0x0][0x230] ;  /* 0x00008c0000097ab9 */ /* 0x000fe20000000800 */
[C---:B------:R-:W-:Y:S02]  /*167a0*/  SEL R248, R249.reuse, RZ, !P6 ;  /* 0x000000fff9f87207 */ /* 0x040fe40007000000 */
[----:B------:R-:W-:Y:S01]  /*167b0*/  ISETP.GE.AND P6, PT, R4, UR7, PT ;  /* 0x0000000704007c0c */ /* 0x000fe2000bfc6270 */
[----:B------:R-:W-:Y:S01]  /*167c0*/  ULDC UR7, c[0x0][0x230] ;  /* 0x00008c0000077ab9 */ /* 0x000fe20000000800 */
[----:B------:R-:W-:Y:S02]  /*167d0*/  ISETP.NE.U32.AND P5, PT, R0, RZ, PT ;  /* 0x000000ff0000720c */ /* 0x000fe40003fa5070 */
[C---:B------:R-:W-:Y:S01]  /*167e0*/  SEL R247, R249.reuse, RZ, !P3 ;  /* 0x000000fff9f77207 */ /* 0x040fe20005800000 */
[----:B---3--:R-:W-:Y:S01]  /*167f0*/  LDGSTS.E [R246+-0x7e000], desc[UR46][R16.64], P4 ;  /* 0x8200000010f67fae */ /* 0x008fe2000a12186e */
[----:B------:R-:W-:-:S02]  /*16800*/  SEL R0, R249, RZ, !P6 ;  /* 0x000000fff9007207 */ /* 0x000fc40007000000 */
[----:B------:R-:W-:Y:S02]  /*16810*/  ISETP.NE.U32.AND P3, PT, R248, RZ, PT ;  /* 0x000000fff800720c */ /* 0x000fe40003f65070 */
[----:B------:R-:W-:Y:S02]  /*16820*/  ISETP.NE.U32.AND P2, PT, R247, RZ, PT ;  /* 0x000000fff700720c */ /* 0x000fe40003f45070 */
[----:B------:R-:W-:Y:S02]  /*16830*/  ISETP.NE.U32.AND P6, PT, R0, RZ, PT ;  /* 0x000000ff0000720c */ /* 0x000fe40003fc5070 */
[----:B------:R-:W-:Y:S01]  /*16840*/  LOP3.LUT R4, R7, 0x60, RZ, 0x3c, !PT ;  /* 0x0000006007047812 */ /* 0x000fe200078e3cff */
[----:B------:R-:W-:Y:S01]  /*16850*/  LDGSTS.E [R246+-0x7dff8], desc[UR46][R12.64], P5 ;  /* 0x820080000cf67fae */ /* 0x000fe2000a92186e */
[----:B------:R-:W-:Y:S02]  /*16860*/  LOP3.LUT R5, R6, 0x1c, RZ, 0xfc, !PT ;  /* 0x0000001c06057812 */ /* 0x000fe400078efcff */
[----:B------:R-:W-:Y:S01]  /*16870*/  IADD3 R247, R251, 0x100000, R4 ;  /* 0x00100000fbf77810 */ /* 0x000fe20007ffe004 */
[----:B------:R1:W-:Y:S01]  /*16880*/  STL [R1+0xf68], R4 ;  /* 0x000f680401007387 */ /* 0x0003e20000100800 */
[----:B------:R-:W-:Y:S01]  /*16890*/  ISETP.GE.AND P5, PT, R5, UR7, PT ;  /* 0x0000000705007c0c */ /* 0x000fe2000bfa6270 */
[----:B------:R-:W-:-:S02]  /*168a0*/  ULDC UR7, c[0x0][0x230] ;  /* 0x00008c0000077ab9 */ /* 0x000fc40000000800 */
[----:B------:R-:W3:Y:S04]  /*168b0*/  LDL.LU.64 R16, [R1+0x17d0] ;  /* 0x0017d00001107983 */ /* 0x000ee80000300a00 */
[----:B------:R-:W3:Y:S04]  /*168c0*/  LDL.LU.64 R12, [R1+0x17c8] ;  /* 0x0017c800010c7983 */ /* 0x000ee80000300a00 */
[----:B------:R-:W-:Y:S04]  /*168d0*/  LDGSTS.E [R247+-0x80000], desc[UR46][R10.64], P3 ;  /* 0x800000000af77fae */ /* 0x000fe8000992186e */
[----:B-1----:R-:W3:Y:S04]  /*168e0*/  LDL.64 R4, [R1+0x70] ;  /* 0x0000700001047983 */ /* 0x002ee80000100a00 */
[----:B------:R-:W3:Y:S04]  /*168f0*/  LDL.LU.64 R10, [R1+0x17c0] ;  /* 0x0017c000010a7983 */ /* 0x000ee80000300a00 */
[----:B--2---:R1:W-:Y:S04]  /*16900*/  LDGSTS.E [R247+-0x7fff8], desc[UR46][R244.64], P2 ;  /* 0x80008000f4f77fae */ /* 0x0043e8000912186e */
[----:B----4-:R-:W-:Y:S04]  /*16910*/  LDGSTS.E [R247+-0x7e000], desc[UR46][R8.64], P6 ;  /* 0x8200000008f77fae */ /* 0x010fe8000b12186e */
[----:B------:R-:W2:Y:S01]  /*16920*/  LDL.LU.64 R8, [R1+0x17b8] ;  /* 0x0017b80001087983 */ /* 0x000ea20000300a00 */
[----:B------:R-:W-:-:S04]  /*16930*/  LOP3.LUT R252, R6, 0x3a, RZ, 0xfc, !PT ;  /* 0x0000003a06fc7812 */ /* 0x000fc800078efcff */
[----:B------:R-:W-:Y:S01]  /*16940*/  ISETP.GE.AND P4, PT, R252, UR10, PT ;  /* 0x0000000afc007c0c */ /* 0x000fe2000bf86270 */
[----:B------:R-:W-:-:S03]  /*16950*/  ULDC.64 UR10, c[0x0][0x238] ;  /* 0x00008e00000a7ab9 */ /* 0x000fc60000000a00 */
[----:B------:R-:W-:-:S04]  /*16960*/  SEL R0, R249, RZ, !P4 ;  /* 0x000000fff9007207 */ /* 0x000fc80006000000 */
[----:B------:R-:W-:Y:S02]  /*16970*/  ISETP.NE.U32.AND P3, PT, R0, RZ, PT ;  /* 0x000000ff0000720c */ /* 0x000fe40003f65070 */
[C---:B------:R-:W-:Y:S02]  /*16980*/  LOP3.LUT R250, R6.reuse, 0x1e, RZ, 0xfc, !PT ;  /* 0x0000001e06fa7812 */ /* 0x040fe400078efcff */
[----:B------:R-:W-:Y:S02]  /*16990*/  LOP3.LUT R248, R6, 0x3c, RZ, 0xfc, !PT ;  /* 0x0000003c06f87812 */ /* 0x000fe400078efcff */
[----:B-1----:R-:W-:Y:S02]  /*169a0*/  LOP3.LUT R244, R7, 0x70, RZ, 0x3c, !PT ;  /* 0x0000007007f47812 */ /* 0x002fe400078e3cff */
[----:B------:R-:W-:Y:S02]  /*169b0*/  ISETP.GE.AND P4, PT, R250, UR9, PT ;  /* 0x00000009fa007c0c */ /* 0x000fe4000bf86270 */
[----:B------:R-:W-:-:S02]  /*169c0*/  LOP3.LUT R245, R6, 0x3e, RZ, 0xfc, !PT ;  /* 0x0000003e06f57812 */ /* 0x000fc400078efcff */
[----:B------:R-:W-:Y:S01]  /*169d0*/  SEL R250, R249, RZ, !P5 ;  /* 0x000000fff9fa7207 */ /* 0x000fe20006800000 */
[----:B------:R-:W-:Y:S01]  /*169e0*/  STL [R1+0xf64], R244 ;  /* 0x000f64f401007387 */ /* 0x000fe20000100800 */
[----:B------:R-:W-:Y:S01]  /*169f0*/  ISETP.GE.AND P5, PT, R248, UR7, PT ;  /* 0x00000007f8007c0c */ /* 0x000fe2000bfa6270 */
[----:B------:R-:W-:Y:S02]  /*16a00*/  ULDC UR7, c[0x0][0x230] ;  /* 0x00008c0000077ab9 */ /* 0x000fe40000000800 */
[----:B------:R-:W4:Y:S01]  /*16a10*/  LDL R252, [R1+0x92c] ;  /* 0x00092c0001fc7983 */ /* 0x000f220000100800 */
[----:B------:R-:W-:Y:S01]  /*16a20*/  ISETP.GE.AND P6, PT, R245, UR7, PT ;  /* 0x00000007f5007c0c */ /* 0x000fe2000bfc6270 */
[----:B------:R-:W-:Y:S02]  /*16a30*/  ULDC UR7, c[0x0][0x230] ;  /* 0x00008c0000077ab9 */ /* 0x000fe40000000800 */
[----:B------:R-:W-:Y:S01]  /*16a40*/  STL.64 [R1+0x1470], R246 ;  /* 0x001470f601007387 */ /* 0x000fe20000100a00 */
[----:B------:R-:W1:Y:S01]  /*16a50*/  S2R R245, SR_TID.X ;  /* 0x0000000000f57919 */ /* 0x000e620000002100 */
[----:B------:R-:W-:-:S02]  /*16a60*/  SEL R248, R249, RZ, !P4 ;  /* 0x000000fff9f87207 */ /* 0x000fc40006000000 */
[----:B------:R-:W-:Y:S02]  /*16a70*/  ISETP.NE.U32.AND P4, PT, R250, RZ, PT ;  /* 0x000000fffa00720c */ /* 0x000fe40003f85070 */
[----:B------:R-:W-:Y:S02]  /*16a80*/  SEL R0, R249, RZ, !P5 ;  /* 0x000000fff9007207 */ /* 0x000fe40006800000 */
[----:B------:R-:W-:Y:S02]  /*16a90*/  ISETP.NE.U32.AND P5, PT, R248, RZ, PT ;  /* 0x000000fff800720c */ /* 0x000fe40003fa5070 */
[----:B-1----:R-:W-:Y:S02]  /*16aa0*/  LOP3.LUT R250, R245, 0x3f, RZ, 0xc0, !PT ;  /* 0x0000003ff5fa7812 */ /* 0x002fe400078ec0ff */
[----:B------:R-:W1:Y:S01]  /*16ab0*/  LDC R245, c[0x0][0x230] ;  /* 0x00008c00fff57b82 */ /* 0x000e620000000800 */
[----:B------:R-:W-:Y:S02]  /*16ac0*/  IADD3 R248, R251, 0x100000, R244 ;  /* 0x00100000fbf87810 */ /* 0x000fe40007ffe0f4 */
[----:B------:R-:W-:Y:S01]  /*16ad0*/  ISETP.NE.U32.AND P2, PT, R0, RZ, PT ;  /* 0x000000ff0000720c */ /* 0x000fe20003f45070 */
[----:B-1----:R-:W-:Y:S01]  /*16ae0*/  VIADD R245, R245, 0x3f ;  /* 0x0000003ff5f57836 */ /* 0x002fe20000000000 */
[----:B--2---:R-:W-:Y:S04]  /*16af0*/  LDGSTS.E [R247+-0x7dff8], desc[UR46][R8.64], P3 ;  /* 0x8200800008f77fae */ /* 0x004fe8000992186e */
[----:B------:R1:W-:Y:S01]  /*16b00*/  STL.64 [R1+0x1468], R8 ;  /* 0x0014680801007387 */ /* 0x0003e20000100a00 */
[----:B------:R-:W-:-:S03]  /*16b10*/  ISETP.GE.AND P3, PT, R250, UR7, PT ;  /* 0x00000007fa007c0c */ /* 0x000fc6000bf66270 */
[----:B---3--:R-:W-:Y:S04]  /*16b20*/  LDGSTS.E [R248+-0x80000], desc[UR46][R4.64], P4 ;  /* 0x8000000004f87fae */ /* 0x008fe8000a12186e */
[----:B-1----:R-:W2:Y:S01]  /*16b30*/  LDL.64 R8, [R1+0x68] ;  /* 0x0000680001087983 */ /* 0x002ea20000100a00 */
[C---:B------:R-:W-:Y:S02]  /*16b40*/  SEL R250, R249.reuse, RZ, !P6 ;  /* 0x000000fff9fa7207 */ /* 0x040fe40007000000 */
[----:B------:R-:W-:Y:S01]  /*16b50*/  ISETP.GE.AND P6, PT, R6, UR4, PT ;  /* 0x0000000406007c0c */ /* 0x000fe2000bfc6270 */
[----:B------:R1:W-:Y:S01]  /*16b60*/  STL.64 [R1+0x1488], R6 ;  /* 0x0014880601007387 */ /* 0x0003e20000100a00 */
[----:B------:R-:W-:Y:S02]  /*16b70*/  SEL R251, R249, RZ, !P3 ;  /* 0x000000fff9fb7207 */ /* 0x000fe40005800000 */
[----:B------:R-:W-:Y:S01]  /*16b80*/  ISETP.GT.AND P3, PT, R245, 0x7f, PT ;  /* 0x0000007ff500780c */ /* 0x000fe20003f64270 */
[----:B------:R-:W3:Y:S01]  /*16b90*/  LDL.64 R246, [R1+0x138] ;  /* 0x0001380001f67983 */ /* 0x000ee20000100a00 */
[----:B------:R-:W-:-:S02]  /*16ba0*/  SEL R0, RZ, 0x4, P6 ;  /* 0x00000004ff007807 */ /* 0x000fc40003000000 */
[----:B------:R-:W-:Y:S01]  /*16bb0*/  ISETP.GE.AND P6, PT, R2, UR4, PT ;  /* 0x0000000402007c0c */ /* 0x000fe2000bfc6270 */
[----:B------:R-:W3:Y:S04]  /*16bc0*/  LDL.64 R244, [R1+0x118] ;  /* 0x0001180001f47983 */ /* 0x000ee80000100a00 */
[----:B-1----:R-:W3:Y:S04]  /*16bd0*/  LDL.64 R6, [R1+0x158] ;  /* 0x0001580001067983 */ /* 0x002ee80000100a00 */
[----:B------:R-:W3:Y:S04]  /*16be0*/  LDL.64 R4, [R1+0xf8] ;  /* 0x0000f80001047983 */ /* 0x000ee80000100a00 */
[----:B------:R1:W-:Y:S04]  /*16bf0*/  STL.64 [R1+0x1490], R2 ;  /* 0x0014900201007387 */ /* 0x0003e80000100a00 */
[----:B-1----:R-:W3:Y:S01]  /*16c00*/  LDL.64 R2, [R1+0x178] ;  /* 0x0001780001027983 */ /* 0x002ee20000100a00 */
[----:B------:R-:W-:-:S02]  /*16c10*/  SEL R249, R0, RZ, P3 ;  /* 0x000000ff00f97207 */ /* 0x000fc40001800000 */
[----:B------:R-:W-:Y:S02]  /*16c20*/  SEL R0, RZ, 0x4, P0 ;  /* 0x00000004ff007807 */ /* 0x000fe40000000000 */
[----:B------:R-:W-:Y:S02]  /*16c30*/  ISETP.NE.U32.AND P4, PT, R250, RZ, PT ;  /* 0x000000fffa00720c */ /* 0x000fe40003f85070 */
[----:B------:R-:W-:Y:S02]  /*16c40*/  SEL R250, RZ, 0x4, P6 ;  /* 0x00000004fffa7807 */ /* 0x000fe40003000000 */
[----:B------:R-:W-:Y:S02]  /*16c50*/  ISETP.NE.U32.AND P6, PT, R249, RZ, PT ;  /* 0x000000fff900720c */ /* 0x000fe40003fc5070 */
[----:B------:R-:W-:Y:S02]  /*16c60*/  SEL R249, R0, RZ, P3 ;  /* 0x000000ff00f97207 */ /* 0x000fe40001800000 */
[----:B------:R-:W-:-:S02]  /*16c70*/  ISETP.NE.U32.AND P0, PT, R251, RZ, PT ;  /* 0x000000fffb00720c */ /* 0x000fc40003f05070 */
[----:B------:R-:W-:Y:S02]  /*16c80*/  SEL R0, R250, RZ, P3 ;  /* 0x000000fffa007207 */ /* 0x000fe40001800000 */
[C---:B----4-:R-:W-:Y:S02]  /*16c90*/  LOP3.LUT R250, R252.reuse, 0x20, RZ, 0x3c, !PT ;  /* 0x00000020fcfa7812 */ /* 0x050fe400078e3cff */
[----:B------:R-:W-:Y:S01]  /*16ca0*/  LOP3.LUT R251, R252, 0x40, RZ, 0x3c, !PT ;  /* 0x00000040fcfb7812 */ /* 0x000fe200078e3cff */
[----:B------:R-:W-:Y:S04]  /*16cb0*/  STL.64 [R1+0x1498], R10 ;  /* 0x0014980a01007387 */ /* 0x000fe80000100a00 */
[----:B------:R-:W-:Y:S04]  /*16cc0*/  STL [R1+0xf60], R250 ;  /* 0x000f60fa01007387 */ /* 0x000fe80000100800 */
[----:B------:R-:W-:Y:S04]  /*16cd0*/  STL.64 [R1+0x14a0], R12 ;  /* 0x0014a00c01007387 */ /* 0x000fe80000100a00 */
[----:B------:R-:W-:Y:S04]  /*16ce0*/  STL [R1+0xf5c], R251 ;  /* 0x000f5cfb01007387 */ /* 0x000fe80000100800 */
[----:B--2---:R1:W-:Y:S02]  /*16cf0*/  LDGSTS.E [R248+-0x7fff8], desc[UR46][R8.64], P5 ;  /* 0x8000800008f87fae */ /* 0x0043e4000a92186e */
[----:B-1----:R-:W1:Y:S01]  /*16d00*/  S2R R8, SR_TID.X ;  /* 0x0000000000087919 */ /* 0x002e620000002100 */
[----:B------:R-:W-:Y:S01]  /*16d10*/  ISETP.NE.U32.AND P5, PT, R249, RZ, PT ;  /* 0x000000fff900720c */ /* 0x000fe20003fa5070 */
[----:B------:R-:W-:Y:S04]  /*16d20*/  LDGSTS.E [R248+-0x7e000], desc[UR46][R10.64], P2 ;  /* 0x820000000af87fae */ /* 0x000fe8000912186e */
[----:B------:R-:W-:Y:S01]  /*16d30*/  LDGSTS.E [R248+-0x7dff8], desc[UR46][R12.64], P4 ;  /* 0x820080000cf87fae */ /* 0x000fe2000a12186e */
[----:B-1----:R-:W-:-:S03]  /*16d40*/  SHF.R.U32.HI R249, RZ, 0x6, R8 ;  /* 0x00000006fff97819 */ /* 0x002fc60000011608 */
[----:B------:R-:W0:Y:S01]  /*16d50*/  LDGDEPBAR ;  /* 0x00000000000079af */ /* 0x000e220000000000 */
[----:B------:R-:W-:-:S04]  /*16d60*/  SGXT.U32 R249, R249, 0x1 ;  /* 0x00000001f9f9781a */ /* 0x000fc80000000000 */
[----:B------:R-:W-:-:S04]  /*16d70*/  LOP3.LUT R249, R249, 0x22, RZ, 0xfc, !PT ;  /* 0x00000022f9f97812 */ /* 0x000fc800078efcff */
[----:B------:R-:W-:Y:S02]  /*16d80*/  ISETP.GE.AND P4, PT, R249, UR4, PT ;  /* 0x00000004f9007c0c */ /* 0x000fe4000bf86270 */
[----:B------:R-:W-:-:S04]  /*16d90*/  SHF.R.U32.HI R249, RZ, 0x6, R8 ;  /* 0x00000006fff97819 */ /* 0x000fc80000011608 */
[----:B------:R-:W-:-:S04]  /*16da0*/  SGXT.U32 R249, R249, 0x1 ;  /* 0x00000001f9f9781a */ /* 0x000fc80000000000 */
[----:B------:R-:W-:Y:S02]  /*16db0*/  LOP3.LUT R249, R249, 0x4, RZ, 0xfc, !PT ;  /* 0x00000004f9f97812 */ /* 0x000fe400078efcff */
[C---:B------:R-:W-:Y:S02]  /*16dc0*/  LOP3.LUT R9, R252.reuse, 0x60, RZ, 0x3c, !PT ;  /* 0x00000060fc097812 */ /* 0x040fe400078e3cff */
[----:B------:R-:W-:Y:S02]  /*16dd0*/  SEL R8, RZ, 0x4, P4 ;  /* 0x00000004ff087807 */ /* 0x000fe40002000000 */
[----:B------:R-:W-:Y:S01]  /*16de0*/  ISETP.GE.AND P4, PT, R249, UR4, PT ;  /* 0x00000004f9007c0c */ /* 0x000fe2000bf86270 */
[----:B------:R-:W-:Y:S01]  /*16df0*/  VIADD R249, R252, UR45 ;  /* 0x0000002dfcf97c36 */ /* 0x000fe20008000000 */
[----:B------:R-:W-:Y:S01]  /*16e00*/  ISETP.NE.U32.AND P2, PT, R0, RZ, PT ;  /* 0x000000ff0000720c */ /* 0x000fe20003f45070 */
[----:B------:R1:W-:Y:S01]  /*16e10*/  STL [R1+0xf58], R9 ;  /* 0x000f580901007387 */ /* 0x0003e20000100800 */
[----:B------:R-:W-:-:S03]  /*16e20*/  VIADD R0, R9, UR45 ;  /* 0x0000002d09007c36 */ /* 0x000fc60008000000 */
[----:B---3--:R-:W-:Y:S04]  /*16e30*/  LDGSTS.E [R249], desc[UR46][R2.64], P0 ;  /* 0x0000000002f97fae */ /* 0x008fe8000812186e */
[----:B------:R-:W-:Y:S01]  /*16e40*/  LDGSTS.E [R249+0x400], desc[UR46][R6.64], P0 ;  /* 0x0040000006f97fae */ /* 0x000fe2000812186e */
[----:B-1----:R-:W-:-:S03]  /*16e50*/  SEL R9, R8, RZ, P3 ;  /* 0x000000ff08097207 */ /* 0x002fc60001800000 */
[----:B------:R-:W-:Y:S04]  /*16e60*/  LDGSTS.E [R249+0x800], desc[UR46][R246.64], P0 ;  /* 0x00800000f6f97fae */ /* 0x000fe8000812186e */
[----:B------:R-:W-:Y:S04]  /*16e70*/  LDGSTS.E [R249+0xc00], desc[UR46][R244.64], P0 ;  /* 0x00c00000f4f97fae */ /* 0x000fe8000812186e */
[----:B------:R-:W-:Y:S04]  /*16e80*/  STL [R1+0x14a8], R9 ;  /* 0x0014a80901007387 */ /* 0x000fe80000100800 */
[----:B------:R-:W-:Y:S04]  /*16e90*/  LDGSTS.E [R249+0x1000], desc[UR46][R4.64], P0 ;  /* 0x0100000004f97fae */ /* 0x000fe8000812186e */
[----:B------:R-:W-:Y:S04]  /*16ea0*/  LDGSTS.E [R249+0x1400], desc[UR46][R16.64], P0 ;  /* 0x0140000010f97fae */ /* 0x000fe8000812186e */
[----:B------:R-:W-:Y:S04]  /*16eb0*/  LDGSTS.E [R249+0x1800], desc[UR46][R24.64], P0 ;  /* 0x0180000018f97fae */ /* 0x000fe8000812186e */
[----:B------:R-:W2:Y:S04]  /*16ec0*/  LDL.64 R4, [R1+0x190] ;  /* 0x0001900001047983 */ /* 0x000ea80000100a00 */
[----:B------:R-:W-:Y:S04]  /*16ed0*/  LDGSTS.E [R249+0x1c00], desc[UR46][R32.64], P0 ;  /* 0x01c0000020f97fae */ /* 0x000fe8000812186e */
[----:B------:R-:W-:Y:S04]  /*16ee0*/  LDGSTS.E [R249+0x2000], desc[UR46][R40.64], P0 ;  /* 0x0200000028f97fae */ /* 0x000fe8000812186e */
[----:B------:R-:W-:Y:S04]  /*16ef0*/  LDGSTS.E [R249+0x2400], desc[UR46][R48.64], P0 ;  /* 0x0240000030f97fae */ /* 0x000fe8000812186e */
[----:B------:R-:W-:Y:S04]  /*16f00*/  LDGSTS.E [R249+0x2800], desc[UR46][R56.64], P0 ;  /* 0x0280000038f97fae */ /* 0x000fe8000812186e */
[----:B------:R-:W-:Y:S04]  /*16f10*/  STL.64 [R1+0x13f8], R16 ;  /* 0x0013f81001007387 */ /* 0x000fe80000100a00 */
        /* <DEDUP_REMOVED lines=19> */
[----:B------:R1:W-:Y:S04]  /*17050*/  STL.64 [R1+0x1448], R96 ;  /* 0x0014486001007387 */ /* 0x0003e80000100a00 */
        /* <DEDUP_REMOVED lines=26> */
[----:B------:R-:W-:Y:S04]  /*17200*/  STL.64 [R1+0x1500], R208 ;  /* 0x001500d001007387 */ /* 0x000fe80000100a00 */
[----:B--2---:R-:W-:Y:S04]  /*17210*/  LDGSTS.E [R249+0x10800], desc[UR46][R4.64], P0 ;  /* 0x1080000004f97fae */ /* 0x004fe8000812186e */
[----:B------:R-:W-:Y:S04]  /*17220*/  LDGSTS.E [R249+0x10c00], desc[UR46][R242.64], P0 ;  /* 0x10c00000f2f97fae */ /* 0x000fe8000812186e */
[----:B------:R-:W-:Y:S04]  /*17230*/  LDGSTS.E [R249+0x11000], desc[UR46][R234.64], P0 ;  /* 0x11000000eaf97fae */ /* 0x000fe8000812186e */
[----:B------:R-:W-:Y:S04]  /*17240*/  LDGSTS.E [R249+0x11400], desc[UR46][R226.64], P0 ;  /* 0x11400000e2f97fae */ /* 0x000fe8000812186e */
[----:B------:R-:W2:Y:S04]  /*17250*/  LDL.LU.64 R242, [R1+0x17b0] ;  /* 0x0017b00001f27983 */ /* 0x000ea80000300a00 */
[----:B------:R-:W3:Y:S04]  /*17260*/  LDL.LU.64 R234, [R1+0x17a8] ;  /* 0x0017a80001ea7983 */ /* 0x000ee80000300a00 */
[----:B-1----:R-:W4:Y:S04]  /*17270*/  LDL.LU.64 R96, [R1+0x170] ;  /* 0x0001700001607983 */ /* 0x002f280000300a00 */
[----:B------:R-:W2:Y:S04]  /*17280*/  LDL.LU.64 R64, [R1+0x150] ;  /* 0x0001500001407983 */ /* 0x000ea80000300a00 */
[----:B------:R-:W3:Y:S04]  /*17290*/  LDL.LU.64 R32, [R1+0x130] ;  /* 0x0001300001207983 */ /* 0x000ee80000300a00 */
[----:B------:R-:W3:Y:S04]  /*172a0*/  LDL.LU.64 R226, [R1+0x17a0] ;  /* 0x0017a00001e27983 */ /* 0x000ee80000300a00 */
[----:B------:R-:W-:Y:S04]  /*172b0*/  LDGSTS.E [R249+0x11800], desc[UR46][R218.64], P0 ;  /* 0x11800000daf97fae */ /* 0x000fe8000812186e */
[----:B------:R-:W-:Y:S04]  /*172c0*/  LDGSTS.E [R249+0x11c00], desc[UR46][R210.64], P0 ;  /* 0x11c00000d2f97fae */ /* 0x000fe8000812186e */
[----:B------:R-:W-:Y:S04]  /*172d0*/  LDGSTS.E [R249+0x12000], desc[UR46][R202.64], P0 ;  /* 0x12000000caf97fae */ /* 0x000fe8000812186e */
[----:B------:R-:W3:Y:S04]  /*172e0*/  LDL.LU.64 R218, [R1+0x1798] ;  /* 0x0017980001da7983 */ /* 0x000ee80000300a00 */
[----:B------:R-:W3:Y:S04]  /*172f0*/  LDL.64 R244, [R1+0x110] ;  /* 0x0001100001f47983 */ /* 0x000ee80000100a00 */
[----:B------:R-:W3:Y:S04]  /*17300*/  LDL.64 R4, [R1+0xf0] ;  /* 0x0000f00001047983 */ /* 0x000ee80000100a00 */
[----:B------:R-:W3:Y:S04]  /*17310*/  LDL.LU.64 R210, [R1+0x1790] ;  /* 0x0017900001d27983 */ /* 0x000ee80000300a00 */
[----:B------:R-:W3:Y:S04]  /*17320*/  LDL.LU.64 R202, [R1+0x1788] ;  /* 0x0017880001ca7983 */ /* 0x000ee80000300a00 */
[----:B------:R-:W-:Y:S04]  /*17330*/  LDGSTS.E [R249+0x12400], desc[UR46][R194.64], P0 ;  /* 0x12400000c2f97fae */ /* 0x000fe8000812186e */
[----:B------:R-:W-:Y:S04]  /*17340*/  LDGSTS.E [R249+0x12800], desc[UR46][R186.64], P0 ;  /* 0x12800000baf97fae */ /* 0x000fe8000812186e */
[----:B------:R-:W-:Y:S04]  /*17350*/  LDGSTS.E [R249+0x12c00], desc[UR46][R178.64], P0 ;  /* 0x12c00000b2f97fae */ /* 0x000fe8000812186e */
[----:B------:R-:W3:Y:S04]  /*17360*/  LDL.LU.64 R194, [R1+0x1780] ;  /* 0x0017800001c27983 */ /* 0x000ee80000300a00 */
        /* <DEDUP_REMOVED lines=40> */
[----:B------:R-:W3:Y:S04]  /*175f0*/  LDL.LU.64 R18, [R1+0x16d8] ;  /* 0x0016d80001127983 */ /* 0x000ee80000300a00 */
[----:B------:R-:W3:Y:S01]  /*17600*/  LDL.LU.64 R34, [R1+0x16d0] ;  /* 0x0016d00001227983 */ /* 0x000ee20000300a00 */
[----:B------:R-:W-:-:S03]  /*17610*/  VIADD R250, R250, UR45 ;  /* 0x0000002dfafa7c36 */ /* 0x000fc60008000000 */
[----:B------:R-:W-:Y:S04]  /*17620*/  STL [R1+0x13f0], R249 ;  /* 0x0013f0f901007387 */ /* 0x000fe80000100800 */
[----:B----4-:R-:W-:Y:S04]  /*17630*/  LDGSTS.E [R250+0x100], desc[UR46][R96.64], P0 ;  /* 0x0010000060fa7fae */ /* 0x010fe8000812186e */
[----:B--2---:R-:W-:Y:S04]  /*17640*/  LDGSTS.E [R250+0x500], desc[UR46][R64.64], P0 ;  /* 0x0050000040fa7fae */ /* 0x004fe8000812186e */
[----:B---3--:R-:W-:Y:S04]  /*17650*/  LDGSTS.E [R250+0x900], desc[UR46][R32.64], P0 ;  /* 0x0090000020fa7fae */ /* 0x008fe8000812186e */
[----:B------:R-:W-:Y:S04]  /*17660*/  LDGSTS.E [R250+0xd00], desc[UR46][R244.64], P0 ;  /* 0x00d00000f4fa7fae */ /* 0x000fe8000812186e */
[----:B------:R-:W-:Y:S04]  /*17670*/  LDGSTS.E [R250+0x1100], desc[UR46][R4.64], P0 ;  /* 0x0110000004fa7fae */ /* 0x000fe8000812186e */
[----:B------:R-:W2:Y:S04]  /*17680*/  LDL.64 R244, [R1+0x198] ;  /* 0x0001980001f47983 */ /* 0x000ea80000100a00 */
[----:B------:R-:W3:Y:S04]  /*17690*/  LDL.64 R4, [R1+0x1b8] ;  /* 0x0001b80001047983 */ /* 0x000ee80000100a00 */
[----:B------:R-:W4:Y:S04]  /*176a0*/  LDL.LU.64 R88, [R1+0x168] ;  /* 0x0001680001587983 */ /* 0x000f280000300a00 */
[----:B------:R-:W4:Y:S04]  /*176b0*/  LDL.LU.64 R56, [R1+0x148] ;  /* 0x0001480001387983 */ /* 0x000f280000300a00 */
[----:B------:R-:W4:Y:S04]  /*176c0*/  LDL.LU.64 R24, [R1+0x128] ;  /* 0x0001280001187983 */ /* 0x000f280000300a00 */
[----:B------:R-:W-:Y:S04]  /*176d0*/  LDGSTS.E [R250+0x1500], desc[UR46][R18.64], P0 ;  /* 0x0150000012fa7fae */ /* 0x000fe8000812186e */
        /* <DEDUP_REMOVED lines=28> */
[----:B--2---:R-:W-:Y:S04]  /*178a0*/  LDGSTS.E [R250+0x10900], desc[UR46][R244.64], P0 ;  /* 0x10900000f4fa7fae */ /* 0x004fe8000812186e */
[----:B---3--:R-:W-:Y:S04]  /*178b0*/  LDGSTS.E [R250+0x10d00], desc[UR46][R4.64], P0 ;  /* 0x10d0000004fa7fae */ /* 0x008fe8000812186e */
[----:B------:R-:W-:Y:S04]  /*178c0*/  LDGSTS.E [R250+0x11100], desc[UR46][R236.64], P0 ;  /* 0x11100000ecfa7fae */ /* 0x000fe8000812186e */
[----:B------:R-:W-:Y:S04]  /*178d0*/  LDGSTS.E [R250+0x11500], desc[UR46][R228.64], P0 ;  /* 0x11500000e4fa7fae */ /* 0x000fe8000812186e */
[----:B------:R-:W-:Y:S04]  /*178e0*/  LDGSTS.E [R250+0x11900], desc[UR46][R220.64], P0 ;  /* 0x11900000dcfa7fae */ /* 0x000fe8000812186e */
[----:B------:R-:W2:Y:S04]  /*178f0*/  LDL.LU.64 R236, [R1+0x16c8] ;  /* 0x0016c80001ec7983 */ /* 0x000ea80000300a00 */
[----:B------:R-:W3:Y:S04]  /*17900*/  LDL.LU.64 R228, [R1+0x16c0] ;  /* 0x0016c00001e47983 */ /* 0x000ee80000300a00 */
[----:B------:R-:W2:Y:S04]  /*17910*/  LDL.64 R4, [R1+0x108] ;  /* 0x0001080001047983 */ /* 0x000ea80000100a00 */
[----:B------:R-:W3:Y:S04]  /*17920*/  LDL.LU.64 R220, [R1+0x16b8] ;  /* 0x0016b80001dc7983 */ /* 0x000ee80000300a00 */
[----:B------:R-:W-:Y:S04]  /*17930*/  LDGSTS.E [R250+0x11d00], desc[UR46][R212.64], P0 ;  /* 0x11d00000d4fa7fae */ /* 0x000fe8000812186e */
[----:B------:R-:W-:Y:S04]  /*17940*/  LDGSTS.E [R250+0x12100], desc[UR46][R204.64], P0 ;  /* 0x12100000ccfa7fae */ /* 0x000fe8000812186e */
[----:B------:R-:W-:Y:S04]  /*17950*/  LDGSTS.E [R250+0x12500], desc[UR46][R196.64], P0 ;  /* 0x12500000c4fa7fae */ /* 0x000fe8000812186e */
[----:B------:R-:W3:Y:S04]  /*17960*/  LDL.LU.64 R212, [R1+0x16b0] ;  /* 0x0016b00001d47983 */ /* 0x000ee80000300a00 */
        /* <DEDUP_REMOVED lines=46> */
[----:B------:R-:W3:Y:S01]  /*17c50*/  LDL.LU.64 R44, [R1+0x15f0] ;  /* 0x0015f000012c7983 */ /* 0x000ee20000300a00 */
[----:B------:R-:W-:-:S03]  /*17c60*/  VIADD R251, R251, UR45 ;  /* 0x0000002dfbfb7c36 */ /* 0x000fc60008000000 */
[----:B------:R-:W3:Y:S04]  /*17c70*/  LDL.64 R244, [R1+0x180] ;  /* 0x0001800001f47983 */ /* 0x000ee80000100a00 */
[----:B----4-:R-:W-:Y:S04]  /*17c80*/  LDGSTS.E [R251+0x200], desc[UR46][R88.64], P0 ;  /* 0x0020000058fb7fae */ /* 0x010fe8000812186e */
[----:B------:R-:W-:Y:S04]  /*17c90*/  LDGSTS.E [R251+0x600], desc[UR46][R56.64], P0 ;  /* 0x0060000038fb7fae */ /* 0x000fe8000812186e */
[----:B------:R-:W-:Y:S04]  /*17ca0*/  LDGSTS.E [R251+0xa00], desc[UR46][R24.64], P0 ;  /* 0x00a0000018fb7fae */ /* 0x000fe8000812186e */
[----:B--2---:R-:W-:Y:S04]  /*17cb0*/  LDGSTS.E [R251+0xe00], desc[UR46][R4.64], P0 ;  /* 0x00e0000004fb7fae */ /* 0x004fe8000812186e */
[----:B------:R-:W2:Y:S04]  /*17cc0*/  LDL.64 R4, [R1+0x1a0] ;  /* 0x0001a00001047983 */ /* 0x000ea80000100a00 */
[----:B---3--:R-:W-:Y:S04]  /*17cd0*/  LDGSTS.E [R251+0x1200], desc[UR46][R246.64], P0 ;  /* 0x01200000f6fb7fae */ /* 0x008fe8000812186e */
        /* <DEDUP_REMOVED lines=30> */
[----:B------:R-:W-:Y:S04]  /*17ec0*/  LDGSTS.E [R251+0x10e00], desc[UR46][R238.64], P0 ;  /* 0x10e00000eefb7fae */ /* 0x000fe8000812186e */
[----:B------:R-:W-:Y:S04]  /*17ed0*/  LDGSTS.E [R251+0x11200], desc[UR46][R230.64], P0 ;  /* 0x11200000e6fb7fae */ /* 0x000fe8000812186e */
[----:B------:R-:W-:Y:S04]  /*17ee0*/  LDGSTS.E [R251+0x11600], desc[UR46][R222.64], P0 ;  /* 0x11600000defb7fae */ /* 0x000fe8000812186e */
[----:B------:R-:W2:Y:S04]  /*17ef0*/  LDL.LU.64 R238, [R1+0x15e8] ;  /* 0x0015e80001ee7983 */ /* 0x000ea80000300a00 */
[----:B------:R-:W3:Y:S04]  /*17f00*/  LDL.LU.64 R230, [R1+0x15e0] ;  /* 0x0015e00001e67983 */ /* 0x000ee80000300a00 */
[----:B------:R-:W4:Y:S04]  /*17f10*/  LDL.LU.64 R80, [R1+0x160] ;  /* 0x0001600001507983 */ /* 0x000f280000300a00 */
[----:B------:R-:W2:Y:S04]  /*17f20*/  LDL.LU.64 R48, [R1+0x140] ;  /* 0x0001400001307983 */ /* 0x000ea80000300a00 */
[----:B------:R-:W3:Y:S04]  /*17f30*/  LDL.LU.64 R16, [R1+0x120] ;  /* 0x0001200001107983 */ /* 0x000ee80000300a00 */
[----:B------:R-:W3:Y:S04]  /*17f40*/  LDL.LU.64 R222, [R1+0x15d8] ;  /* 0x0015d80001de7983 */ /* 0x000ee80000300a00 */
[----:B------:R-:W3:Y:S04]  /*17f50*/  LDL.64 R4, [R1+0x100] ;  /* 0x0001000001047983 */ /* 0x000ee80000100a00 */
        /* <DEDUP_REMOVED lines=51> */
[----:B------:R-:W3:Y:S04]  /*18290*/  LDL.LU.64 R14, [R1+0x1508] ;  /* 0x00150800010e7983 */ /* 0x000ee80000300a00 */
[----:B------:R1:W-:Y:S04]  /*182a0*/  STL.64 [R1+0x1320], R250 ;  /* 0x001320fa01007387 */ /* 0x0003e80000100a00 */
[----:B------:R-:W3:Y:S04]  /*182b0*/  LDL.64 R6, [R1+0x188] ;  /* 0x0001880001067983 */ /* 0x000ee80000100a00 */
[----:B------:R-:W3:Y:S04]  /*182c0*/  LDL.64 R246, [R1+0x1a8] ;  /* 0x0001a80001f67983 */ /* 0x000ee80000100a00 */
[----:B------:R-:W3:Y:S04]  /*182d0*/  LDL.64 R244, [R1+0x1c8] ;  /* 0x0001c80001f47983 */ /* 0x000ee80000100a00 */
[----:B-1----:R-:W3:Y:S04]  /*182e0*/  LDL.64 R250, [R1+0x1e8] ;  /* 0x0001e80001fa7983 */ /* 0x002ee80000100a00 */
[----:B------:R-:W3:Y:S04]  /*182f0*/  LDL.64 R120, [R1+0x208] ;  /* 0x0002080001787983 */ /* 0x000ee80000100a00 */
        /* <DEDUP_REMOVED lines=11> */
[----:B----4-:R-:W-:Y:S04]  /*183b0*/  LDGSTS.E [R0+0x300], desc[UR46][R80.64], P0 ;  /* 0x0030000050007fae */ /* 0x010fe8000812186e */
[----:B--2---:R-:W-:Y:S04]  /*183c0*/  LDGSTS.E [R0+0x700], desc[UR46][R48.64], P0 ;  /* 0x0070000030007fae */ /* 0x004fe8000812186e */
[----:B---3--:R-:W-:Y:S04]  /*183d0*/  LDGSTS.E [R0+0xb00], desc[UR46][R16.64], P0 ;  /* 0x00b0000010007fae */ /* 0x008fe8000812186e */
[----:B------:R-:W2:Y:S04]  /*183e0*/  LDL.64 R136, [R1+0x3a8] ;  /* 0x0003a80001887983 */ /* 0x000ea80000100a00 */
[----:B------:R-:W-:Y:S04]  /*183f0*/  LDGSTS.E [R0+0xf00], desc[UR46][R4.64], P0 ;  /* 0x00f0000004007fae */ /* 0x000fe8000812186e */
[----:B------:R-:W3:Y:S04]  /*18400*/  LDL.64 R72, [R1+0x3c8] ;  /* 0x0003c80001487983 */ /* 0x000ee80000100a00 */
[----:B------:R-:W4:Y:S04]  /*18410*/  LDL.64 R128, [R1+0x3e8] ;  /* 0x0003e80001807983 */ /* 0x000f280000100a00 */
[----:B------:R-:W2:Y:S04]  /*18420*/  LDL.64 R4, [R1+0x228] ;  /* 0x0002280001047983 */ /* 0x000ea80000100a00 */
[----:B------:R-:W4:Y:S04]  /*18430*/  LDL.64 R8, [R1+0x408] ;  /* 0x0004080001087983 */ /* 0x000f280000100a00 */
[----:B------:R-:W4:Y:S04]  /*18440*/  LDL.64 R12, [R1+0x428] ;  /* 0x00042800010c7983 */ /* 0x000f280000100a00 */
[----:B------:R-:W4:Y:S04]  /*18450*/  LDL.64 R10, [R1+0x448] ;  /* 0x00044800010a7983 */ /* 0x000f280000100a00 */
[----:B------:R-:W4:Y:S04]  /*18460*/  LDL.64 R2, [R1+0x468] ;  /* 0x0004680001027983 */ /* 0x000f280000100a00 */
[----:B------:R-:W4:Y:S04]  /*18470*/  LDL.64 R40, [R1+0x4a8] ;  /* 0x0004a80001287983 */ /* 0x000f280000100a00 */
        /* <DEDUP_REMOVED lines=32> */
[----:B------:R-:W4:Y:S04]  /*18680*/  LDL.64 R6, [R1+0x488] ;  /* 0x0004880001067983 */ /* 0x000f280000100a00 */
[----:B------:R-:W4:Y:S04]  /*18690*/  LDL.64 R246, [R1+0x4c8] ;  /* 0x0004c80001f67983 */ /* 0x000f280000100a00 */
[----:B------:R-:W4:Y:S04]  /*186a0*/  LDL.64 R244, [R1+0x4e8] ;  /* 0x0004e80001f47983 */ /* 0x000f280000100a00 */
[----:B------:R-:W-:Y:S04]  /*186b0*/  LDGSTS.E [R0+0x11300], desc[UR46][R250.64], P0 ;  /* 0x11300000fa007fae */ /* 0x000fe8000812186e */
[----:B------:R-:W-:Y:S04]  /*186c0*/  LDGSTS.E [R0+0x11700], desc[UR46][R120.64], P0 ;  /* 0x1170000078007fae */ /* 0x000fe8000812186e */
[----:B--2---:R-:W-:Y:S04]  /*186d0*/  LDGSTS.E [R0+0x11b00], desc[UR46][R4.64], P0 ;  /* 0x11b0000004007fae */ /* 0x004fe8000812186e */
[----:B------:R-:W2:Y:S04]  /*186e0*/  LDL.64 R250, [R1+0x528] ;  /* 0x0005280001fa7983 */ /* 0x000ea80000100a00 */
[----:B------:R-:W2:Y:S04]  /*186f0*/  LDL.64 R120, [R1+0x548] ;  /* 0x0005480001787983 */ /* 0x000ea80000100a00 */
[----:B------:R-:W2:Y:S04]  /*18700*/  LDL.64 R4, [R1+0x508] ;  /* 0x0005080001047983 */ /* 0x000ea80000100a00 */
[----:B------:R-:W-:Y:S04]  /*18710*/  LDGSTS.E [R0+0x11f00], desc[UR46][R208.64], P0 ;  /* 0x11f00000d0007fae */ /* 0x000fe8000812186e */
[----:B------:R-:W-:Y:S04]  /*18720*/  LDGSTS.E [R0+0x12300], desc[UR46][R112.64], P0 ;  /* 0x1230000070007fae */ /* 0x000fe8000812186e */
[----:B------:R-:W-:Y:S04]  /*18730*/  LDGSTS.E [R0+0x12700], desc[UR46][R104.64], P0 ;  /* 0x1270000068007fae */ /* 0x000fe8000812186e */
[----:B------:R-:W2:Y:S04]  /*18740*/  LDL.LU.64 R208, [R1+0x1500] ;  /* 0x0015000001d07983 */ /* 0x000ea80000300a00 */
[----:B------:R-:W-:Y:S04]  /*18750*/  LDGSTS.E [R0+0x12b00], desc[UR46][R200.64], P0 ;  /* 0x12b00000c8007fae */ /* 0x000fe8000812186e */
[----:B------:R-:W2:Y:S04]  /*18760*/  LDL.LU.64 R104, [R1+0xe0] ;  /* 0x0000e00001687983 */ /* 0x000ea80000300a00 */
[----:B------:R-:W2:Y:S04]  /*18770*/  LDL.LU.64 R112, [R1+0xd8] ;  /* 0x0000d80001707983 */ /* 0x000ea80000300a00 */
[----:B------:R-:W2:Y:S04]  /*18780*/  LDL.LU.64 R200, [R1+0x14f8] ;  /* 0x0014f80001c87983 */ /* 0x000ea80000300a00 */
[----:B------:R-:W-:Y:S04]  /*18790*/  LDGSTS.E [R0+0x12f00], desc[UR46][R192.64], P0 ;  /* 0x12f00000c0007fae */ /* 0x000fe8000812186e */
[----:B------:R-:W-:Y:S04]  /*187a0*/  LDGSTS.E [R0+0x13300], desc[UR46][R184.64], P0 ;  /* 0x13300000b8007fae */ /* 0x000fe8000812186e */
        /* <DEDUP_REMOVED lines=12> */
[----:B---3--:R-:W-:Y:S04]  /*18870*/  LDGSTS.E [R0+0x14f00], desc[UR46][R72.64], P0 ;  /* 0x14f0000048007fae */ /* 0x008fe8000812186e */
[----:B------:R-:W3:Y:S04]  /*18880*/  LDL.LU.64 R144, [R1+0x14c0] ;  /* 0x0014c00001907983 */ /* 0x000ee80000300a00 */
[----:B------:R-:W3:Y:S04]  /*18890*/  LDL.LU.64 R136, [R1+0x14b8] ;  /* 0x0014b80001887983 */ /* 0x000ee80000300a00 */
[----:B------:R-:W3:Y:S04]  /*188a0*/  LDL.LU.64 R72, [R1+0x60] ;  /* 0x0000600001487983 */ /* 0x000ee80000300a00 */
[----:B----4-:R-:W-:Y:S04]  /*188b0*/  LDGSTS.E [R0+0x15300], desc[UR46][R128.64], P0 ;  /* 0x1530000080007fae */ /* 0x010fe8000812186e */
[----:B------:R1:W-:Y:S04]  /*188c0*/  LDGSTS.E [R0+0x15700], desc[UR46][R8.64], P0 ;  /* 0x1570000008007fae */ /* 0x0003e8000812186e */
[----:B------:R-:W-:Y:S04]  /*188d0*/  LDGSTS.E [R0+0x15b00], desc[UR46][R12.64], P0 ;  /* 0x15b000000c007fae */ /* 0x000fe8000812186e */
[----:B------:R-:W4:Y:S04]  /*188e0*/  LDL.LU.64 R128, [R1+0x14b0] ;  /* 0x0014b00001807983 */ /* 0x000f280000300a00 */
[----:B------:R-:W4:Y:S04]  /*188f0*/  LDL.LU R9, [R1+0x14a8] ;  /* 0x0014a80001097983 */ /* 0x000f280000300800 */
[----:B------:R-:W4:Y:S04]  /*18900*/  LDL.LU.64 R12, [R1+0x14a0] ;  /* 0x0014a000010c7983 */ /* 0x000f280000300a00 */
[----:B------:R-:W-:Y:S04]  /*18910*/  LDGSTS.E [R0+0x15f00], desc[UR46][R10.64], P0 ;  /* 0x15f000000a007fae */ /* 0x000fe8000812186e */
[----:B------:R-:W-:Y:S04]  /*18920*/  LDGSTS.E [R0+0x16300], desc[UR46][R2.64], P0 ;  /* 0x1630000002007fae */ /* 0x000fe8000812186e */
[----:B------:R-:W4:Y:S04]  /*18930*/  LDL.LU.64 R10, [R1+0x1498] ;  /* 0x00149800010a7983 */ /* 0x000f280000300a00 */
[----:B------:R-:W4:Y:S04]  /*18940*/  LDL.LU.64 R2, [R1+0x1490] ;  /* 0x0014900001027983 */ /* 0x000f280000300a00 */
[----:B------:R-:W-:Y:S04]  /*18950*/  LDGSTS.E [R0+0x16700], desc[UR46][R6.64], P0 ;  /* 0x1670000006007fae */ /* 0x000fe8000812186e */
[----:B------:R-:W-:Y:S04]  /*18960*/  LDGSTS.E [R0+0x16b00], desc[UR46][R40.64], P0 ;  /* 0x16b0000028007fae */ /* 0x000fe8000812186e */
[----:B------:R-:W-:Y:S04]  /*18970*/  LDGSTS.E [R0+0x16f00], desc[UR46][R246.64], P0 ;  /* 0x16f00000f6007fae */ /* 0x000fe8000812186e */
[----:B------:R-:W4:Y:S04]  /*18980*/  LDL.LU.64 R6, [R1+0x1488] ;  /* 0x0014880001067983 */ /* 0x000f280000300a00 */
[----:B------:R-:W-:Y:S04]  /*18990*/  LDGSTS.E [R0+0x17300], desc[UR46][R244.64], P0 ;  /* 0x17300000f4007fae */ /* 0x000fe8000812186e */
[----:B------:R-:W4:Y:S04]  /*189a0*/  LDL.LU.64 R246, [R1+0x58] ;  /* 0x0000580001f67983 */ /* 0x000f280000300a00 */
[----:B------:R-:W4:Y:S04]  /*189b0*/  LDL.LU.64 R244, [R1+0xd0] ;  /* 0x0000d00001f47983 */ /* 0x000f280000300a00 */
[----:B--2---:R-:W-:Y:S04]  /*189c0*/  LDGSTS.E [R0+0x17700], desc[UR46][R4.64], P0 ;  /* 0x1770000004007fae */ /* 0x004fe8000812186e */
[----:B------:R-:W-:Y:S04]  /*189d0*/  LDGSTS.E [R0+0x17b00], desc[UR46][R250.64], P0 ;  /* 0x17b00000fa007fae */ /* 0x000fe8000812186e */
[----:B------:R2:W-:Y:S04]  /*189e0*/  LDGSTS.E [R0+0x17f00], desc[UR46][R120.64], P0 ;  /* 0x17f0000078007fae */ /* 0x0005e8000812186e */
[----:B------:R-:W0:Y:S01]  /*189f0*/  LDGDEPBAR ;  /* 0x00000000000079af */ /* 0x000e220000000000 */
[----:B------:R-:W-:Y:S01]  /*18a00*/  USHF.L.U32 UR10, UR10, 0x6, URZ ;  /* 0x000000060a0a7899 */ /* 0x000fe2000800063f */
[----:B-1----:R-:W-:-:S02]  /*18a10*/  SEL R8, RZ, 0x4, P4 ;  /* 0x00000004ff087807 */ /* 0x002fc40002000000 */
[----:B------:R-:W4:Y:S03]  /*18a20*/  LDL.LU.64 R4, [R1+0x1480] ;  /* 0x0014800001047983 */ /* 0x000f260000300a00 */
[----:B------:R-:W-:-:S04]  /*18a30*/  IMAD.U32 R252, RZ, RZ, UR10 ;  /* 0x0000000afffc7e24 */ /* 0x000fc8000f8e00ff */
[----:B------:R-:W-:Y:S01]  /*18a40*/  IMAD.WIDE R104, R252, 0x4, R104 ;  /* 0x00000004fc687825 */ /* 0x000fe200078e0268 */
[----:B------:R-:W-:Y:S01]  /*18a50*/  BAR.SYNC.DEFER_BLOCKING 0x0 ;  /* 0x0000000000007b1d */ /* 0x000fe20000010000 */
[----:B------:R-:W-:Y:S02]  /*18a60*/  SEL R8, R8, RZ, P3 ;  /* 0x000000ff08087207 */ /* 0x000fe40001800000 */
[----:B--2---:R-:W-:-:S03]  /*18a70*/  IMAD.WIDE R120, R252, 0x4, R112 ;  /* 0x00000004fc787825 */ /* 0x004fc600078e0270 */
[----:B------:R1:W-:Y:S04]  /*18a80*/  STL.64 [R1+0x920], R104 ;  /* 0x0009206801007387 */ /* 0x0003e80000100a00 */
[----:B------:R-:W2:Y:S04]  /*18a90*/  LDL.LU.64 R112, [R1+0xc8] ;  /* 0x0000c80001707983 */ /* 0x000ea80000300a00 */
[----:B------:R1:W-:Y:S01]  /*18aa0*/  STL.64 [R1+0x918], R120 ;  /* 0x0009187801007387 */ /* 0x0003e20000100a00 */
[----:B---3--:R-:W-:Y:S01]  /*18ab0*/  IMAD.WIDE R72, R252, 0x4, R72 ;  /* 0x00000004fc487825 */ /* 0x008fe200078e0248 */
[----:B----4-:R-:W-:-:S02]  /*18ac0*/  ISETP.NE.U32.AND P4, PT, R9, RZ, PT ;  /* 0x000000ff0900720c */ /* 0x010fc40003f85070 */
[----:B------:R-:W-:Y:S01]  /*18ad0*/  @!PT LDS RZ, [RZ] ;  /* 0x00000000fffff984 */ /* 0x000fe20000000800 */
[----:B------:R-:W-:Y:S01]  /*18ae0*/  @!PT LDS RZ, [RZ] ;  /* 0x00000000fffff984 */ /* 0x000fe20000000800 */
[----:B------:R-:W-:Y:S01]  /*18af0*/  @!PT LDS RZ, [RZ] ;  /* 0x00000000fffff984 */ /* 0x000fe20000000800 */
[----:B------:R1:W-:Y:S04]  /*18b00*/  LDGSTS.E [R3+-0x7c000], desc[UR46][R104.64], P6 ;  /* 0x8400000068037fae */ /* 0x0003e8000b12186e */
[----:B------:R3:W-:Y:S04]  /*18b10*/  LDGSTS.E [R3+-0x7bff8], desc[UR46][R120.64], P5 ;  /* 0x8400800078037fae */ /* 0x0007e8000a92186e */
[----:B------:R4:W-:Y:S01]  /*18b20*/  LDGSTS.E [R3+-0x7a000], desc[UR46][R72.64], P2 ;  /* 0x8600000048037fae */ /* 0x0009e2000912186e */
[C---:B------:R-:W-:Y:S02]  /*18b30*/  LOP3.LUT R41, R6.reuse, 0x6, RZ, 0xfc, !PT ;  /* 0x0000000606297812 */ /* 0x040fe400078efcff */
[----:B-1----:R-:W-:-:S02]  /*18b40*/  LOP3.LUT R105, R6, 0x24, RZ, 0xfc, !PT ;  /* 0x0000002406697812 */ /* 0x002fc400078efcff */
[----:B------:R-:W-:Y:S02]  /*18b50*/  ISETP.GE.AND P0, PT, R41, UR4, PT ;  /* 0x0000000429007c0c */ /* 0x000fe4000bf06270 */
[----:B------:R-:W-:Y:S02]  /*18b60*/  ISETP.GE.AND P6, PT, R105, UR4, PT ;  /* 0x0000000469007c0c */ /* 0x000fe4000bfc6270 */
[----:B------:R-:W-:Y:S02]  /*18b70*/  SEL R40, RZ, 0x4, P0 ;  /* 0x00000004ff287807 */ /* 0x000fe40000000000 */
[----:B------:R-:W-:Y:S02]  /*18b80*/  ISETP.NE.U32.AND P0, PT, R8, RZ, PT ;  /* 0x000000ff0800720c */ /* 0x000fe40003f05070 */
[----:B------:R-:W2:Y:S01]  /*18b90*/  LDL.LU.64 R8, [R1+0x50] ;  /* 0x0000500001087983 */ /* 0x000ea20000300a00 */
[----:B------:R-:W-:Y:S01]  /*18ba0*/  LOP3.LUT R105, R6, 0x26, RZ, 0xfc, !PT ;  /* 0x0000002606697812 */ /* 0x000fe200078efcff */
[----:B------:R-:W-:-:S02]  /*18bb0*/  IMAD.WIDE R250, R252, 0x4, R246 ;  /* 0x00000004fcfa7825 */ /* 0x000fc400078e02f6 */
[----:B------:R4:W-:Y:S01]  /*18bc0*/  STL.64 [R1+0x8a0], R72 ;  /* 0x0008a04801007387 */ /* 0x0009e20000100a00 */
[----:B------:R-:W-:Y:S01]  /*18bd0*/  ISETP.GE.AND P5, PT, R105, UR4, PT ;  /* 0x0000000469007c0c */ /* 0x000fe2000bfa6270 */
[----:B---3--:R-:W-:Y:S02]  /*18be0*/  IMAD.WIDE R120, R252, 0x4, R244 ;  /* 0x00000004fc787825 */ /* 0x008fe400078e02f4 */
[----:B------:R-:W3:Y:S04]  /*18bf0*/  LDL.LU.64 R104, [R1+0x48] ;  /* 0x0000480001687983 */ /* 0x000ee80000300a00 */
[----:B------:R-:W-:Y:S04]  /*18c00*/  STL.64 [R1+0x898], R250 ;  /* 0x000898fa01007387 */ /* 0x000fe80000100a00 */
[----:B------:R-:W3:Y:S04]  /*18c10*/  LDL.LU.64 R244, [R1+0xc0] ;  /* 0x0000c00001f47983 */ /* 0x000ee80000300a00 */
[----:B------:R1:W-:Y:S04]  /*18c20*/  STL.64 [R1+0x910], R120 ;  /* 0x0009107801007387 */ /* 0x0003e80000100a00 */
[----:B------:R-:W3:Y:S01]  /*18c30*/  LDL.LU.64 R246, [R1+0xb8] ;  /* 0x0000b80001f67983 */ /* 0x000ee20000300a00 */
[----:B------:R-:W-:-:S02]  /*18c40*/  SEL R40, R40, RZ, P3 ;  /* 0x000000ff28287207 */ /* 0x000fc40001800000 */
[C---:B------:R-:W-:Y:S01]  /*18c50*/  LOP3.LUT R249, R6.reuse, 0x8, RZ, 0xfc, !PT ;  /* 0x0000000806f97812 */ /* 0x040fe200078efcff */
[----:B------:R-:W-:Y:S01]  /*18c60*/  LDGSTS.E [R3+-0x79ff8], desc[UR46][R250.64], P4 ;  /* 0x86008000fa037fae */ /* 0x000fe2000a12186e */
[----:B----4-:R-:W-:Y:S02]  /*18c70*/  LOP3.LUT R73, R6, 0xa, RZ, 0xfc, !PT ;  /* 0x0000000a06497812 */ /* 0x010fe400078efcff */
[----:B------:R-:W-:Y:S01]  /*18c80*/  SEL R72, RZ, 0x4, P6 ;  /* 0x00000004ff487807 */ /* 0x000fe20003000000 */
[----:B------:R1:W-:Y:S01]  /*18c90*/  LDGSTS.E [R4+-0x7c000], desc[UR46][R120.64], P0 ;  /* 0x8400000078047fae */ /* 0x0003e2000812186e */
[----:B------:R-:W-:Y:S02]  /*18ca0*/  ISETP.NE.U32.AND P2, PT, R40, RZ, PT ;  /* 0x000000ff2800720c */ /* 0x000fe40003f45070 */
[----:B------:R-:W-:Y:S02]  /*18cb0*/  ISETP.GE.AND P6, PT, R249, UR4, PT ;  /* 0x00000004f9007c0c */ /* 0x000fe4000bfc6270 */
[----:B------:R-:W-:-:S02]  /*18cc0*/  SEL R40, RZ, 0x4, P5 ;  /* 0x00000004ff287807 */ /* 0x000fc40002800000 */
[----:B------:R-:W-:Y:S02]  /*18cd0*/  ISETP.GE.AND P5, PT, R73, UR4, PT ;  /* 0x0000000449007c0c */ /* 0x000fe4000bfa6270 */
[----:B------:R-:W-:Y:S02]  /*18ce0*/  SEL R73, R72, RZ, P3 ;  /* 0x000000ff48497207 */ /* 0x000fe40001800000 */
[----:B------:R-:W-:Y:S02]  /*18cf0*/  SEL R72, RZ, 0x4, P6 ;  /* 0x00000004ff487807 */ /* 0x000fe40003000000 */
[----:B------:R-:W-:Y:S01]  /*18d00*/  SEL R40, R40, RZ, P3 ;  /* 0x000000ff28287207 */ /* 0x000fe20001800000 */
[----:B--2---:R-:W-:Y:S01]  /*18d10*/  IMAD.WIDE R112, R252, 0x4, R112 ;  /* 0x00000004fc707825 */ /* 0x004fe200078e0270 */
[----:B------:R-:W-:Y:S02]  /*18d20*/  ISETP.NE.U32.AND P4, PT, R73, RZ, PT ;  /* 0x000000ff4900720c */ /* 0x000fe40003f85070 */
[----:B------:R-:W-:-:S02]  /*18d30*/  LOP3.LUT R73, R6, 0x28, RZ, 0xfc, !PT ;  /* 0x0000002806497812 */ /* 0x000fc400078efcff */
[----:B------:R-:W-:Y:S02]  /*18d40*/  SEL R72, R72, RZ, P3 ;  /* 0x000000ff48487207 */ /* 0x000fe40001800000 */
[----:B------:R-:W-:Y:S01]  /*18d50*/  ISETP.NE.U32.AND P6, PT, R40, RZ, PT ;  /* 0x000000ff2800720c */ /* 0x000fe20003fc5070 */
[----:B------:R2:W-:Y:S01]  /*18d60*/  STL.64 [R1+0x908], R112 ;  /* 0x0009087001007387 */ /* 0x0005e20000100a00 */
[----:B------:R-:W-:Y:S02]  /*18d70*/  SEL R40, RZ, 0x4, P5 ;  /* 0x00000004ff287807 */ /* 0x000fe40002800000 */
[----:B------:R-:W-:Y:S01]  /*18d80*/  ISETP.GE.AND P5, PT, R73, UR4, PT ;  /* 0x0000000449007c0c */ /* 0x000fe2000bfa6270 */
[----:B------:R-:W-:Y:S01]  /*18d90*/  LDGSTS.E [R4+-0x7bff8], desc[UR46][R112.64], P2 ;  /* 0x8400800070047fae */ /* 0x000fe2000912186e */
[----:B------:R-:W-:-:S03]  /*18da0*/  ISETP.NE.U32.AND P0, PT, R72, RZ, PT ;  /* 0x000000ff4800720c */ /* 0x000fc60003f05070 */
[----:B------:R-:W4:Y:S01]  /*18db0*/  LDL.LU.64 R72, [R1+0x40] ;  /* 0x0000400001487983 */ /* 0x000f220000300a00 */
[----:B-1----:R-:W-:-:S05]  /*18dc0*/  IMAD.WIDE R120, R252, 0x4, R8 ;  /* 0x00000004fc787825 */ /* 0x002fca00078e0208 */
[----:B------:R1:W-:Y:S01]  /*18dd0*/  STL.64 [R1+0x890], R120 ;  /* 0x0008907801007387 */ /* 0x0003e20000100a00 */
[----:B---3--:R-:W-:-:S03]  /*18de0*/  IMAD.WIDE R104, R252, 0x4, R104 ;  /* 0x00000004fc687825 */ /* 0x008fc600078e0268 */
[----:B--2---:R-:W2:Y:S04]  /*18df0*/  LDL.LU.64 R112, [R1+0x38] ;  /* 0x0000380001707983 */ /* 0x004ea80000300a00 */
[----:B------:R-:W-:Y:S01]  /*18e00*/  LDGSTS.E [R4+-0x7a000], desc[UR46][R120.64], P4 ;  /* 0x8600000078047fae */ /* 0x000fe2000a12186e */
[----:B------:R-:W-:-:S03]  /*18e10*/  IMAD.WIDE R244, R252, 0x4, R244 ;  /* 0x00000004fcf47825 */ /* 0x000fc600078e02f4 */
[----:B------:R3:W-:Y:S04]  /*18e20*/  STL.64 [R1+0x888], R104 ;  /* 0x0008886801007387 */ /* 0x0007e80000100a00 */
[----:B------:R-:W-:Y:S01]  /*18e30*/  LDGSTS.E [R4+-0x79ff8], desc[UR46][R104.64], P6 ;  /* 0x8600800068047fae */ /* 0x000fe2000b12186e */
[----:B------:R-:W-:-:S03]  /*18e40*/  IMAD.WIDE R250, R252, 0x4, R246 ;  /* 0x00000004fcfa7825 */ /* 0x000fc600078e02f6 */
[----:B-1----:R-:W2:Y:S04]  /*18e50*/  LDL.LU.64 R120, [R1+0xb0] ;  /* 0x0000b00001787983 */ /* 0x002ea80000300a00 */
[----:B------:R1:W-:Y:S04]  /*18e60*/  STL.64 [R1+0x900], R244 ;  /* 0x000900f401007387 */ /* 0x0003e80000100a00 */
[----:B------:R-:W2:Y:S04]  /*18e70*/  LDL.LU.64 R246, [R1+0xa8] ;  /* 0x0000a80001f67983 */ /* 0x000ea80000300a00 */
[----:B------:R-:W-:Y:S04]  /*18e80*/  STL.64 [R1+0x8f8], R250 ;  /* 0x0008f8fa01007387 */ /* 0x000fe80000100a00 */
[----:B---3--:R-:W3:Y:S04]  /*18e90*/  LDL.LU.64 R104, [R1+0x30] ;  /* 0x0000300001687983 */ /* 0x008ee80000300a00 */
[----:B------:R-:W-:Y:S04]  /*18ea0*/  LDGSTS.E [R5+-0x7c000], desc[UR46][R244.64], P0 ;  /* 0x84000000f4057fae */ /* 0x000fe8000812186e */
[----:B-1----:R-:W3:Y:S01]  /*18eb0*/  LDL.LU.64 R244, [R1+0x1478] ;  /* 0x0014780001f47983 */ /* 0x002ee20000300a00 */
[----:B------:R-:W-:-:S02]  /*18ec0*/  LOP3.LUT R8, R6, 0x2a, RZ, 0xfc, !PT ;  /* 0x0000002a06087812 */ /* 0x000fc400078efcff */
[----:B------:R-:W-:Y:S02]  /*18ed0*/  SEL R9, RZ, 0x4, P5 ;  /* 0x00000004ff097807 */ /* 0x000fe40002800000 */
[----:B------:R-:W-:Y:S02]  /*18ee0*/  ISETP.GE.AND P2, PT, R8, UR4, PT ;  /* 0x0000000408007c0c */ /* 0x000fe4000bf46270 */
[----:B------:R-:W-:Y:S02]  /*18ef0*/  LOP3.LUT R8, R6, 0xc, RZ, 0xfc, !PT ;  /* 0x0000000c06087812 */ /* 0x000fe400078efcff */
[----:B------:R-:W-:Y:S02]  /*18f00*/  SEL R9, R9, RZ, P3 ;  /* 0x000000ff09097207 */ /* 0x000fe40001800000 */
[----:B------:R-:W-:Y:S02]  /*18f10*/  SEL R40, R40, RZ, P3 ;  /* 0x000000ff28287207 */ /* 0x000fe40001800000 */
[----:B------:R-:W-:-:S02]  /*18f20*/  ISETP.GE.AND P4, PT, R8, UR4, PT ;  /* 0x0000000408007c0c */ /* 0x000fc4000bf86270 */
[----:B------:R-:W-:Y:S02]  /*18f30*/  LOP3.LUT R8, R6, 0xe, RZ, 0xfc, !PT ;  /* 0x0000000e06087812 */ /* 0x000fe400078efcff */
[----:B------:R-:W-:Y:S02]  /*18f40*/  ISETP.NE.U32.AND P6, PT, R9, RZ, PT ;  /* 0x000000ff0900720c */ /* 0x000fe40003fc5070 */
[----:B------:R-:W-:Y:S02]  /*18f50*/  ISETP.NE.U32.AND P5, PT, R40, RZ, PT ;  /* 0x000000ff2800720c */ /* 0x000fe40003fa5070 */
[----:B------:R-:W-:Y:S02]  /*18f60*/  SEL R9, RZ, 0x4, P2 ;  /* 0x00000004ff097807 */ /* 0x000fe40001000000 */
[----:B------:R-:W-:Y:S02]  /*18f70*/  LOP3.LUT R40, R6, 0x2c, RZ, 0xfc, !PT ;  /* 0x0000002c06287812 */ /* 0x000fe400078efcff */
[----:B------:R-:W-:-:S02]  /*18f80*/  ISETP.GE.AND P2, PT, R8, UR4, PT ;  /* 0x0000000408007c0c */ /* 0x000fc4000bf46270 */
[----:B------:R-:W-:Y:S02]  /*18f90*/  SEL R8, RZ, 0x4, P4 ;  /* 0x00000004ff087807 */ /* 0x000fe40002000000 */
[----:B------:R-:W-:Y:S02]  /*18fa0*/  ISETP.GE.AND P4, PT, R40, UR4, PT ;  /* 0x0000000428007c0c */ /* 0x000fe4000bf86270 */
[----:B------:R-:W-:Y:S01]  /*18fb0*/  SEL R40, R9, RZ, P3 ;  /* 0x000000ff09287207 */ /* 0x000fe20001800000 */
[----:B----4-:R-:W-:Y:S01]  /*18fc0*/  IMAD.WIDE R72, R252, 0x4, R72 ;  /* 0x00000004fc487825 */ /* 0x010fe200078e0248 */
[----:B------:R-:W-:Y:S01]  /*18fd0*/  SEL R8, R8, RZ, P3 ;  /* 0x000000ff08087207 */ /* 0x000fe20001800000 */
[----:B------:R-:W-:Y:S01]  /*18fe0*/  LDGSTS.E [R5+-0x7bff8], desc[UR46][R250.64], P5 ;  /* 0x84008000fa057fae */ /* 0x000fe2000a92186e */
[----:B------:R-:W-:Y:S02]  /*18ff0*/  SEL R9, RZ, 0x4, P2 ;  /* 0x00000004ff097807 */ /* 0x000fe40001000000 */
[----:B------:R-:W-:Y:S01]  /*19000*/  ISETP.NE.U32.AND P0, PT, R40, RZ, PT ;  /* 0x000000ff2800720c */ /* 0x000fe20003f05070 */
[----:B------:R1:W-:Y:S01]  /*19010*/  STL.64 [R1+0x880], R72 ;  /* 0x0008804801007387 */ /* 0x0003e20000100a00 */
[----:B------:R-:W-:-:S02]  /*19020*/  ISETP.NE.U32.AND P2, PT, R8, RZ, PT ;  /* 0x000000ff0800720c */ /* 0x000fc40003f45070 */
[----:B------:R-:W-:Y:S01]  /*19030*/  LOP3.LUT R40, R6, 0x2e, RZ, 0xfc, !PT ;  /* 0x0000002e06287812 */ /* 0x000fe200078efcff */
[----:B------:R1:W-:Y:S01]  /*19040*/  LDGSTS.E [R5+-0x7a000], desc[UR46][R72.64], P6 ;  /* 0x8600000048057fae */ /* 0x0003e2000b12186e */
[----:B------:R-:W-:Y:S02]  /*19050*/  SEL R8, RZ, 0x4, P4 ;  /* 0x00000004ff087807 */ /* 0x000fe40002000000 */
[----:B------:R-:W-:Y:S02]  /*19060*/  SEL R9, R9, RZ, P3 ;  /* 0x000000ff09097207 */ /* 0x000fe40001800000 */
[----:B------:R-:W-:Y:S02]  /*19070*/  ISETP.GE.AND P5, PT, R40, UR4, PT ;  /* 0x0000000428007c0c */ /* 0x000fe4000bfa6270 */
[----:B------:R-:W-:Y:S02]  /*19080*/  SEL R8, R8, RZ, P3 ;  /* 0x000000ff08087207 */ /* 0x000fe40001800000 */
[----:B------:R-:W-:-:S02]  /*19090*/  SEL R40, RZ, 0x4, P5 ;  /* 0x00000004ff287807 */ /* 0x000fc40002800000 */
[----:B-1----:R-:W-:Y:S02]  /*190a0*/  LOP3.LUT R73, R6, 0x10, RZ, 0xfc, !PT ;  /* 0x0000001006497812 */ /* 0x002fe400078efcff */
[----:B------:R-:W-:Y:S02]  /*190b0*/  ISETP.NE.U32.AND P4, PT, R9, RZ, PT ;  /* 0x000000ff0900720c */ /* 0x000fe40003f85070 */
[----:B------:R-:W-:Y:S02]  /*190c0*/  ISETP.NE.U32.AND P5, PT, R8, RZ, PT ;  /* 0x000000ff0800720c */ /* 0x000fe40003fa5070 */
[----:B------:R-:W-:Y:S02]  /*190d0*/  ISETP.GE.AND P6, PT, R73, UR4, PT ;  /* 0x0000000449007c0c */ /* 0x000fe4000bfc6270 */
[----:B------:R-:W-:Y:S01]  /*190e0*/  LOP3.LUT R73, R6, 0x12, RZ, 0xfc, !PT ;  /* 0x0000001206497812 */ /* 0x000fe200078efcff */
[C---:B--2---:R-:W-:Y:S02]  /*190f0*/  IMAD.WIDE R250, R252.reuse, 0x4, R112 ;  /* 0x00000004fcfa7825 */ /* 0x044fe400078e0270 */
[----:B------:R-:W2:Y:S04]  /*19100*/  LDL.LU.64 R112, [R1+0x28] ;  /* 0x0000280001707983 */ /* 0x000ea80000300a00 */
[----:B------:R3:W-:Y:S04]  /*19110*/  STL.64 [R1+0x878], R250 ;  /* 0x000878fa01007387 */ /* 0x0007e80000100a00 */
[----:B------:R-:W4:Y:S04]  /*19120*/  LDL.LU.64 R8, [R1+0xa0] ;  /* 0x0000a00001087983 */ /* 0x000f280000300a00 */
[----:B------:R3:W-:Y:S01]  /*19130*/  LDGSTS.E [R5+-0x79ff8], desc[UR46][R250.64], P0 ;  /* 0x86008000fa057fae */ /* 0x0007e2000812186e */
[----:B------:R-:W-:Y:S01]  /*19140*/  IMAD.WIDE R120, R252, 0x4, R120 ;  /* 0x00000004fc787825 */ /* 0x000fe200078e0278 */
[----:B------:R-:W-:-:S04]  /*19150*/  ISETP.GE.AND P0, PT, R73, UR4, PT ;  /* 0x0000000449007c0c */ /* 0x000fc8000bf06270 */
[----:B------:R-:W-:Y:S04]  /*19160*/  STL.64 [R1+0x8f0], R120 ;  /* 0x0008f07801007387 */ /* 0x000fe80000100a00 */
[----:B------:R1:W-:Y:S01]  /*19170*/  STL.64 [R1+0x12a0], R4 ;  /* 0x0012a00401007387 */ /* 0x0003e20000100a00 */
[----:B------:R-:W-:-:S03]  /*19180*/  IMAD.WIDE R246, R252, 0x4, R246 ;  /* 0x00000004fcf67825 */ /* 0x000fc600078e02f6 */
[----:B------:R-:W4:Y:S01]  /*19190*/  LDL.LU.64 R72, [R1+0x98] ;  /* 0x0000980001487983 */ /* 0x000f220000300a00 */
[----:B---3--:R-:W-:-:S03]  /*191a0*/  IMAD.WIDE R250, R252, 0x4, R104 ;  /* 0x00000004fcfa7825 */ /* 0x008fc600078e0268 */
[----:B------:R3:W-:Y:S01]  /*191b0*/  STL.64 [R1+0x8e8], R246 ;  /* 0x0008e8f601007387 */ /* 0x0007e20000100a00 */
[----:B-1----:R-:W-:-:S03]  /*191c0*/  SEL R5, RZ, 0x4, P6 ;  /* 0x00000004ff057807 */ /* 0x002fc60003000000 */
[----:B------:R1:W-:Y:S01]  /*191d0*/  LDGSTS.E [R244+-0x7c000], desc[UR46][R120.64], P2 ;  /* 0x8400000078f47fae */ /* 0x0003e2000912186e */
[----:B------:R-:W-:Y:S02]  /*191e0*/  SEL R40, R40, RZ, P3 ;  /* 0x000000ff28287207 */ /* 0x000fe40001800000 */
[----:B------:R-:W-:Y:S01]  /*191f0*/  SEL R4, RZ, 0x4, P0 ;  /* 0x00000004ff047807 */ /* 0x000fe20000000000 */
[----:B------:R-:W-:Y:S01]  /*19200*/  LDGSTS.E [R244+-0x7bff8], desc[UR46][R246.64], P4 ;  /* 0x84008000f6f47fae */ /* 0x000fe2000a12186e */
[----:B-1----:R-:W-:-:S03]  /*19210*/  LOP3.LUT R121, R6, 0x30, RZ, 0xfc, !PT ;  /* 0x0000003006797812 */ /* 0x002fc600078efcff */
[----:B------:R4:W-:Y:S01]  /*19220*/  LDGSTS.E [R244+-0x7a000], desc[UR46][R250.64], P5 ;  /* 0x86000000faf47fae */ /* 0x0009e2000a92186e */
[----:B------:R-:W-:-:S03]  /*19230*/  ISETP.GE.AND P6, PT, R121, UR4, PT ;  /* 0x0000000479007c0c */ /* 0x000fc6000bfc6270 */
[----:B------:R-:W4:Y:S04]  /*19240*/  LDL.LU.64 R120, [R1+0x20] ;  /* 0x0000200001787983 */ /* 0x000f280000300a00 */
[----:B------:R4:W-:Y:S04]  /*19250*/  STL.64 [R1+0x870], R250 ;  /* 0x000870fa01007387 */ /* 0x0009e80000100a00 */
[----:B------:R-:W4:Y:S01]  /*19260*/  LDL.LU.64 R104, [R1+0x18] ;  /* 0x0000180001687983 */ /* 0x000f220000300a00 */
[----:B------:R-:W-:Y:S02]  /*19270*/  ISETP.NE.U32.AND P2, PT, R40, RZ, PT ;  /* 0x000000ff2800720c */ /* 0x000fe40003f45070 */
[----:B------:R-:W-:Y:S01]  /*19280*/  LOP3.LUT R40, R6, 0x32, RZ, 0xfc, !PT ;  /* 0x0000003206287812 */ /* 0x000fe200078efcff */
[----:B---3--:R-:W3:Y:S01]  /*19290*/  LDL.LU.64 R246, [R1+0x1470] ;  /* 0x0014700001f67983 */ /* 0x008ee20000300a00 */
[----:B------:R-:W-:-:S02]  /*192a0*/  SEL R4, R4, RZ, P3 ;  /* 0x000000ff04047207 */ /* 0x000fc40001800000 */
[----:B------:R-:W-:Y:S02]  /*192b0*/  ISETP.GE.AND P0, PT, R40, UR4, PT ;  /* 0x0000000428007c0c */ /* 0x000fe4000bf06270 */
[----:B------:R-:W-:Y:S02]  /*192c0*/  SEL R40, R5, RZ, P3 ;  /* 0x000000ff05287207 */ /* 0x000fe40001800000 */
[----:B------:R-:W-:Y:S02]  /*192d0*/  SEL R5, RZ, 0x4, P6 ;  /* 0x00000004ff057807 */ /* 0x000fe40003000000 */
[----:B------:R-:W-:Y:S02]  /*192e0*/  ISETP.NE.U32.AND P4, PT, R40, RZ, PT ;  /* 0x000000ff2800720c */ /* 0x000fe40003f85070 */
[----:B------:R-:W-:Y:S02]  /*192f0*/  ISETP.NE.U32.AND P6, PT, R4, RZ, PT ;  /* 0x000000ff0400720c */ /* 0x000fe40003fc5070 */
[----:B------:R-:W-:-:S02]  /*19300*/  LOP3.LUT R40, R6, 0x14, RZ, 0xfc, !PT ;  /* 0x0000001406287812 */ /* 0x000fc400078efcff */
[----:B------:R-:W-:Y:S02]  /*19310*/  SEL R5, R5, RZ, P3 ;  /* 0x000000ff05057207 */ /* 0x000fe40001800000 */
[----:B------:R-:W-:Y:S02]  /*19320*/  SEL R4, RZ, 0x4, P0 ;  /* 0x00000004ff047807 */ /* 0x000fe40000000000 */
[----:B------:R-:W-:Y:S02]  /*19330*/  ISETP.GE.AND P5, PT, R40, UR4, PT ;  /* 0x0000000428007c0c */ /* 0x000fe4000bfa6270 */
[----:B------:R-:W-:Y:S02]  /*19340*/  ISETP.NE.U32.AND P0, PT, R5, RZ, PT ;  /* 0x000000ff0500720c */ /* 0x000fe40003f05070 */
[----:B------:R-:W-:Y:S02]  /*19350*/  SEL R5, R4, RZ, P3 ;  /* 0x000000ff04057207 */ /* 0x000fe40001800000 */
[----:B------:R-:W-:-:S02]  /*19360*/  SEL R4, RZ, 0x4, P5 ;  /* 0x00000004ff047807 */ /* 0x000fc40002800000 */
[----:B------:R-:W-:Y:S02]  /*19370*/  LOP3.LUT R40, R6, 0x16, RZ, 0xfc, !PT ;  /* 0x0000001606287812 */ /* 0x000fe400078efcff */
[----:B------:R-:W-:Y:S01]  /*19380*/  ISETP.NE.U32.AND P5, PT, R5, RZ, PT ;  /* 0x000000ff0500720c */ /* 0x000fe20003fa5070 */
[----:B--2---:R-:W-:-:S05]  /*19390*/  IMAD.WIDE R112, R252, 0x4, R112 ;  /* 0x00000004fc707825 */ /* 0x004fca00078e0270 */
[----:B------:R1:W-:Y:S01]  /*193a0*/  STL.64 [R1+0x868], R112 ;  /* 0x0008687001007387 */ /* 0x0003e20000100a00 */
[----:B----4-:R-:W-:-:S03]  /*193b0*/  IMAD.WIDE R250, R252, 0x4, R8 ;  /* 0x00000004fcfa7825 */ /* 0x010fc600078e0208 */
[----:B------:R-:W-:Y:S04]  /*193c0*/  LDGSTS.E [R244+-0x79ff8], desc[UR46][R112.64], P2 ;  /* 0x8600800070f47fae */ /* 0x000fe8000912186e */
[----:B------:R-:W2:Y:S04]  /*193d0*/  LDL.LU.64 R8, [R1+0x90] ;  /* 0x0000900001087983 */ /* 0x000ea80000300a00 */
[----:B------:R-:W-:Y:S01]  /*193e0*/  STL.64 [R1+0x8e0], R250 ;  /* 0x0008e0fa01007387 */ /* 0x000fe20000100a00 */
[----:B------:R-:W-:-:S03]  /*193f0*/  ISETP.GE.AND P2, PT, R40, UR4, PT ;  /* 0x0000000428007c0c */ /* 0x000fc6000bf46270 */
[----:B-1----:R-:W4:Y:S04]  /*19400*/  LDL.LU.64 R112, [R1+0x88] ;  /* 0x0000880001707983 */ /* 0x002f280000300a00 */
[----:B------:R-:W-:Y:S01]  /*19410*/  LDGSTS.E [R245+-0x7c000], desc[UR46][R250.64], P4 ;  /* 0x84000000faf57fae */ /* 0x000fe2000a12186e */
[----:B------:R-:W-:-:S05]  /*19420*/  IMAD.WIDE R72, R252, 0x4, R72 ;  /* 0x00000004fc487825 */ /* 0x000fca00078e0248 */
[----:B------:R1:W-:Y:S04]  /*19430*/  STL.64 [R1+0x8d8], R72 ;  /* 0x0008d84801007387 */ /* 0x0003e80000100a00 */
[----:B------:R1:W-:Y:S01]  /*19440*/  LDGSTS.E [R245+-0x7bff8], desc[UR46][R72.64], P6 ;  /* 0x8400800048f57fae */ /* 0x0003e2000b12186e */
[----:B------:R-:W-:Y:S02]  /*19450*/  SEL R5, RZ, 0x4, P2 ;  /* 0x00000004ff057807 */ /* 0x000fe40001000000 */
[----:B-1----:R-:W-:-:S04]  /*19460*/  LOP3.LUT R73, R6, 0x36, RZ, 0xfc, !PT ;  /* 0x0000003606497812 */ /* 0x002fc800078efcff */
[----:B------:R-:W-:Y:S02]  /*19470*/  ISETP.GE.AND P2, PT, R73, UR4, PT ;  /* 0x0000000449007c0c */ /* 0x000fe4000bf46270 */
[----:B------:R-:W3:Y:S01]  /*19480*/  LDL.LU.64 R72, [R1+0x10] ;  /* 0x0000100001487983 */ /* 0x000ee20000300a00 */
[----:B------:R-:W-:-:S04]  /*19490*/  IMAD.WIDE R120, R252, 0x4, R120 ;  /* 0x00000004fc787825 */ /* 0x000fc800078e0278 */
[----:B------:R-:W-:Y:S01]  /*194a0*/  IMAD.WIDE R104, R252, 0x4, R104 ;  /* 0x00000004fc687825 */ /* 0x000fe200078e0268 */
[----:B------:R-:W-:Y:S04]  /*194b0*/  STL.64 [R1+0x860], R120 ;  /* 0x0008607801007387 */ /* 0x000fe80000100a00 */
[----:B------:R-:W-:Y:S04]  /*194c0*/  STL.64 [R1+0x858], R104 ;  /* 0x0008586801007387 */ /* 0x000fe80000100a00 */
[----:B------:R-:W-:Y:S04]  /*194d0*/  LDGSTS.E [R245+-0x7a000], desc[UR46][R120.64], P0 ;  /* 0x8600000078f57fae */ /* 0x000fe8000812186e */
[----:B------:R1:W-:Y:S04]  /*194e0*/  LDGSTS.E [R245+-0x79ff8], desc[UR46][R104.64], P5 ;  /* 0x8600800068f57fae */ /* 0x0003e8000a92186e */
[----:B------:R1:W-:Y:S04]  /*194f0*/  STL.64 [R1+0x12a8], R244 ;  /* 0x0012a8f401007387 */ /* 0x0003e80000100a00 */
[----:B-1----:R-:W3:Y:S01]  /*19500*/  LDL.LU.64 R244, [R1+0x8] ;  /* 0x0000080001f47983 */ /* 0x002ee20000300a00 */
[----:B------:R-:W-:-:S02]  /*19510*/  LOP3.LUT R40, R6, 0x34, RZ, 0xfc, !PT ;  /* 0x0000003406287812 */ /* 0x000fc400078efcff */
[----:B------:R-:W-:Y:S01]  /*19520*/  SEL R4, R4, RZ, P3 ;  /* 0x000000ff04047207 */ /* 0x000fe20001800000 */
[----:B------:R-:W3:Y:S01]  /*19530*/  LDL.LU.64 R250, [R1+0x80] ;  /* 0x0000800001fa7983 */ /* 0x000ee20000300a00 */
[----:B------:R-:W-:-:S03]  /*19540*/  ISETP.GE.AND P4, PT, R40, UR4, PT ;  /* 0x0000000428007c0c */ /* 0x000fc6000bf86270 */
[----:B------:R-:W3:Y:S01]  /*19550*/  LDL.LU.64 R104, [R1+0x78] ;  /* 0x0000780001687983 */ /* 0x000ee20000300a00 */
[----:B------:R-:W-:Y:S02]  /*19560*/  LOP3.LUT R40, R6, 0x18, RZ, 0xfc, !PT ;  /* 0x0000001806287812 */ /* 0x000fe400078efcff */
[----:B------:R-:W-:Y:S02]  /*19570*/  ISETP.NE.U32.AND P6, PT, R4, RZ, PT ;  /* 0x000000ff0400720c */ /* 0x000fe40003fc5070 */
[----:B------:R-:W-:Y:S02]  /*19580*/  SEL R4, RZ, 0x4, P4 ;  /* 0x00000004ff047807 */ /* 0x000fe40002000000 */
[----:B------:R-:W-:Y:S02]  /*19590*/  ISETP.GE.AND P4, PT, R40, UR4, PT ;  /* 0x0000000428007c0c */ /* 0x000fe4000bf86270 */
[----:B------:R-:W-:-:S04]  /*195a0*/  SEL R40, R5, RZ, P3 ;  /* 0x000000ff05287207 */ /* 0x000fc80001800000 */
[----:B------:R-:W-:Y:S02]  /*195b0*/  ISETP.NE.U32.AND P0, PT, R40, RZ, PT ;  /* 0x000000ff2800720c */ /* 0x000fe40003f05070 */
[----:B------:R-:W-:Y:S02]  /*195c0*/  SEL R4, R4, RZ, P3 ;  /* 0x000000ff04047207 */ /* 0x000fe40001800000 */
[----:B------:R-:W-:Y:S02]  /*195d0*/  SEL R5, RZ, 0x4, P2 ;  /* 0x00000004ff057807 */ /* 0x000fe40001000000 */
[----:B------:R-:W-:Y:S01]  /*195e0*/  ISETP.NE.U32.AND P2, PT, R4, RZ, PT ;  /* 0x000000ff0400720c */ /* 0x000fe20003f45070 */
[----:B--2---:R-:W-:-:S05]  /*195f0*/  IMAD.WIDE R8, R252, 0x4, R8 ;  /* 0x00000004fc087825 */ /* 0x004fca00078e0208 */
[----:B------:R1:W-:Y:S04]  /*19600*/  STL.64 [R1+0x8d0], R8 ;  /* 0x0008d00801007387 */ /* 0x0003e80000100a00 */
[----:B------:R-:W2:Y:S01]  /*19610*/  LDL.LU.64 R120, [R1] ;  /* 0x0000000001787983 */ /* 0x000ea20000300a00 */
[----:B----4-:R-:W-:-:S03]  /*19620*/  IMAD.WIDE R112, R252, 0x4, R112 ;  /* 0x00000004fc707825 */ /* 0x010fc600078e0270 */
[----:B---3--:R-:W-:Y:S04]  /*19630*/  LDGSTS.E [R246+-0x7c000], desc[UR46][R8.64], P6 ;  /* 0x8400000008f67fae */ /* 0x008fe8000b12186e */
[----:B------:R-:W-:Y:S04]  /*19640*/  LDGSTS.E [R246+-0x7bff8], desc[UR46][R112.64], P0 ;  /* 0x8400800070f67fae */ /* 0x000fe8000812186e */
[----:B-1----:R-:W3:Y:S04]  /*19650*/  LDL.LU.64 R8, [R1+0x1468] ;  /* 0x0014680001087983 */ /* 0x002ee80000300a00 */
[----:B------:R1:W-:Y:S04]  /*19660*/  STL.64 [R1+0x8c8], R112 ;  /* 0x0008c87001007387 */ /* 0x0003e80000100a00 */
[----:B-1----:R-:W4:Y:S01]  /*19670*/  LDL.LU.64 R112, [R1+0x70] ;  /* 0x0000700001707983 */ /* 0x002f220000300a00 */
[----:B------:R-:W-:-:S05]  /*19680*/  IMAD.WIDE R72, R252, 0x4, R72 ;  /* 0x00000004fc487825 */ /* 0x000fca00078e0248 */
[----:B------:R1:W-:Y:S04]  /*19690*/  STL.64 [R1+0x850], R72 ;  /* 0x0008504801007387 */ /* 0x0003e80000100a00 */
[----:B------:R-:W-:Y:S01]  /*196a0*/  LDGSTS.E [R246+-0x7a000], desc[UR46][R72.64], P2 ;  /* 0x8600000048f67fae */ /* 0x000fe2000912186e */
[----:B------:R-:W-:-:S05]  /*196b0*/  IMAD.WIDE R244, R252, 0x4, R244 ;  /* 0x00000004fcf47825 */ /* 0x000fca00078e02f4 */
[----:B------:R1:W-:Y:S04]  /*196c0*/  STL.64 [R1+0x848], R244 ;  /* 0x000848f401007387 */ /* 0x0003e80000100a00 */
[----:B-1----:R-:W4:Y:S01]  /*196d0*/  LDL.LU.64 R72, [R1+0x68] ;  /* 0x0000680001487983 */ /* 0x002f220000300a00 */
[----:B------:R-:W-:Y:S02]  /*196e0*/  LOP3.LUT R40, R6, 0x1a, RZ, 0xfc, !PT ;  /* 0x0000001a06287812 */ /* 0x000fe400078efcff */
[----:B------:R-:W-:Y:S02]  /*196f0*/  SEL R4, RZ, 0x4, P4 ;  /* 0x00000004ff047807 */ /* 0x000fe40002000000 */
[----:B------:R-:W-:Y:S02]  /*19700*/  SEL R5, R5, RZ, P3 ;  /* 0x000000ff05057207 */ /* 0x000fe40001800000 */
[----:B------:R-:W-:-:S02]  /*19710*/  ISETP.GE.AND P5, PT, R40, UR4, PT ;  /* 0x0000000428007c0c */ /* 0x000fc4000bfa6270 */
[----:B------:R-:W-:Y:S02]  /*19720*/  SEL R40, R4, RZ, P3 ;  /* 0x000000ff04287207 */ /* 0x000fe40001800000 */
[----:B------:R-:W-:Y:S02]  /*19730*/  ISETP.NE.U32.AND P4, PT, R5, RZ, PT ;  /* 0x000000ff0500720c */ /* 0x000fe40003f85070 */
[----:B------:R-:W-:Y:S02]  /*19740*/  SEL R4, RZ, 0x4, P5 ;  /* 0x00000004ff047807 */ /* 0x000fe40002800000 */
[----:B------:R-:W-:Y:S02]  /*19750*/  LOP3.LUT R5, R6, 0x38, RZ, 0xfc, !PT ;  /* 0x0000003806057812 */ /* 0x000fe400078efcff */
[----:B------:R-:W-:Y:S02]  /*19760*/  ISETP.NE.U32.AND P5, PT, R40, RZ, PT ;  /* 0x000000ff2800720c */ /* 0x000fe40003fa5070 */
[----:B------:R-:W-:-:S02]  /*19770*/  LOP3.LUT R40, R6, 0x3a, RZ, 0xfc, !PT ;  /* 0x0000003a06287812 */ /* 0x000fc400078efcff */
[----:B------:R-:W-:Y:S02]  /*19780*/  ISETP.GE.AND P6, PT, R5, UR4, PT ;  /* 0x0000000405007c0c */ /* 0x000fe4000bfc6270 */
[----:B------:R-:W-:Y:S01]  /*19790*/  SEL R4, R4, RZ, P3 ;  /* 0x000000ff04047207 */ /* 0x000fe20001800000 */
[----:B------:R1:W-:Y:S01]  /*197a0*/  LDGSTS.E [R246+-0x79ff8], desc[UR46][R244.64], P4 ;  /* 0x86008000f4f67fae */ /* 0x0003e2000a12186e */
[----:B------:R-:W-:Y:S02]  /*197b0*/  ISETP.GE.AND P0, PT, R40, UR4, PT ;  /* 0x0000000428007c0c */ /* 0x000fe4000bf06270 */
[----:B------:R-:W-:Y:S02]  /*197c0*/  LOP3.LUT R40, R6, 0x1c, RZ, 0xfc, !PT ;  /* 0x0000001c06287812 */ /* 0x000fe400078efcff */
[----:B------:R-:W-:Y:S02]  /*197d0*/  SEL R5, RZ, 0x4, P6 ;  /* 0x00000004ff057807 */ /* 0x000fe40003000000 */
[----:B------:R-:W-:-:S02]  /*197e0*/  ISETP.NE.U32.AND P6, PT, R4, RZ, PT ;  /* 0x000000ff0400720c */ /* 0x000fc40003fc5070 */
[----:B------:R-:W-:Y:S02]  /*197f0*/  SEL R4, RZ, 0x4, P0 ;  /* 0x00000004ff047807 */ /* 0x000fe40000000000 */
[----:B------:R-:W-:Y:S02]  /*19800*/  ISETP.GE.AND P2, PT, R40, UR4, PT ;  /* 0x0000000428007c0c */ /* 0x000fe4000bf46270 */
[----:B------:R-:W-:Y:S02]  /*19810*/  LOP3.LUT R40, R6, 0x1e, RZ, 0xfc, !PT ;  /* 0x0000001e06287812 */ /* 0x000fe400078efcff */
[----:B------:R-:W-:Y:S02]  /*19820*/  SEL R5, R5, RZ, P3 ;  /* 0x000000ff05057207 */ /* 0x000fe40001800000 */
[----:B------:R-:W-:Y:S02]  /*19830*/  SEL R4, R4, RZ, P3 ;  /* 0x000000ff04047207 */ /* 0x000fe40001800000 */
[----:B------:R-:W-:-:S02]  /*19840*/  ISETP.GE.AND P0, PT, R40, UR4, PT ;  /* 0x0000000428007c0c */ /* 0x000fc4000bf06270 */
[----:B------:R-:W-:Y:S02]  /*19850*/  ISETP.NE.U32.AND P4, PT, R5, RZ, PT ;  /* 0x000000ff0500720c */ /* 0x000fe40003f85070 */
[----:B------:R-:W-:Y:S02]  /*19860*/  SEL R5, RZ, 0x4, P2 ;  /* 0x00000004ff057807 */ /* 0x000fe40001000000 */
[----:B------:R-:W-:Y:S01]  /*19870*/  ISETP.NE.U32.AND P2, PT, R4, RZ, PT ;  /* 0x000000ff0400720c */ /* 0x000fe20003f45070 */
[----:B-1----:R-:W-:Y:S01]  /*19880*/  IMAD.WIDE R244, R252, 0x4, R250 ;  /* 0x00000004fcf47825 */ /* 0x002fe200078e02fa */
[----:B------:R-:W-:Y:S02]  /*19890*/  LOP3.LUT R40, R6, 0x3c, RZ, 0xfc, !PT ;  /* 0x0000003c06287812 */ /* 0x000fe400078efcff */
[----:B------:R-:W-:Y:S01]  /*198a0*/  SEL R4, RZ, 0x4, P0 ;  /* 0x00000004ff047807 */ /* 0x000fe20000000000 */
[----:B------:R-:W-:Y:S01]  /*198b0*/  IMAD.WIDE R104, R252, 0x4, R104 ;  /* 0x00000004fc687825 */ /* 0x000fe200078e0268 */
[----:B------:R-:W-:Y:S01]  /*198c0*/  ISETP.GE.AND P0, PT, R40, UR4, PT ;  /* 0x0000000428007c0c */ /* 0x000fe2000bf06270 */
[----:B------:R-:W-:Y:S01]  /*198d0*/  LDGSTS.E [R247+-0x7c000], desc[UR46][R244.64], P5 ;  /* 0x84000000f4f77fae */ /* 0x000fe2000a92186e */
[----:B------:R-:W-:-:S02]  /*198e0*/  SEL R4, R4, RZ, P3 ;  /* 0x000000ff04047207 */ /* 0x000fc40001800000 */
[----:B------:R-:W-:Y:S01]  /*198f0*/  LOP3.LUT R40, R6, 0x4, RZ, 0xfc, !PT ;  /* 0x0000000406287812 */ /* 0x000fe200078efcff */
[----:B------:R1:W-:Y:S01]  /*19900*/  LDGSTS.E [R247+-0x7bff8], desc[UR46][R104.64], P6 ;  /* 0x8400800068f77fae */ /* 0x0003e2000b12186e */
[----:B------:R-:W-:Y:S02]  /*19910*/  ISETP.NE.U32.AND P6, PT, R4, RZ, PT ;  /* 0x000000ff0400720c */ /* 0x000fe40003fc5070 */
[----:B------:R-:W-:Y:S02]  /*19920*/  SEL R4, RZ, 0x4, P0 ;  /* 0x00000004ff047807 */ /* 0x000fe40000000000 */
[----:B------:R-:W-:Y:S02]  /*19930*/  ISETP.GE.AND P0, PT, R40, UR8, PT ;  /* 0x0000000828007c0c */ /* 0x000fe4000bf06270 */
[----:B------:R-:W1:Y:S01]  /*19940*/  S2R R40, SR_TID.X ;  /* 0x0000000000287919 */ /* 0x000e620000002100 */
[----:B------:R-:W-:Y:S01]  /*19950*/  STL.64 [R1+0x8c0], R244 ;  /* 0x0008c0f401007387 */ /* 0x000fe20000100a00 */
[----:B------:R-:W-:-:S03]  /*19960*/  SEL R5, R5, RZ, P3 ;  /* 0x000000ff05057207 */ /* 0x000fc60001800000 */
[----:B------:R1:W-:Y:S01]  /*19970*/  STL.64 [R1+0x8b8], R104 ;  /* 0x0008b86801007387 */ /* 0x0003e20000100a00 */
[----:B------:R-:W-:Y:S02]  /*19980*/  ISETP.NE.U32.AND P5, PT, R5, RZ, PT ;  /* 0x000000ff0500720c */ /* 0x000fe40003fa5070 */
[----:B-1----:R-:W-:Y:S02]  /*19990*/  LOP3.LUT R105, R6, 0x3e, RZ, 0xfc, !PT ;  /* 0x0000003e06697812 */ /* 0x002fe400078efcff */
[----:B------:R-:W-:Y:S01]  /*199a0*/  LOP3.LUT R40, R40, 0x3f, RZ, 0xc0, !PT ;  /* 0x0000003f28287812 */ /* 0x000fe200078ec0ff */
[----:B--2---:R-:W-:-:S05]  /*199b0*/  IMAD.WIDE R120, R252, 0x4, R120 ;  /* 0x00000004fc787825 */ /* 0x004fca00078e0278 */
[----:B------:R-:W-:Y:S01]  /*199c0*/  LDGSTS.E [R247+-0x7a000], desc[UR46][R120.64], P4 ;  /* 0x8600000078f77fae */ /* 0x000fe2000a12186e */
[----:B------:R-:W-:-:S03]  /*199d0*/  ISETP.GE.AND P4, PT, R105, UR4, PT ;  /* 0x0000000469007c0c */ /* 0x000fc6000bf86270 */
[----:B------:R-:W-:Y:S01]  /*199e0*/  STL.64 [R1+0x840], R120 ;  /* 0x0008407801007387 */ /* 0x000fe20000100a00 */
[----:B---3--:R-:W-:Y:S01]  /*199f0*/  IMAD.WIDE R104, R252, 0x4, R8 ;  /* 0x00000004fc687825 */ /* 0x008fe200078e0208 */
[----:B------:R-:W-:-:S04]  /*19a00*/  SEL R9, R4, RZ, P3 ;  /* 0x000000ff04097207 */ /* 0x000fc80001800000 */
[----:B------:R1:W-:Y:S04]  /*19a10*/  STL.64 [R1+0x838], R104 ;  /* 0x0008386801007387 */ /* 0x0003e80000100a00 */
[----:B------:R2:W-:Y:S04]  /*19a20*/  STL.64 [R1+0x1290], R246 ;  /* 0x001290f601007387 */ /* 0x0005e80000100a00 */
[----:B------:R2:W-:Y:S01]  /*19a30*/  LDGSTS.E [R247+-0x79ff8], desc[UR46][R104.64], P2 ;  /* 0x8600800068f77fae */ /* 0x0005e2000912186e */
[----:B----4-:R-:W-:Y:S01]  /*19a40*/  IMAD.WIDE R4, R252, 0x4, R112 ;  /* 0x00000004fc047825 */ /* 0x010fe200078e0270 */
[----:B------:R-:W-:Y:S01]  /*19a50*/  ISETP.GE.AND P2, PT, R40, UR4, PT ;  /* 0x0000000428007c0c */ /* 0x000fe2000bf46270 */
[----:B------:R-:W3:Y:S03]  /*19a60*/  LDC R113, c[0x0][0x230] ;  /* 0x00008c00ff717b82 */ /* 0x000ee60000000800 */
[----:B------:R-:W-:Y:S04]  /*19a70*/  STL.64 [R1+0x8b0], R4 ;  /* 0x0008b00401007387 */ /* 0x000fe80000100a00 */
[----:B-1----:R-:W4:Y:S04]  /*19a80*/  LDL.LU.64 R104, [R1+0x178] ;  /* 0x0001780001687983 */ /* 0x002f280000300a00 */
[----:B------:R1:W-:Y:S01]  /*19a90*/  LDGSTS.E [R248+-0x7c000], desc[UR46][R4.64], P5 ;  /* 0x8400000004f87fae */ /* 0x0003e2000a92186e */
[----:B------:R-:W-:Y:S01]  /*19aa0*/  ISETP.GE.AND P5, PT, R41, UR8, PT ;  /* 0x0000000829007c0c */ /* 0x000fe2000bfa6270 */
[----:B--2---:R-:W-:-:S02]  /*19ab0*/  IMAD.WIDE R246, R252, 0x4, R72 ;  /* 0x00000004fcf67825 */ /* 0x004fc400078e0248 */
[----:B------:R-:W2:Y:S04]  /*19ac0*/  LDL.LU.64 R72, [R1+0x158] ;  /* 0x0001580001487983 */ /* 0x000ea80000300a00 */
[----:B------:R-:W2:Y:S01]  /*19ad0*/  LDL.LU.64 R40, [R1+0x138] ;  /* 0x0001380001287983 */ /* 0x000ea20000300a00 */
[----:B------:R-:W-:Y:S02]  /*19ae0*/  SEL R8, RZ, 0x4, P4 ;  /* 0x00000004ff087807 */ /* 0x000fe40002000000 */
[----:B------:R-:W-:Y:S01]  /*19af0*/  ISETP.NE.U32.AND P4, PT, R9, RZ, PT ;  /* 0x000000ff0900720c */ /* 0x000fe20003f85070 */
[----:B------:R1:W-:Y:S01]  /*19b00*/  LDGSTS.E [R248+-0x7bff8], desc[UR46][R246.64], P6 ;  /* 0x84008000f6f87fae */ /* 0x0003e2000b12186e */
[----:B------:R-:W-:Y:S01]  /*19b10*/  SEL R8, R8, RZ, P3 ;  /* 0x000000ff08087207 */ /* 0x000fe20001800000 */
[----:B------:R-:W-:-:S03]  /*19b20*/  IMAD.WIDE R120, R252, 0x4, R10 ;  /* 0x00000004fc787825 */ /* 0x000fc600078e020a */
[----:B------:R-:W-:Y:S02]  /*19b30*/  ISETP.NE.U32.AND P6, PT, R8, RZ, PT ;  /* 0x000000ff0800720c */ /* 0x000fe40003fc5070 */
[----:B------:R-:W-:Y:S01]  /*19b40*/  SEL R8, RZ, 0x4, P2 ;  /* 0x00000004ff087807 */ /* 0x000fe20001000000 */
[----:B------:R-:W-:Y:S01]  /*19b50*/  USHF.L.U32 UR11, UR11, 0x6, URZ ;  /* 0x000000060b0b7899 */ /* 0x000fe2000800063f */
[----:B------:R-:W-:Y:S01]  /*19b60*/  STL.64 [R1+0x12b0], R246 ;  /* 0x0012b0f601007387 */ /* 0x000fe20000100a00 */
[----:B---3--:R-:W-:Y:S01]  /*19b70*/  VIADD R113, R113, 0x3f ;  /* 0x0000003f71717836 */ /* 0x008fe20000000000 */
[----:B------:R-:W-:Y:S02]  /*19b80*/  SEL R9, R8, RZ, P3 ;  /* 0x000000ff08097207 */ /* 0x000fe40001800000 */
[----:B------:R3:W-:Y:S01]  /*19b90*/  STL.64 [R1+0xf80], R6 ;  /* 0x000f800601007387 */ /* 0x0007e20000100a00 */
[----:B------:R-:W-:-:S03]  /*19ba0*/  ISETP.GE.AND P2, PT, R6, UR8, PT ;  /* 0x0000000806007c0c */ /* 0x000fc6000bf46270 */
[----:B------:R-:W2:Y:S01]  /*19bb0*/  LDL.LU.64 R10, [R1+0x110] ;  /* 0x00011000010a7983 */ /* 0x000ea20000300a00 */
[----:B------:R-:W-:-:S03]  /*19bc0*/  ISETP.GT.AND P3, PT, R113, 0xbf, PT ;  /* 0x000000bf7100780c */ /* 0x000fc60003f64270 */
[----:B------:R-:W-:Y:S01]  /*19bd0*/  LDGSTS.E [R248+-0x7a000], desc[UR46][R120.64], P4 ;  /* 0x8600000078f87fae */ /* 0x000fe2000a12186e */
[----:B------:R-:W-:Y:S01]  /*19be0*/  ISETP.NE.U32.AND P4, PT, R9, RZ, PT ;  /* 0x000000ff0900720c */ /* 0x000fe20003f85070 */
[----:B------:R-:W-:Y:S02]  /*19bf0*/  IMAD.U32 R9, RZ, RZ, UR11 ;  /* 0x0000000bff097e24 */ /* 0x000fe4000f8e00ff */
[----:B------:R1:W-:Y:S01]  /*19c00*/  STL.64 [R1+0x830], R120 ;  /* 0x0008307801007387 */ /* 0x0003e20000100a00 */
[----:B------:R-:W-:-:S03]  /*19c10*/  IMAD.WIDE R112, R252, 0x4, R12 ;  /* 0x00000004fc707825 */ /* 0x000fc600078e020c */
[----:B---3--:R-:W3:Y:S04]  /*19c20*/  LDL.LU.64 R6, [R1+0x108] ;  /* 0x0001080001067983 */ /* 0x008ee80000300a00 */
[----:B------:R-:W3:Y:S04]  /*19c30*/  LDL.LU.64 R246, [R1+0x100] ;  /* 0x0001000001f67983 */ /* 0x000ee80000300a00 */
[----:B------:R-:W3:Y:S01]  /*19c40*/  LDL.LU.64 R244, [R1+0xf8] ;  /* 0x0000f80001f47983 */ /* 0x000ee20000300a00 */
[----:B------:R-:W-:-:S03]  /*19c50*/  IMAD.WIDE R96, R9, 0x4, R96 ;  /* 0x0000000409607825 */ /* 0x000fc600078e0260 */
[----:B------:R-:W3:Y:S04]  /*19c60*/  LDL.LU.64 R4, [R1+0xf0] ;  /* 0x0000f00001047983 */ /* 0x000ee80000300a00 */
[----:B------:R-:W3:Y:S01]  /*19c70*/  LDL.LU.64 R250, [R1+0xe8] ;  /* 0x0000e80001fa7983 */ /* 0x000ee20000300a00 */
[----:B------:R-:W-:-:S03]  /*19c80*/  IMAD.WIDE R88, R9, 0x4, R88 ;  /* 0x0000000409587825 */ /* 0x000fc600078e0258 */
[----:B------:R-:W3:Y:S04]  /*19c90*/  LDL.LU.64 R12, [R1+0x118] ;  /* 0x00011800010c7983 */ /* 0x000ee80000300a00 */
[----:B-1----:R-:W3:Y:S01]  /*19ca0*/  LDL.LU.64 R120, [R1+0x1460] ;  /* 0x0014600001787983 */ /* 0x002ee20000300a00 */
[----:B------:R-:W-:-:S03]  /*19cb0*/  IMAD.WIDE R80, R9, 0x4, R80 ;  /* 0x0000000409507825 */ /* 0x000fc600078e0250 */
[----:B------:R1:W-:Y:S04]  /*19cc0*/  STL.64 [R1+0x828], R112 ;  /* 0x0008287001007387 */ /* 0x0003e80000100a00 */
[----:B------:R-:W-:Y:S01]  /*19cd0*/  LDGSTS.E [R248+-0x79ff8], desc[UR46][R112.64], P6 ;  /* 0x8600800070f87fae */ /* 0x000fe2000b12186e */
[----:B------:R-:W-:-:S03]  /*19ce0*/  IMAD.WIDE R64, R9, 0x4, R64 ;  /* 0x0000000409407825 */ /* 0x000fc600078e0240 */
[----:B-1----:R-:W3:Y:S01]  /*19cf0*/  LDL.LU.64 R112, [R1+0x1458] ;  /* 0x0014580001707983 */ /* 0x002ee20000300a00 */
[----:B------:R-:W-:-:S04]  /*19d00*/  IMAD.WIDE R56, R9, 0x4, R56 ;  /* 0x0000000409387825 */ /* 0x000fc800078e0238 */
[----:B------:R-:W-:-:S04]  /*19d10*/  IMAD.WIDE R48, R9, 0x4, R48 ;  /* 0x0000000409307825 */ /* 0x000fc800078e0230 */
[----:B------:R-:W-:-:S04]  /*19d20*/  IMAD.WIDE R32, R9, 0x4, R32 ;  /* 0x0000000409207825 */ /* 0x000fc800078e0220 */
[----:B------:R-:W-:-:S04]  /*19d30*/  IMAD.WIDE R24, R9, 0x4, R24 ;  /* 0x0000000409187825 */ /* 0x000fc800078e0218 */
[----:B------:R-:W-:-:S04]  /*19d40*/  IMAD.WIDE R16, R9, 0x4, R16 ;  /* 0x0000000409107825 */ /* 0x000fc800078e0210 */
[----:B----4-:R-:W-:-:S04]  /*19d50*/  IMAD.WIDE R104, R9, 0x4, R104 ;  /* 0x0000000409687825 */ /* 0x010fc800078e0268 */
[C---:B--2---:R-:W-:Y:S01]  /*19d60*/  IMAD.WIDE R72, R9.reuse, 0x4, R72 ;  /* 0x0000000409487825 */ /* 0x044fe200078e0248 */
[----:B------:R1:W-:Y:S03]  /*19d70*/  STL.64 [R1+0x820], R104 ;  /* 0x0008206801007387 */ /* 0x0003e60000100a00 */
[----:B------:R-:W-:-:S04]  /*19d80*/  IMAD.WIDE R40, R9, 0x4, R40 ;  /* 0x0000000409287825 */ /* 0x000fc800078e0228 */
[C---:B---3--:R-:W-:Y:S01]  /*19d90*/  IMAD.WIDE R12, R9.reuse, 0x4, R12 ;  /* 0x00000004090c7825 */ /* 0x048fe200078e020c */
[----:B-1----:R-:W2:Y:S04]  /*19da0*/  LDL.LU.64 R104, [R1+0x1450] ;  /* 0x0014500001687983 */ /* 0x002ea80000300a00 */
[----:B------:R1:W-:Y:S01]  /*19db0*/  STL.64 [R1+0x818], R96 ;  /* 0x0008186001007387 */ /* 0x0003e20000100a00 */
[C---:B------:R-:W-:Y:S01]  /*19dc0*/  IMAD.WIDE R4, R9.reuse, 0x4, R4 ;  /* 0x0000000409047825 */ /* 0x040fe200078e0204 */
[----:B------:R-:W-:Y:S02]  /*19dd0*/  ISETP.GE.AND P6, PT, R2, UR8, PT ;  /* 0x0000000802007c0c */ /* 0x000fe4000bfc6270 */
[----:B------:R-:W-:Y:S01]  /*19de0*/  SEL R8, RZ, 0x4, P2 ;  /* 0x00000004ff087807 */ /* 0x000fe20001000000 */
[----:B------:R-:W0:Y:S04]  /*19df0*/  LDGDEPBAR ;  /* 0x00000000000079af */ /* 0x000e280000000000 */
[----:B-1----:R-:W3:Y:S04]  /*19e00*/  LDL.LU.64 R96, [R1+0x1448] ;  /* 0x0014480001607983 */ /* 0x002ee80000300a00 */
[----:B------:R1:W-:Y:S04]  /*19e10*/  STL.64 [R1+0x810], R88 ;  /* 0x0008105801007387 */ /* 0x0003e80000100a00 */
[----:B-1----:R-:W4:Y:S04]  /*19e20*/  LDL.LU.64 R88, [R1+0x1440] ;  /* 0x0014400001587983 */ /* 0x002f280000300a00 */
[----:B------:R1:W-:Y:S04]  /*19e30*/  STL.64 [R1+0x808], R80 ;  /* 0x0008085001007387 */ /* 0x0003e80000100a00 */
[----:B-1----:R-:W2:Y:S04]  /*19e40*/  LDL.LU.64 R80, [R1+0x1438] ;  /* 0x0014380001507983 */ /* 0x002ea80000300a00 */
[----:B------:R1:W-:Y:S04]  /*19e50*/  STL.64 [R1+0x800], R72 ;  /* 0x0008004801007387 */ /* 0x0003e80000100a00 */
        /* <DEDUP_REMOVED lines=15> */
[----:B------:R1:W-:Y:S02]  /*19f50*/  STL.64 [R1+0x7c0], R12 ;  /* 0x0007c00c01007387 */ /* 0x0003e40000100a00 */
[----:B-1----:R-:W-:-:S04]  /*19f60*/  IMAD.WIDE R12, R9, 0x4, R10 ;  /* 0x00000004090c7825 */ /* 0x002fc800078e020a */
[----:B------:R-:W-:-:S04]  /*19f70*/  IMAD.WIDE R10, R9, 0x4, R6 ;  /* 0x00000004090a7825 */ /* 0x000fc800078e0206 */
[C---:B------:R-:W-:Y:S01]  /*19f80*/  IMAD.WIDE R6, R9.reuse, 0x4, R246 ;  /* 0x0000000409067825 */ /* 0x040fe200078e02f6 */
[----:B------:R-:W-:Y:S04]  /*19f90*/  STL.64 [R1+0x7b8], R12 ;  /* 0x0007b80c01007387 */ /* 0x000fe80000100a00 */
[----:B------:R1:W-:Y:S04]  /*19fa0*/  STL.64 [R1+0x12b8], R6 ;  /* 0x0012b80601007387 */ /* 0x0003e80000100a00 */
[----:B------:R1:W-:Y:S02]  /*19fb0*/  STL.64 [R1+0x7b0], R10 ;  /* 0x0007b00a01007387 */ /* 0x0003e40000100a00 */
[----:B-1----:R-:W-:-:S04]  /*19fc0*/  IMAD.WIDE R6, R9, 0x4, R244 ;  /* 0x0000000409067825 */ /* 0x002fc800078e02f4 */
[C---:B------:R-:W-:Y:S01]  /*19fd0*/  IMAD.WIDE R10, R9.reuse, 0x4, R250 ;  /* 0x00000004090a7825 */ /* 0x040fe200078e02fa */
[----:B------:R1:W-:Y:S04]  /*19fe0*/  STL.64 [R1+0x7a0], R6 ;  /* 0x0007a00601007387 */ /* 0x0003e80000100a00 */
[----:B------:R-:W-:Y:S04]  /*19ff0*/  STL.64 [R1+0x798], R4 ;  /* 0x0007980401007387 */ /* 0x000fe80000100a00 */
[----:B------:R1:W-:Y:S02]  /*1a000*/  STL.64 [R1+0x790], R10 ;  /* 0x0007900a01007387 */ /* 0x0003e40000100a00 */
[----:B-1----:R-:W-:-:S05]  /*1a010*/  IMAD.WIDE R6, R9, 0x4, R14 ;  /* 0x0000000409067825 */ /* 0x002fca00078e020e */
[----:B------:R1:W-:Y:S01]  /*1a020*/  STL.64 [R1+0x788], R6 ;  /* 0x0007880601007387 */ /* 0x0003e20000100a00 */
[----:B------:R-:W-:-:S04]  /*1a030*/  IMAD.WIDE R10, R9, 0x4, R18 ;  /* 0x00000004090a7825 */ /* 0x000fc800078e0212 */
[----:B-1----:R-:W-:-:S04]  /*1a040*/  IMAD.WIDE R6, R9, 0x4, R20 ;  /* 0x0000000409067825 */ /* 0x002fc800078e0214 */
[----:B------:R-:W-:-:S04]  /*1a050*/  IMAD.WIDE R246, R9, 0x4, R102 ;  /* 0x0000000409f67825 */ /* 0x000fc800078e0266 */
[----:B------:R-:W-:-:S04]  /*1a060*/  IMAD.WIDE R244, R9, 0x4, R150 ;  /* 0x0000000409f47825 */ /* 0x000fc800078e0296 */
[----:B----4-:R-:W-:-:S05]  /*1a070*/  IMAD.WIDE R4, R9, 0x4, R16 ;  /* 0x0000000409047825 */ /* 0x010fca00078e0210 */
[----:B------:R1:W-:Y:S04]  /*1a080*/  STL.64 [R1+0x780], R4 ;  /* 0x0007800401007387 */ /* 0x0003e80000100a00 */
[----:B------:R3:W-:Y:S04]  /*1a090*/  STL.64 [R1+0x778], R10 ;  /* 0x0007780a01007387 */ /* 0x0007e80000100a00 */
[----:B------:R4:W-:Y:S01]  /*1a0a0*/  STL.64 [R1+0x770], R6 ;  /* 0x0007700601007387 */ /* 0x0009e20000100a00 */
[----:B-1----:R-:W-:-:S04]  /*1a0b0*/  IMAD.WIDE R4, R9, 0x4, R22 ;  /* 0x0000000409047825 */ /* 0x002fc800078e0216 */
[C---:B---3--:R-:W-:Y:S01]  /*1a0c0*/  IMAD.WIDE R10, R9.reuse, 0x4, R24 ;  /* 0x00000004090a7825 */ /* 0x048fe200078e0218 */
[----:B------:R1:W-:Y:S03]  /*1a0d0*/  STL.64 [R1+0x768], R4 ;  /* 0x0007680401007387 */ /* 0x0003e60000100a00 */
[C---:B----4-:R-:W-:Y:S01]  /*1a0e0*/  IMAD.WIDE R6, R9.reuse, 0x4, R26 ;  /* 0x0000000409067825 */ /* 0x050fe200078e021a */
[----:B------:R3:W-:Y:S04]  /*1a0f0*/  STL.64 [R1+0x760], R10 ;  /* 0x0007600a01007387 */ /* 0x0007e80000100a00 */
[----:B------:R2:W-:Y:S01]  /*1a100*/  STL.64 [R1+0x758], R6 ;  /* 0x0007580601007387 */ /* 0x0005e20000100a00 */
[----:B-1----:R-:W-:-:S04]  /*1a110*/  IMAD.WIDE R4, R9, 0x4, R28 ;  /* 0x0000000409047825 */ /* 0x002fc800078e021c */
[C---:B---3--:R-:W-:Y:S01]  /*1a120*/  IMAD.WIDE R10, R9.reuse, 0x4, R30 ;  /* 0x00000004090a7825 */ /* 0x048fe200078e021e */
[----:B------:R1:W-:Y:S03]  /*1a130*/  STL.64 [R1+0x750], R4 ;  /* 0x0007500401007387 */ /* 0x0003e60000100a00 */
[C---:B--2---:R-:W-:Y:S01]  /*1a140*/  IMAD.WIDE R6, R9.reuse, 0x4, R32 ;  /* 0x0000000409067825 */ /* 0x044fe200078e0220 */
[----:B------:R2:W-:Y:S04]  /*1a150*/  STL.64 [R1+0x748], R10 ;  /* 0x0007480a01007387 */ /* 0x0005e80000100a00 */
[----:B------:R3:W-:Y:S01]  /*1a160*/  STL.64 [R1+0x740], R6 ;  /* 0x0007400601007387 */ /* 0x0007e20000100a00 */
[----:B-1----:R-:W-:-:S04]  /*1a170*/  IMAD.WIDE R4, R9, 0x4, R34 ;  /* 0x0000000409047825 */ /* 0x002fc800078e0222 */
[C---:B--2---:R-:W-:Y:S01]  /*1a180*/  IMAD.WIDE R10, R9.reuse, 0x4, R36 ;  /* 0x00000004090a7825 */ /* 0x044fe200078e0224 */
[----:B------:R1:W-:Y:S03]  /*1a190*/  STL.64 [R1+0x738], R4 ;  /* 0x0007380401007387 */ /* 0x0003e60000100a00 */
[C---:B---3--:R-:W-:Y:S01]  /*1a1a0*/  IMAD.WIDE R6, R9.reuse, 0x4, R38 ;  /* 0x0000000409067825 */ /* 0x048fe200078e0226 */
        /* <DEDUP_REMOVED lines=67> */
[----:B------:R-:W-:Y:S01]  /*1a5e0*/  STL.64 [R1+0x628], R246 ;  /* 0x000628f601007387 */ /* 0x000fe20000100a00 */
[----:B-1----:R-:W-:-:S03]  /*1a5f0*/  IMAD.WIDE R4, R9, 0x4, R108 ;  /* 0x0000000409047825 */ /* 0x002fc600078e026c */
[----:B------:R1:W-:Y:S04]  /*1a600*/  STL.64 [R1+0x618], R6 ;  /* 0x0006180601007387 */ /* 0x0003e80000100a00 */
[----:B------:R-:W-:Y:S01]  /*1a610*/  STL.64 [R1+0x12c0], R246 ;  /* 0x0012c0f601007387 */ /* 0x000fe20000100a00 */
[----:B--2---:R-:W-:-:S03]  /*1a620*/  IMAD.WIDE R10, R9, 0x4, R114 ;  /* 0x00000004090a7825 */ /* 0x004fc600078e0272 */
[----:B------:R2:W-:Y:S01]  /*1a630*/  STL.64 [R1+0x610], R4 ;  /* 0x0006100401007387 */ /* 0x0005e20000100a00 */
[----:B-1----:R-:W-:-:S05]  /*1a640*/  IMAD.WIDE R6, R9, 0x4, R110 ;  /* 0x0000000409067825 */ /* 0x002fca00078e026e */
[----:B------:R1:W-:Y:S01]  /*1a650*/  STL.64 [R1+0x608], R6 ;  /* 0x0006080601007387 */ /* 0x0003e20000100a00 */
[----:B--2---:R-:W-:-:S05]  /*1a660*/  IMAD.WIDE R4, R9, 0x4, R112 ;  /* 0x0000000409047825 */ /* 0x004fca00078e0270 */
[----:B------:R2:W-:Y:S01]  /*1a670*/  STL.64 [R1+0x600], R4 ;  /* 0x0006000401007387 */ /* 0x0005e20000100a00 */
[----:B-1----:R-:W-:-:S03]  /*1a680*/  IMAD.WIDE R6, R9, 0x4, R116 ;  /* 0x0000000409067825 */ /* 0x002fc600078e0274 */
[----:B------:R1:W-:Y:S04]  /*1a690*/  STL.64 [R1+0x5f8], R10 ;  /* 0x0005f80a01007387 */ /* 0x0003e80000100a00 */
[----:B------:R3:W-:Y:S01]  /*1a6a0*/  STL.64 [R1+0x5f0], R6 ;  /* 0x0005f00601007387 */ /* 0x0007e20000100a00 */
[----:B--2---:R-:W-:-:S04]  /*1a6b0*/  IMAD.WIDE R4, R9, 0x4, R118 ;  /* 0x0000000409047825 */ /* 0x004fc800078e0276 */
[C---:B-1----:R-:W-:Y:S01]  /*1a6c0*/  IMAD.WIDE R10, R9.reuse, 0x4, R120 ;  /* 0x00000004090a7825 */ /* 0x042fe200078e0278 */
        /* <DEDUP_REMOVED lines=8> */
[----:B------:R2:W-:Y:S03]  /*1a750*/  STL.64 [R1+0x5c8], R10 ;  /* 0x0005c80a01007387 */ /* 0x0005e60000100a00 */
[C---:B------:R-:W-:Y:S01]  /*1a760*/  IMAD.WIDE R246, R9.reuse, 0x4, R132 ;  /* 0x0000000409f67825 */ /* 0x040fe200078e0284 */
[----:B------:R3:W-:Y:S03]  /*1a770*/  STL.64 [R1+0x5b0], R6 ;  /* 0x0005b00601007387 */ /* 0x0007e60000100a00 */
        /* <DEDUP_REMOVED lines=23> */
[----:B------:R-:W-:Y:S01]  /*1a8f0*/  STL.64 [R1+0x568], R244 ;  /* 0x000568f401007387 */ /* 0x000fe20000100a00 */
[----:B-1----:R-:W-:-:S03]  /*1a900*/  IMAD.WIDE R4, R9, 0x4, R156 ;  /* 0x0000000409047825 */ /* 0x002fc600078e029c */
[----:B------:R1:W-:Y:S01]  /*1a910*/  STL.64 [R1+0x558], R6 ;  /* 0x0005580601007387 */ /* 0x0003e20000100a00 */
[----:B--2---:R-:W-:-:S03]  /*1a920*/  IMAD.WIDE R10, R9, 0x4, R158 ;  /* 0x00000004090a7825 */ /* 0x004fc600078e029e */
[----:B------:R-:W-:Y:S04]  /*1a930*/  STL.64 [R1+0x12d0], R244 ;  /* 0x0012d0f401007387 */ /* 0x000fe80000100a00 */
        /* <DEDUP_REMOVED lines=39> */
[----:B------:R2:W-:Y:S03]  /*1abb0*/  STL.64 [R1+0xe0], R10 ;  /* 0x0000e00a01007387 */ /* 0x0005e60000100a00 */
[C---:B------:R-:W-:Y:S01]  /*1abc0*/  IMAD.WIDE R246, R9.reuse, 0x4, R202 ;  /* 0x0000000409f67825 */ /* 0x040fe200078e02ca */
[----:B------:R-:W-:Y:S03]  /*1abd0*/  STL.64 [R1+0xe8], R244 ;  /* 0x0000e8f401007387 */ /* 0x000fe60000100a00 */
[C---:B-1----:R-:W-:Y:S01]  /*1abe0*/  IMAD.WIDE R4, R9.reuse, 0x4, R200 ;  /* 0x0000000409047825 */ /* 0x042fe200078e02c8 */
[----:B------:R1:W-:Y:S03]  /*1abf0*/  STL.64 [R1+0xd8], R6 ;  /* 0x0000d80601007387 */ /* 0x0003e60000100a00 */
[C---:B--2---:R-:W-:Y:S01]  /*1ac00*/  IMAD.WIDE R10, R9.reuse, 0x4, R204 ;  /* 0x00000004090a7825 */ /* 0x044fe200078e02cc */
[----:B------:R-:W-:Y:S04]  /*1ac10*/  STL.64 [R1+0x12d8], R244 ;  /* 0x0012d8f401007387 */ /* 0x000fe80000100a00 */
[----:B------:R2:W-:Y:S01]  /*1ac20*/  STL.64 [R1+0xd0], R4 ;  /* 0x0000d00401007387 */ /* 0x0005e20000100a00 */
[----:B-1----:R-:W-:-:S03]  /*1ac30*/  IMAD.WIDE R6, R9, 0x4, R206 ;  /* 0x0000000409067825 */ /* 0x002fc600078e02ce */
[----:B------:R-:W-:Y:S04]  /*1ac40*/  STL.64 [R1+0xc0], R10 ;  /* 0x0000c00a01007387 */ /* 0x000fe80000100a00 */
[----:B------:R-:W-:Y:S01]  /*1ac50*/  STL.64 [R1+0xc8], R246 ;  /* 0x0000c8f601007387 */ /* 0x000fe20000100a00 */
[----:B--2---:R-:W-:-:S03]  /*1ac60*/  IMAD.WIDE R4, R9, 0x4, R208 ;  /* 0x0000000409047825 */ /* 0x004fc600078e02d0 */
[----:B------:R1:W-:Y:S04]  /*1ac70*/  STL.64 [R1+0xb8], R6 ;  /* 0x0000b80601007387 */ /* 0x0003e80000100a00 */
[----:B------:R-:W-:Y:S04]  /*1ac80*/  STL.64 [R1+0x12e0], R246 ;  /* 0x0012e0f601007387 */ /* 0x000fe80000100a00 */
[----:B------:R2:W-:Y:S01]  /*1ac90*/  STL.64 [R1+0xb0], R4 ;  /* 0x0000b00401007387 */ /* 0x0005e20000100a00 */
[----:B-1----:R-:W-:-:S03]  /*1aca0*/  IMAD.WIDE R6, R9, 0x4, R212 ;  /* 0x0000000409067825 */ /* 0x002fc600078e02d4 */
[----:B------:R-:W3:Y:S01]  /*1acb0*/  LDL.LU.64 R24, [R1+0x180] ;  /* 0x0001800001187983 */ /* 0x000ee20000300a00 */
[----:B--2---:R-:W-:-:S05]  /*1acc0*/  IMAD.WIDE R4, R9, 0x4, R210 ;  /* 0x0000000409047825 */ /* 0x004fca00078e02d2 */
[----:B------:R1:W-:Y:S01]  /*1acd0*/  STL.64 [R1+0xa8], R4 ;  /* 0x0000a80401007387 */ /* 0x0003e20000100a00 */
[----:B------:R-:W-:-:S03]  /*1ace0*/  IMAD.WIDE R10, R9, 0x4, R216 ;  /* 0x00000004090a7825 */ /* 0x000fc600078e02d8 */
[----:B------:R2:W-:Y:S04]  /*1acf0*/  STL.64 [R1+0xa0], R6 ;  /* 0x0000a00601007387 */ /* 0x0005e80000100a00 */
[----:B------:R-:W4:Y:S01]  /*1ad00*/  LDL.LU.64 R26, [R1+0x188] ;  /* 0x00018800011a7983 */ /* 0x000f220000300a00 */
[----:B-1----:R-:W-:-:S04]  /*1ad10*/  IMAD.WIDE R4, R9, 0x4, R214 ;  /* 0x0000000409047825 */ /* 0x002fc800078e02d6 */
[C---:B--2---:R-:W-:Y:S01]  /*1ad20*/  IMAD.WIDE R6, R9.reuse, 0x4, R218 ;  /* 0x0000000409067825 */ /* 0x044fe200078e02da */
[----:B------:R1:W-:Y:S04]  /*1ad30*/  STL.64 [R1+0x98], R4 ;  /* 0x0000980401007387 */ /* 0x0003e80000100a00 */
[----:B------:R-:W-:Y:S04]  /*1ad40*/  STL.64 [R1+0x90], R10 ;  /* 0x0000900a01007387 */ /* 0x000fe80000100a00 */
[----:B------:R-:W2:Y:S04]  /*1ad50*/  LDL.LU.64 R20, [R1+0x190] ;  /* 0x0001900001147983 */ /* 0x000ea80000300a00 */
[----:B------:R1:W-:Y:S04]  /*1ad60*/  STL.64 [R1+0x88], R6 ;  /* 0x0000880601007387 */ /* 0x0003e80000100a00 */
[----:B------:R-:W2:Y:S01]  /*1ad70*/  LDL.LU.64 R16, [R1+0x198] ;  /* 0x0001980001107983 */ /* 0x000ea20000300a00 */
[----:B-1----:R-:W-:-:S05]  /*1ad80*/  IMAD.WIDE R4, R9, 0x4, R220 ;  /* 0x0000000409047825 */ /* 0x002fca00078e02dc */
[----:B------:R1:W-:Y:S01]  /*1ad90*/  STL.64 [R1+0x80], R4 ;  /* 0x0000800401007387 */ /* 0x0003e20000100a00 */
[----:B------:R-:W-:-:S03]  /*1ada0*/  IMAD.WIDE R12, R9, 0x4, R226 ;  /* 0x00000004090c7825 */ /* 0x000fc600078e02e2 */
[----:B------:R-:W2:Y:S04]  /*1adb0*/  LDL.LU.64 R6, [R1+0x1a0] ;  /* 0x0001a00001067983 */ /* 0x000ea80000300a00 */
[----:B------:R-:W2:Y:S01]  /*1adc0*/  LDL.LU.64 R14, [R1+0x1a8] ;  /* 0x0001a800010e7983 */ /* 0x000ea20000300a00 */
[----:B-1----:R-:W-:-:S05]  /*1add0*/  IMAD.WIDE R4, R9, 0x4, R222 ;  /* 0x0000000409047825 */ /* 0x002fca00078e02de */
[----:B------:R1:W-:Y:S04]  /*1ade0*/  STL.64 [R1+0x78], R4 ;  /* 0x0000780401007387 */ /* 0x0003e80000100a00 */
[----:B------:R-:W2:Y:S01]  /*1adf0*/  LDL.LU.64 R10, [R1+0x1b0] ;  /* 0x0001b000010a7983 */ /* 0x000ea20000300a00 */
[----:B------:R-:W-:-:S03]  /*1ae00*/  IMAD.WIDE R250, R9, 0x4, R224 ;  /* 0x0000000409fa7825 */ /* 0x000fc600078e02e0 */
[----:B------:R1:W-:Y:S02]  /*1ae10*/  STL.64 [R1+0x68], R12 ;  /* 0x0000680c01007387 */ /* 0x0003e40000100a00 */
[C---:B-1----:R-:W-:Y:S02]  /*1ae20*/  IMAD.WIDE R4, R9.reuse, 0x4, R228 ;  /* 0x0000000409047825 */ /* 0x042fe400078e02e4 */
[----:B------:R-:W2:Y:S04]  /*1ae30*/  LDL.LU.64 R12, [R1+0x1b8] ;  /* 0x0001b800010c7983 */ /* 0x000ea80000300a00 */
[----:B------:R1:W-:Y:S04]  /*1ae40*/  STL.64 [R1+0x60], R4 ;  /* 0x0000600401007387 */ /* 0x0003e80000100a00 */
[----:B------:R-:W-:Y:S04]  /*1ae50*/  STL.64 [R1+0x70], R250 ;  /* 0x000070fa01007387 */ /* 0x000fe80000100a00 */
[----:B------:R-:W-:Y:S04]  /*1ae60*/  STL.64 [R1+0x1328], R250 ;  /* 0x001328fa01007387 */ /* 0x000fe80000100a00 */
[----:B------:R-:W2:Y:S01]  /*1ae70*/  LDL.LU.64 R18, [R1+0x1c0] ;  /* 0x0001c00001127983 */ /* 0x000ea20000300a00 */
[----:B------:R-:W-:-:S04]  /*1ae80*/  IMAD.WIDE R28, R9, 0x4, R234 ;  /* 0x00000004091c7825 */ /* 0x000fc800078e02ea */
[C---:B-1----:R-:W-:Y:S01]  /*1ae90*/  IMAD.WIDE R4, R9.reuse, 0x4, R230 ;  /* 0x0000000409047825 */ /* 0x042fe200078e02e6 */
[----:B------:R-:W-:Y:S03]  /*1aea0*/  STL.64 [R1+0x48], R28 ;  /* 0x0000481c01007387 */ /* 0x000fe60000100a00 */
[C---:B------:R-:W-:Y:S01]  /*1aeb0*/  IMAD.WIDE R22, R9.reuse, 0x4, R236 ;  /* 0x0000000409167825 */ /* 0x040fe200078e02ec */
[----:B------:R-:W-:Y:S03]  /*1aec0*/  STL.64 [R1+0x58], R4 ;  /* 0x0000580401007387 */ /* 0x000fe60000100a00 */
[C---:B------:R-:W-:Y:S01]  /*1aed0*/  IMAD.WIDE R246, R9.reuse, 0x4, R232 ;  /* 0x0000000409f67825 */ /* 0x040fe200078e02e8 */
[----:B------:R1:W-:Y:S04]  /*1aee0*/  STL.64 [R1+0x40], R22 ;  /* 0x0000401601007387 */ /* 0x0003e80000100a00 */
[----:B------:R-:W-:Y:S04]  /*1aef0*/  STL.64 [R1+0x50], R246 ;  /* 0x000050f601007387 */ /* 0x000fe80000100a00 */
[----:B------:R-:W-:Y:S04]  /*1af00*/  STL.64 [R1+0x1330], R246 ;  /* 0x001330f601007387 */ /* 0x000fe80000100a00 */
[----:B------:R1:W-:Y:S04]  /*1af10*/  STL.64 [R1+0x12e8], R4 ;  /* 0x0012e80401007387 */ /* 0x0003e80000100a00 */
[----:B-1----:R-:W2:Y:S01]  /*1af20*/  LDL.LU.64 R22, [R1+0x1c8] ;  /* 0x0001c80001167983 */ /* 0x002ea20000300a00 */
[----:B------:R-:W-:-:S05]  /*1af30*/  IMAD.WIDE R4, R9, 0x4, R238 ;  /* 0x0000000409047825 */ /* 0x000fca00078e02ee */
[----:B------:R1:W-:Y:S01]  /*1af40*/  STL.64 [R1+0x38], R4 ;  /* 0x0000380401007387 */ /* 0x0003e20000100a00 */
[----:B------:R-:W-:-:S04]  /*1af50*/  IMAD.WIDE R244, R9, 0x4, R240 ;  /* 0x0000000409f47825 */ /* 0x000fc800078e02f0 */
[----:B-1----:R-:W-:-:S04]  /*1af60*/  IMAD.WIDE R4, R9, 0x4, R242 ;  /* 0x0000000409047825 */ /* 0x002fc800078e02f2 */
[C---:B---3--:R-:W-:Y:S02]  /*1af70*/  IMAD.WIDE R28, R9.reuse, 0x4, R24 ;  /* 0x00000004091c7825 */ /* 0x048fe400078e0218 */
[----:B------:R-:W3:Y:S04]  /*1af80*/  LDL.LU.64 R24, [R1+0x1d0] ;  /* 0x0001d00001187983 */ /* 0x000ee80000300a00 */
[----:B------:R4:W-:Y:S04]  /*1af90*/  STL.64 [R1+0x28], R4 ;  /* 0x0000280401007387 */ /* 0x0009e80000100a00 */
[----:B------:R1:W-:Y:S01]  /*1afa0*/  STL.64 [R1+0x20], R28 ;  /* 0x0000201c01007387 */ /* 0x0003e20000100a00 */
[----:B----4-:R-:W-:-:S03]  /*1afb0*/  IMAD.WIDE R4, R9, 0x4, R26 ;  /* 0x0000000409047825 */ /* 0x010fc600078e021a */
[----:B-1----:R-:W4:Y:S04]  /*1afc0*/  LDL.LU.64 R28, [R1+0x1d8] ;  /* 0x0001d800011c7983 */ /* 0x002f280000300a00 */
[----:B------:R-:W-:Y:S04]  /*1afd0*/  STL.64 [R1+0x30], R244 ;  /* 0x000030f401007387 */ /* 0x000fe80000100a00 */
[----:B------:R1:W-:Y:S04]  /*1afe0*/  STL.64 [R1+0x18], R4 ;  /* 0x0000180401007387 */ /* 0x0003e80000100a00 */
[----:B------:R-:W-:Y:S04]  /*1aff0*/  STL.64 [R1+0x1338], R244 ;  /* 0x001338f401007387 */ /* 0x000fe80000100a00 */
[----:B------:R-:W4:Y:S01]  /*1b000*/  LDL.LU.64 R32, [R1+0x1e0] ;  /* 0x0001e00001207983 */ /* 0x000f220000300a00 */
[----:B--2---:R-:W-:-:S05]  /*1b010*/  IMAD.WIDE R16, R9, 0x4, R16 ;  /* 0x0000000409107825 */ /* 0x004fca00078e0210 */
[----:B------:R2:W-:Y:S04]  /*1b020*/  STL.64 [R1+0x8], R16 ;  /* 0x0000081001007387 */ /* 0x0005e80000100a00 */
[----:B------:R-:W4:Y:S01]  /*1b030*/  LDL.LU.64 R36, [R1+0x1e8] ;  /* 0x0001e80001247983 */ /* 0x000f220000300a00 */
[----:B-1----:R-:W-:-:S04]  /*1b040*/  IMAD.WIDE R4, R9, 0x4, R20 ;  /* 0x0000000409047825 */ /* 0x002fc800078e0214 */
[C---:B------:R-:W-:Y:S01]  /*1b050*/  IMAD.WIDE R242, R9.reuse, 0x4, R14 ;  /* 0x0000000409f27825 */ /* 0x040fe200078e020e */
[----:B------:R-:W-:Y:S04]  /*1b060*/  STL.64 [R1+0x10], R4 ;  /* 0x0000100401007387 */ /* 0x000fe80000100a00 */
[----:B------:R-:W-:Y:S01]  /*1b070*/  STL.64 [R1+0x1340], R4 ;  /* 0x0013400401007387 */ /* 0x000fe20000100a00 */
[----:B------:R-:W-:-:S03]  /*1b080*/  IMAD.WIDE R6, R9, 0x4, R6 ;  /* 0x0000000409067825 */ /* 0x000fc600078e0206 */
[----:B------:R-:W-:Y:S01]  /*1b090*/  STL.64 [R1+0x12f0], R242 ;  /* 0x0012f0f201007387 */ /* 0x000fe20000100a00 */
[----:B------:R-:W-:-:S03]  /*1b0a0*/  IMAD.WIDE R240, R9, 0x4, R10 ;  /* 0x0000000409f07825 */ /* 0x000fc600078e020a */
[----:B------:R-:W4:Y:S04]  /*1b0b0*/  LDL.LU.64 R10, [R1+0x1f0] ;  /* 0x0001f000010a7983 */ /* 0x000f280000300a00 */
[----:B------:R-:W-:Y:S01]  /*1b0c0*/  STL.64 [R1+0x1348], R240 ;  /* 0x001348f001007387 */ /* 0x000fe20000100a00 */
[----:B------:R-:W-:-:S03]  /*1b0d0*/  IMAD.WIDE R238, R9, 0x4, R12 ;  /* 0x0000000409ee7825 */ /* 0x000fc600078e020c */
[----:B------:R-:W4:Y:S04]  /*1b0e0*/  LDL.LU.64 R12, [R1+0x1f8] ;  /* 0x0001f800010c7983 */ /* 0x000f280000300a00 */
[----:B------:R-:W4:Y:S04]  /*1b0f0*/  LDL.LU.64 R14, [R1+0x200] ;  /* 0x00020000010e7983 */ /* 0x000f280000300a00 */
[----:B--2---:R-:W2:Y:S04]  /*1b100*/  LDL.LU.64 R16, [R1+0x208] ;  /* 0x0002080001107983 */ /* 0x004ea80000300a00 */
[----:B------:R-:W-:Y:S01]  /*1b110*/  STL.64 [R1+0x12f8], R238 ;  /* 0x0012f8ee01007387 */ /* 0x000fe20000100a00 */
[----:B------:R-:W-:-:S03]  /*1b120*/  IMAD.WIDE R236, R9, 0x4, R18 ;  /* 0x0000000409ec7825 */ /* 0x000fc600078e0212 */
[----:B------:R-:W-:Y:S04]  /*1b130*/  STL.64 [R1], R6 ;  /* 0x0000000601007387 */ /* 0x000fe80000100a00 */
[----:B------:R-:W-:Y:S04]  /*1b140*/  STL.64 [R1+0x1300], R6 ;  /* 0x0013000601007387 */ /* 0x000fe80000100a00 */
[----:B------:R-:W2:Y:S04]  /*1b150*/  LDL.LU.64 R18, [R1+0x210] ;  /* 0x0002100001127983 */ /* 0x000ea80000300a00 */
[----:B------:R-:W2:Y:S04]  /*1b160*/  LDL.LU.64 R20, [R1+0x218] ;  /* 0x0002180001147983 */ /* 0x000ea80000300a00 */
[----:B------:R-:W-:Y:S01]  /*1b170*/  STL.64 [R1+0x1308], R236 ;  /* 0x001308ec01007387 */ /* 0x000fe20000100a00 */
[----:B------:R-:W-:-:S03]  /*1b180*/  IMAD.WIDE R234, R9, 0x4, R22 ;  /* 0x0000000409ea7825 */ /* 0x000fc600078e0216 */
[----:B------:R-:W2:Y:S04]  /*1b190*/  LDL.LU.64 R22, [R1+0x220] ;  /* 0x0002200001167983 */ /* 0x000ea80000300a00 */
[----:B------:R-:W-:Y:S01]  /*1b1a0*/  STL.64 [R1+0x1310], R234 ;  /* 0x001310ea01007387 */ /* 0x000fe20000100a00 */
[----:B---3--:R-:W-:-:S03]  /*1b1b0*/  IMAD.WIDE R232, R9, 0x4, R24 ;  /* 0x0000000409e87825 */ /* 0x008fc600078e0218 */
[----:B------:R-:W3:Y:S04]  /*1b1c0*/  LDL.LU.64 R24, [R1+0x228] ;  /* 0x0002280001187983 */ /* 0x000ee80000300a00 */
[----:B------:R-:W3:Y:S04]  /*1b1d0*/  LDL.LU.64 R26, [R1+0x230] ;  /* 0x00023000011a7983 */ /* 0x000ee80000300a00 */
[----:B------:R-:W-:Y:S01]  /*1b1e0*/  STL.64 [R1+0x1350], R232 ;  /* 0x001350e801007387 */ /* 0x000fe20000100a00 */
[----:B----4-:R-:W-:-:S03]  /*1b1f0*/  IMAD.WIDE R230, R9, 0x4, R28 ;  /* 0x0000000409e67825 */ /* 0x010fc600078e021c */
[----:B------:R-:W4:Y:S04]  /*1b200*/  LDL.LU.64 R28, [R1+0x238] ;  /* 0x00023800011c7983 */ /* 0x000f280000300a00 */
[----:B------:R-:W4:Y:S04]  /*1b210*/  LDL.LU.64 R30, [R1+0x240] ;  /* 0x00024000011e7983 */ /* 0x000f280000300a00 */
[----:B------:R-:W-:Y:S01]  /*1b220*/  STL.64 [R1+0x1318], R230 ;  /* 0x001318e601007387 */ /* 0x000fe20000100a00 */
[----:B------:R-:W-:-:S03]  /*1b230*/  IMAD.WIDE R228, R9, 0x4, R32 ;  /* 0x0000000409e47825 */ /* 0x000fc600078e0220 */
[----:B------:R-:W4:Y:S04]  /*1b240*/  LDL.LU.64 R32, [R1+0x248] ;  /* 0x0002480001207983 */ /* 0x000f280000300a00 */
[----:B------:R-:W4:Y:S04]  /*1b250*/  LDL.LU.64 R34, [R1+0x250] ;  /* 0x0002500001227983 */ /* 0x000f280000300a00 */
[----:B------:R-:W-:Y:S01]  /*1b260*/  STL.64 [R1+0x1358], R228 ;  /* 0x001358e401007387 */ /* 0x000fe20000100a00 */
[----:B------:R-:W-:-:S03]  /*1b270*/  IMAD.WIDE R226, R9, 0x4, R36 ;  /* 0x0000000409e27825 */ /* 0x000fc600078e0224 */
[----:B------:R-:W4:Y:S04]  /*1b280*/  LDL.LU.64 R36, [R1+0x258] ;  /* 0x0002580001247983 */ /* 0x000f280000300a00 */
[----:B------:R-:W4:Y:S04]  /*1b290*/  LDL.LU.64 R38, [R1+0x260] ;  /* 0x0002600001267983 */ /* 0x000f280000300a00 */
[----:B------:R-:W-:Y:S04]  /*1b2a0*/  STL.64 [R1+0x1360], R226 ;  /* 0x001360e201007387 */ /* 0x000fe80000100a00 */
[----:B------:R-:W4:Y:S01]  /*1b2b0*/  LDL.LU.64 R40, [R1+0x268] ;  /* 0x0002680001287983 */ /* 0x000f220000300a00 */
[----:B------:R-:W-:-:S05]  /*1b2c0*/  IMAD.WIDE R10, R9, 0x4, R10 ;  /* 0x00000004090a7825 */ /* 0x000fca00078e020a */
[----:B------:R-:W-:Y:S01]  /*1b2d0*/  STL.64 [R1+0x1368], R10 ;  /* 0x0013680a01007387 */ /* 0x000fe20000100a00 */
[----:B------:R-:W-:-:S04]  /*1b2e0*/  IMAD.WIDE R12, R9, 0x4, R12 ;  /* 0x00000004090c7825 */ /* 0x000fc800078e020c */
[C---:B------:R-:W-:Y:S01]  /*1b2f0*/  IMAD.WIDE R14, R9.reuse, 0x4, R14 ;  /* 0x00000004090e7825 */ /* 0x040fe200078e020e */
[----:B------:R-:W-:Y:S03]  /*1b300*/  STL.64 [R1+0x1370], R12 ;  /* 0x0013700c01007387 */ /* 0x000fe60000100a00 */
[C---:B--2---:R-:W-:Y:S01]  /*1b310*/  IMAD.WIDE R16, R9.reuse, 0x4, R16 ;  /* 0x0000000409107825 */ /* 0x044fe200078e0210 */
[----:B------:R-:W-:Y:S04]  /*1b320*/  STL.64 [R1+0x1378], R14 ;  /* 0x0013780e01007387 */ /* 0x000fe80000100a00 */
[----:B------:R-:W-:Y:S01]  /*1b330*/  STL.64 [R1+0x1380], R16 ;  /* 0x0013801001007387 */ /* 0x000fe20000100a00 */
[----:B------:R-:W-:-:S04]  /*1b340*/  IMAD.WIDE R18, R9, 0x4, R18 ;  /* 0x0000000409127825 */ /* 0x000fc800078e0212 */
[C---:B------:R-:W-:Y:S01]  /*1b350*/  IMAD.WIDE R20, R9.reuse, 0x4, R20 ;  /* 0x0000000409147825 */ /* 0x040fe200078e0214 */
[----:B------:R-:W-:Y:S04]  /*1b360*/  STL.64 [R1+0x1388], R18 ;  /* 0x0013881201007387 */ /* 0x000fe80000100a00 */
[----:B------:R-:W-:Y:S04]  /*1b370*/  STL.64 [R1+0x1390], R20 ;  /* 0x0013901401007387 */ /* 0x000fe80000100a00 */
[----:B------:R-:W2:Y:S01]  /*1b380*/  LDL.LU.64 R42, [R1+0x270] ;  /* 0x00027000012a7983 */ /* 0x000ea20000300a00 */
[----:B------:R-:W-:-:S05]  /*1b390*/  IMAD.WIDE R22, R9, 0x4, R22 ;  /* 0x0000000409167825 */ /* 0x000fca00078e0216 */
[----:B------:R-:W-:Y:S01]  /*1b3a0*/  STL.64 [R1+0x1398], R22 ;  /* 0x0013981601007387 */ /* 0x000fe20000100a00 */
[----:B------:R-:W1:Y:S01]  /*1b3b0*/  S2R R2, SR_TID.X ;  /* 0x0000000000027919 */ /* 0x000e620000002100 */
[----:B------:R-:W-:Y:S02]  /*1b3c0*/  SEL R8, R8, RZ, P3 ;  /* 0x000000ff08087207 */ /* 0x000fe40001800000 */
[----:B------:R-:W-:Y:S02]  /*1b3d0*/  ISETP.GE.AND P2, PT, R249, UR8, PT ;  /* 0x00000008f9007c0c */ /* 0x000fe4000bf46270 */
[----:B------:R-:W-:Y:S02]  /*1b3e0*/  SEL R249, RZ, 0x4, P1 ;  /* 0x00000004fff97807 */ /* 0x000fe40000800000 */
[----:B------:R-:W-:Y:S02]  /*1b3f0*/  ISETP.NE.U32.AND P1, PT, R8, RZ, PT ;  /* 0x000000ff0800720c */ /* 0x000fe40003f25070 */
[----:B-1----:R-:W-:-:S04]  /*1b400*/  SHF.R.U32.HI R8, RZ, 0x6, R2 ;  /* 0x00000006ff087819 */ /* 0x002fc80000011602 */
[----:B------:R-:W-:-:S04]  /*1b410*/  SGXT.U32 R8, R8, 0x1 ;  /* 0x000000010808781a */ /* 0x000fc80000000000 */
[----:B------:R-:W-:Y:S02]  /*1b420*/  LOP3.LUT R8, R8, 0x22, RZ, 0xfc, !PT ;  /* 0x0000002208087812 */ /* 0x000fe400078efcff */
[----:B------:R-:W-:Y:S02]  /*1b430*/  SEL R2, RZ, 0x4, P6 ;  /* 0x00000004ff027807 */ /* 0x000fe40003000000 */
[----:B------:R-:W-:Y:S02]  /*1b440*/  ISETP.GE.AND P6, PT, R8, UR8, PT ;  /* 0x0000000808007c0c */ /* 0x000fe4000bfc6270 */
[----:B------:R-:W-:Y:S01]  /*1b450*/  SEL R8, R249, RZ, P3 ;  /* 0x000000fff9087207 */ /* 0x000fe20001800000 */
[----:B---3--:R-:W-:-:S04]  /*1b460*/  IMAD.WIDE R24, R9, 0x4, R24 ;  /* 0x0000000409187825 */ /* 0x008fc800078e0218 */
[C---:B------:R-:W-:Y:S01]  /*1b470*/  IMAD.WIDE R26, R9.reuse, 0x4, R26 ;  /* 0x00000004091a7825 */ /* 0x040fe200078e021a */
[----:B------:R-:W-:Y:S04]  /*1b480*/  STL.64 [R1+0x13a0], R24 ;  /* 0x0013a01801007387 */ /* 0x000fe80000100a00 */
[----:B------:R-:W-:Y:S01]  /*1b490*/  STL.64 [R1+0x13a8], R26 ;  /* 0x0013a81a01007387 */ /* 0x000fe20000100a00 */
[----:B----4-:R-:W-:-:S04]  /*1b4a0*/  IMAD.WIDE R28, R9, 0x4, R28 ;  /* 0x00000004091c7825 */ /* 0x010fc800078e021c */
[C---:B------:R-:W-:Y:S01]  /*1b4b0*/  IMAD.WIDE R30, R9.reuse, 0x4, R30 ;  /* 0x00000004091e7825 */ /* 0x040fe200078e021e */
[----:B------:R-:W-:Y:S04]  /*1b4c0*/  STL.64 [R1+0x13b0], R28 ;  /* 0x0013b01c01007387 */ /* 0x000fe80000100a00 */
[----:B------:R-:W-:Y:S01]  /*1b4d0*/  STL.64 [R1+0x13b8], R30 ;  /* 0x0013b81e01007387 */ /* 0x000fe20000100a00 */
[----:B------:R-:W-:-:S04]  /*1b4e0*/  IMAD.WIDE R32, R9, 0x4, R32 ;  /* 0x0000000409207825 */ /* 0x000fc800078e0220 */
[C---:B------:R-:W-:Y:S01]  /*1b4f0*/  IMAD.WIDE R34, R9.reuse, 0x4, R34 ;  /* 0x0000000409227825 */ /* 0x040fe200078e0222 */
[----:B------:R-:W-:Y:S04]  /*1b500*/  STL.64 [R1+0x13c0], R32 ;  /* 0x0013c02001007387 */ /* 0x000fe80000100a00 */
[----:B------:R-:W-:Y:S01]  /*1b510*/  STL.64 [R1+0x13c8], R34 ;  /* 0x0013c82201007387 */ /* 0x000fe20000100a00 */
[----:B------:R-:W-:-:S04]  /*1b520*/  IMAD.WIDE R36, R9, 0x4, R36 ;  /* 0x0000000409247825 */ /* 0x000fc800078e0224 */
[C---:B------:R-:W-:Y:S01]  /*1b530*/  IMAD.WIDE R38, R9.reuse, 0x4, R38 ;  /* 0x0000000409267825 */ /* 0x040fe200078e0226 */
[----:B------:R-:W-:Y:S04]  /*1b540*/  STL.64 [R1+0x13d0], R36 ;  /* 0x0013d02401007387 */ /* 0x000fe80000100a00 */
[----:B------:R-:W-:Y:S04]  /*1b550*/  STL.64 [R1+0x13d8], R38 ;  /* 0x0013d82601007387 */ /* 0x000fe80000100a00 */
[----:B------:R-:W3:Y:S04]  /*1b560*/  LDL.LU.64 R44, [R1+0x278] ;  /* 0x00027800012c7983 */ /* 0x000ee80000300a00 */
[----:B------:R-:W4:Y:S04]  /*1b570*/  LDL.LU.64 R46, [R1+0x280] ;  /* 0x00028000012e7983 */ /* 0x000f280000300a00 */
[----:B------:R-:W4:Y:S01]  /*1b580*/  LDL.LU.64 R48, [R1+0x288] ;  /* 0x0002880001307983 */ /* 0x000f220000300a00 */
[----:B------:R-:W-:-:S03]  /*1b590*/  IMAD.WIDE R40, R9, 0x4, R40 ;  /* 0x0000000409287825 */ /* 0x000fc600078e0228 */
[----:B------:R-:W3:Y:S04]  /*1b5a0*/  LDL.LU.64 R50, [R1+0x290] ;  /* 0x0002900001327983 */ /* 0x000ee80000300a00 */
[----:B------:R-:W4:Y:S04]  /*1b5b0*/  LDL.LU.64 R52, [R1+0x298] ;  /* 0x0002980001347983 */ /* 0x000f280000300a00 */
[----:B------:R-:W4:Y:S04]  /*1b5c0*/  LDL.LU.64 R54, [R1+0x2a0] ;  /* 0x0002a00001367983 */ /* 0x000f280000300a00 */
[----:B------:R-:W4:Y:S04]  /*1b5d0*/  LDL.LU.64 R56, [R1+0x2a8] ;  /* 0x0002a80001387983 */ /* 0x000f280000300a00 */
[----:B------:R-:W4:Y:S04]  /*1b5e0*/  LDL.LU.64 R58, [R1+0x2b0] ;  /* 0x0002b000013a7983 */ /* 0x000f280000300a00 */
[----:B------:R-:W4:Y:S04]  /*1b5f0*/  LDL.LU.64 R60, [R1+0x2b8] ;  /* 0x0002b800013c7983 */ /* 0x000f280000300a00 */
[----:B------:R-:W4:Y:S04]  /*1b600*/  LDL.LU.64 R62, [R1+0x2c0] ;  /* 0x0002c000013e7983 */ /* 0x000f280000300a00 */
[----:B------:R-:W4:Y:S04]  /*1b610*/  LDL.LU.64 R64, [R1+0x2c8] ;  /* 0x0002c80001407983 */ /* 0x000f280000300a00 */
[----:B------:R-:W-:Y:S04]  /*1b620*/  STL.64 [R1+0x13e0], R40 ;  /* 0x0013e02801007387 */ /* 0x000fe80000100a00 */
[----:B------:R-:W4:Y:S04]  /*1b630*/  LDL.LU.64 R66, [R1+0x2d0] ;  /* 0x0002d00001427983 */ /* 0x000f280000300a00 */
        /* <DEDUP_REMOVED lines=8> */
[----:B------:R-:W4:Y:S01]  /*1b6c0*/  LDL.LU.64 R84, [R1+0x318] ;  /* 0x0003180001547983 */ /* 0x000f220000300a00 */
[----:B--2---:R-:W-:-:S03]  /*1b6d0*/  IMAD.WIDE R42, R9, 0x4, R42 ;  /* 0x00000004092a7825 */ /* 0x004fc600078e022a */
[----:B------:R-:W2:Y:S04]  /*1b6e0*/  LDL.LU.64 R86, [R1+0x320] ;  /* 0x0003200001567983 */ /* 0x000ea80000300a00 */
[----:B------:R-:W2:Y:S04]  /*1b6f0*/  LDL.LU.64 R88, [R1+0x328] ;  /* 0x0003280001587983 */ /* 0x000ea80000300a00 */
[----:B------:R-:W2:Y:S04]  /*1b700*/  LDL.LU.64 R90, [R1+0x330] ;  /* 0x00033000015a7983 */ /* 0x000ea80000300a00 */
[----:B------:R-:W2:Y:S04]  /*1b710*/  LDL.LU.64 R92, [R1+0x338] ;  /* 0x00033800015c7983 */ /* 0x000ea80000300a00 */
[----:B------:R-:W2:Y:S04]  /*1b720*/  LDL.LU.64 R94, [R1+0x340] ;  /* 0x00034000015e7983 */ /* 0x000ea80000300a00 */
[----:B------:R-:W2:Y:S04]  /*1b730*/  LDL.LU.64 R96, [R1+0x348] ;  /* 0x0003480001607983 */ /* 0x000ea80000300a00 */
[----:B------:R-:W2:Y:S04]  /*1b740*/  LDL.LU.64 R98, [R1+0x350] ;  /* 0x0003500001627983 */ /* 0x000ea80000300a00 */
[----:B------:R-:W2:Y:S04]  /*1b750*/  LDL.LU.64 R100, [R1+0x358] ;  /* 0x0003580001647983 */ /* 0x000ea80000300a00 */
[----:B------:R1:W-:Y:S04]  /*1b760*/  STL.64 [R1+0x13e8], R42 ;  /* 0x0013e82a01007387 */ /* 0x0003e80000100a00 */
[----:B------:R-:W2:Y:S04]  /*1b770*/  LDL.LU.64 R102, [R1+0x360] ;  /* 0x0003600001667983 */ /* 0x000ea80000300a00 */
[----:B------:R-:W2:Y:S04]  /*1b780*/  LDL.64 R104, [R1+0x368] ;  /* 0x0003680001687983 */ /* 0x000ea80000100a00 */
[----:B------:R-:W2:Y:S04]  /*1b790*/  LDL.LU.64 R106, [R1+0x370] ;  /* 0x00037000016a7983 */ /* 0x000ea80000300a00 */
[----:B------:R-:W2:Y:S04]  /*1b7a0*/  LDL.LU.64 R108, [R1+0x378] ;  /* 0x00037800016c7983 */ /* 0x000ea80000300a00 */
        /* <DEDUP_REMOVED lines=13> */
[----:B------:R-:W2:Y:S04]  /*1b880*/  LDL.LU.64 R136, [R1+0x3e8] ;  /* 0x0003e80001887983 */ /* 0x000ea80000300a00 */
        /* <DEDUP_REMOVED lines=44> */
[----:B------:R-:W3:Y:S04]  /*1bb50*/  LDL.LU R249, [R1+0x13f0] ;  /* 0x0013f00001f97983 */ /* 0x000ee80000300800 */
[----:B-1----:R-:W3:Y:S04]  /*1bb60*/  LDL.64 R42, [R1+0x820] ;  /* 0x00082000012a7983 */ /* 0x002ee80000100a00 */
[----:B------:R-:W4:Y:S04]  /*1bb70*/  LDL.64 R40, [R1+0x800] ;  /* 0x0008000001287983 */ /* 0x000f280000100a00 */
[----:B------:R-:W2:Y:S04]  /*1bb80*/  LDL.64 R38, [R1+0x7e0] ;  /* 0x0007e00001267983 */ /* 0x000ea80000100a00 */
        /* <DEDUP_REMOVED lines=28> */
[----:B---3--:R-:W-:Y:S04]  /*1bd50*/  LDGSTS.E [R249+0x20000], desc[UR46][R42.64], P4 ;  /* 0x200000002af97fae */ /* 0x008fe8000a12186e */
[----:B----4-:R-:W-:Y:S04]  /*1bd60*/  LDGSTS.E [R249+0x20400], desc[UR46][R40.64], P4 ;  /* 0x2040000028f97fae */ /* 0x010fe8000a12186e */
[----:B--2---:R-:W-:Y:S04]  /*1bd70*/  LDGSTS.E [R249+0x20800], desc[UR46][R38.64], P4 ;  /* 0x2080000026f97fae */ /* 0x004fe8000a12186e */
[----:B------:R-:W2:Y:S04]  /*1bd80*/  LDL.LU.64 R42, [R1+0x13e8] ;  /* 0x0013e800012a7983 */ /* 0x000ea80000300a00 */
[----:B------:R-:W3:Y:S04]  /*1bd90*/  LDL.LU.64 R40, [R1+0x13e0] ;  /* 0x0013e00001287983 */ /* 0x000ee80000300a00 */
[----:B------:R-:W4:Y:S04]  /*1bda0*/  LDL.LU.64 R38, [R1+0x13d8] ;  /* 0x0013d80001267983 */ /* 0x000f280000300a00 */
[----:B------:R-:W-:Y:S04]  /*1bdb0*/  LDGSTS.E [R249+0x20c00], desc[UR46][R36.64], P4 ;  /* 0x20c0000024f97fae */ /* 0x000fe8000a12186e */
[----:B------:R-:W-:Y:S04]  /*1bdc0*/  LDGSTS.E [R249+0x21000], desc[UR46][R34.64], P4 ;  /* 0x2100000022f97fae */ /* 0x000fe8000a12186e */
[----:B------:R-:W-:Y:S04]  /*1bdd0*/  LDGSTS.E [R249+0x21400], desc[UR46][R32.64], P4 ;  /* 0x2140000020f97fae */ /* 0x000fe8000a12186e */
[----:B------:R-:W3:Y:S04]  /*1bde0*/  LDL.LU.64 R36, [R1+0x13d0] ;  /* 0x0013d00001247983 */ /* 0x000ee80000300a00 */
[----:B------:R-:W2:Y:S04]  /*1bdf0*/  LDL.LU.64 R34, [R1+0x13c8] ;  /* 0x0013c80001227983 */ /* 0x000ea80000300a00 */
[----:B------:R-:W4:Y:S04]  /*1be00*/  LDL.LU.64 R32, [R1+0x13c0] ;  /* 0x0013c00001207983 */ /* 0x000f280000300a00 */
[----:B------:R-:W-:Y:S04]  /*1be10*/  LDGSTS.E [R249+0x21800], desc[UR46][R30.64], P4 ;  /* 0x218000001ef97fae */ /* 0x000fe8000a12186e */
[----:B------:R-:W-:Y:S04]  /*1be20*/  LDGSTS.E [R249+0x21c00], desc[UR46][R28.64], P4 ;  /* 0x21c000001cf97fae */ /* 0x000fe8000a12186e */
[----:B------:R-:W-:Y:S04]  /*1be30*/  LDGSTS.E [R249+0x22000], desc[UR46][R26.64], P4 ;  /* 0x220000001af97fae */ /* 0x000fe8000a12186e */
[----:B------:R-:W4:Y:S04]  /*1be40*/  LDL.LU.64 R30, [R1+0x13b8] ;  /* 0x0013b800011e7983 */ /* 0x000f280000300a00 */
[----:B------:R-:W3:Y:S04]  /*1be50*/  LDL.LU.64 R28, [R1+0x13b0] ;  /* 0x0013b000011c7983 */ /* 0x000ee80000300a00 */
[----:B------:R-:W2:Y:S04]  /*1be60*/  LDL.LU.64 R26, [R1+0x13a8] ;  /* 0x0013a800011a7983 */ /* 0x000ea80000300a00 */
[----:B------:R-:W-:Y:S04]  /*1be70*/  LDGSTS.E [R249+0x22400], desc[UR46][R24.64], P4 ;  /* 0x2240000018f97fae */ /* 0x000fe8000a12186e */
[----:B------:R-:W-:Y:S04]  /*1be80*/  LDGSTS.E [R249+0x22800], desc[UR46][R22.64], P4 ;  /* 0x2280000016f97fae */ /* 0x000fe8000a12186e */
[----:B------:R-:W-:Y:S04]  /*1be90*/  LDGSTS.E [R249+0x22c00], desc[UR46][R20.64], P4 ;  /* 0x22c0000014f97fae */ /* 0x000fe8000a12186e */
[----:B------:R-:W4:Y:S04]  /*1bea0*/  LDL.LU.64 R24, [R1+0x13a0] ;  /* 0x0013a00001187983 */ /* 0x000f280000300a00 */
[----:B------:R-:W4:Y:S04]  /*1beb0*/  LDL.LU.64 R22, [R1+0x1398] ;  /* 0x0013980001167983 */ /* 0x000f280000300a00 */
[----:B------:R-:W3:Y:S04]  /*1bec0*/  LDL.LU.64 R20, [R1+0x1390] ;  /* 0x0013900001147983 */ /* 0x000ee80000300a00 */
[----:B------:R-:W-:Y:S04]  /*1bed0*/  LDGSTS.E [R249+0x23000], desc[UR46][R18.64], P4 ;  /* 0x2300000012f97fae */ /* 0x000fe8000a12186e */
[----:B------:R-:W-:Y:S04]  /*1bee0*/  LDGSTS.E [R249+0x23400], desc[UR46][R16.64], P4 ;  /* 0x2340000010f97fae */ /* 0x000fe8000a12186e */
[----:B------:R-:W-:Y:S04]  /*1bef0*/  LDGSTS.E [R249+0x23800], desc[UR46][R14.64], P4 ;  /* 0x238000000ef97fae */ /* 0x000fe8000a12186e */
[----:B------:R-:W2:Y:S04]  /*1bf00*/  LDL.LU.64 R18, [R1+0x1388] ;  /* 0x0013880001127983 */ /* 0x000ea80000300a00 */
[----:B------:R-:W4:Y:S04]  /*1bf10*/  LDL.LU.64 R16, [R1+0x1380] ;  /* 0x0013800001107983 */ /* 0x000f280000300a00 */
        /* <DEDUP_REMOVED lines=23> */
[----:B------:R-:W-:Y:S04]  /*1c090*/  LDGSTS.E [R249+0x26c00], desc[UR46][R236.64], P4 ;  /* 0x26c00000ecf97fae */ /* 0x000fe8000a12186e */
[----:B------:R-:W-:Y:S04]  /*1c0a0*/  LDGSTS.E [R249+0x27000], desc[UR46][R6.64], P4 ;  /* 0x2700000006f97fae */ /* 0x000fe8000a12186e */
[----:B------:R-:W-:Y:S04]  /*1c0b0*/  LDGSTS.E [R249+0x27400], desc[UR46][R238.64], P4 ;  /* 0x27400000eef97fae */ /* 0x000fe8000a12186e */
[----:B------:R-:W-:Y:S01]  /*1c0c0*/  LDGSTS.E [R249+0x27800], desc[UR46][R242.64], P4 ;  /* 0x27800000f2f97fae */ /* 0x000fe2000a12186e */
[----:B------:R-:W-:-:S04]  /*1c0d0*/  IMAD.WIDE R50, R9, 0x4, R50 ;  /* 0x0000000409327825 */ /* 0x000fc800078e0232 */
[----:B------:R-:W-:-:S04]  /*1c0e0*/  IMAD.WIDE R58, R9, 0x4, R58 ;  /* 0x00000004093a7825 */ /* 0x000fc800078e023a */
[----:B------:R-:W-:-:S04]  /*1c0f0*/  IMAD.WIDE R66, R9, 0x4, R66 ;  /* 0x0000000409427825 */ /* 0x000fc800078e0242 */
[----:B------:R-:W-:-:S04]  /*1c100*/  IMAD.WIDE R74, R9, 0x4, R74 ;  /* 0x00000004094a7825 */ /* 0x000fc800078e024a */
[----:B------:R-:W-:-:S04]  /*1c110*/  IMAD.WIDE R82, R9, 0x4, R82 ;  /* 0x0000000409527825 */ /* 0x000fc800078e0252 */
[----:B------:R-:W-:-:S04]  /*1c120*/  IMAD.WIDE R90, R9, 0x4, R90 ;  /* 0x00000004095a7825 */ /* 0x000fc800078e025a */
[C---:B------:R-:W-:Y:S01]  /*1c130*/  IMAD.WIDE R98, R9.reuse, 0x4, R98 ;  /* 0x0000000409627825 */ /* 0x040fe200078e0262 */
[----:B----4-:R-:W-:Y:S04]  /*1c140*/  LDGSTS.E [R249+0x27c00], desc[UR46][R250.64], P4 ;  /* 0x27c00000faf97fae */ /* 0x010fe8000a12186e */
[----:B--2---:R-:W-:Y:S04]  /*1c150*/  LDGSTS.E [R249+0x30000], desc[UR46][R246.64], P4 ;  /* 0x30000000f6f97fae */ /* 0x004fe8000a12186e */
[----:B---3--:R-:W-:Y:S04]  /*1c160*/  LDGSTS.E [R249+0x30400], desc[UR46][R244.64], P4 ;  /* 0x30400000f4f97fae */ /* 0x008fe8000a12186e */
[----:B------:R-:W2:Y:S04]  /*1c170*/  LDL.LU.64 R250, [R1+0x1320] ;  /* 0x0013200001fa7983 */ /* 0x000ea80000300a00 */
[----:B------:R-:W2:Y:S04]  /*1c180*/  LDL.64 R230, [R1+0x818] ;  /* 0x0008180001e67983 */ /* 0x000ea80000100a00 */
[----:B------:R-:W3:Y:S04]  /*1c190*/  LDL.64 R234, [R1+0x7f8] ;  /* 0x0007f80001ea7983 */ /* 0x000ee80000100a00 */
[----:B------:R-:W4:Y:S04]  /*1c1a0*/  LDL.64 R236, [R1+0x7d8] ;  /* 0x0007d80001ec7983 */ /* 0x000f280000100a00 */
[----:B------:R-:W4:Y:S04]  /*1c1b0*/  LDL.64 R6, [R1+0x7b8] ;  /* 0x0007b80001067983 */ /* 0x000f280000100a00 */
[----:B------:R-:W4:Y:S04]  /*1c1c0*/  LDL.64 R238, [R1+0x798] ;  /* 0x0007980001ee7983 */ /* 0x000f280000100a00 */
[----:B------:R-:W-:Y:S04]  /*1c1d0*/  LDGSTS.E [R249+0x30800], desc[UR46][R4.64], P4 ;  /* 0x3080000004f97fae */ /* 0x000fe8000a12186e */
[----:B------:R-:W4:Y:S04]  /*1c1e0*/  LDL.64 R242, [R1+0x778] ;  /* 0x0007780001f27983 */ /* 0x000f280000100a00 */
[----:B------:R-:W4:Y:S04]  /*1c1f0*/  LDL.64 R246, [R1+0x738] ;  /* 0x0007380001f67983 */ /* 0x000f280000100a00 */
[----:B------:R-:W4:Y:S04]  /*1c200*/  LDL.64 R4, [R1+0x758] ;  /* 0x0007580001047983 */ /* 0x000f280000100a00 */
[----:B------:R-:W4:Y:S04]  /*1c210*/  LDL.64 R244, [R1+0x718] ;  /* 0x0007180001f47983 */ /* 0x000f280000100a00 */
[----:B------:R-:W-:Y:S04]  /*1c220*/  LDGSTS.E [R249+0x30c00], desc[UR46][R240.64], P4 ;  /* 0x30c00000f0f97fae */ /* 0x000fe8000a12186e */
[----:B------:R1:W-:Y:S04]  /*1c230*/  STL.64 [R1+0x1068], R240 ;  /* 0x001068f001007387 */ /* 0x0003e80000100a00 */
[----:B------:R-:W-:Y:S04]  /*1c240*/  LDGSTS.E [R249+0x31000], desc[UR46][R232.64], P4 ;  /* 0x31000000e8f97fae */ /* 0x000fe8000a12186e */
[----:B------:R-:W-:Y:S04]  /*1c250*/  LDGSTS.E [R249+0x31400], desc[UR46][R10.64], P4 ;  /* 0x314000000af97fae */ /* 0x000fe8000a12186e */
[----:B-1----:R-:W4:Y:S04]  /*1c260*/  LDL.LU.64 R240, [R1+0x8] ;  /* 0x0000080001f07983 */ /* 0x002f280000300a00 */
[----:B------:R1:W-:Y:S04]  /*1c270*/  STL.64 [R1+0x1050], R232 ;  /* 0x001050e801007387 */ /* 0x0003e80000100a00 */
[----:B------:R-:W-:Y:S04]  /*1c280*/  LDGSTS.E [R249+0x31800], desc[UR46][R18.64], P4 ;  /* 0x3180000012f97fae */ /* 0x000fe8000a12186e */
[----:B------:R-:W-:Y:S04]  /*1c290*/  LDGSTS.E [R249+0x31c00], desc[UR46][R26.64], P4 ;  /* 0x31c000001af97fae */ /* 0x000fe8000a12186e */
[----:B-1----:R-:W4:Y:S04]  /*1c2a0*/  LDL.64 R232, [R1+0x148] ;  /* 0x0001480001e87983 */ /* 0x002f280000100a00 */
        /* <DEDUP_REMOVED lines=9> */
[----:B------:R-:W-:Y:S01]  /*1c340*/  LDGSTS.E [R249+0x33000], desc[UR46][R66.64], P4 ;  /* 0x3300000042f97fae */ /* 0x000fe2000a12186e */
[----:B------:R-:W-:-:S03]  /*1c350*/  IMAD.WIDE R106, R9, 0x4, R106 ;  /* 0x00000004096a7825 */ /* 0x000fc600078e026a */
[----:B------:R-:W-:Y:S04]  /*1c360*/  LDGSTS.E [R249+0x33400], desc[UR46][R74.64], P4 ;  /* 0x334000004af97fae */ /* 0x000fe8000a12186e */
[----:B-1----:R-:W4:Y:S04]  /*1c370*/  LDL.64 R26, [R1+0x578] ;  /* 0x00057800011a7983 */ /* 0x002f280000100a00 */
[----:B------:R1:W-:Y:S01]  /*1c380*/  STL.64 [R1+0x1048], R34 ;  /* 0x0010482201007387 */ /* 0x0003e20000100a00 */
[----:B------:R-:W-:-:S03]  /*1c390*/  IMAD.WIDE R114, R9, 0x4, R114 ;  /* 0x0000000409727825 */ /* 0x000fc600078e0272 */
        /* <DEDUP_REMOVED lines=33> */
[----:B-1----:R-:W4:Y:S04]  /*1c5b0*/  LDL.LU.64 R74, [R1+0x20] ;  /* 0x00002000014a7983 */ /* 0x002f280000300a00 */
[----:B------:R1:W-:Y:S01]  /*1c5c0*/  STL.64 [R1+0x1088], R82 ;  /* 0x0010885201007387 */ /* 0x0003e20000100a00 */
[----:B------:R-:W-:-:S03]  /*1c5d0*/  IMAD.WIDE R210, R9, 0x4, R210 ;  /* 0x0000000409d27825 */ /* 0x000fc600078e02d2 */
[----:B------:R-:W-:Y:S01]  /*1c5e0*/  LDGSTS.E [R249+0x36800], desc[UR46][R178.64], P4 ;  /* 0x36800000b2f97fae */ /* 0x000fe2000a12186e */
[----:B------:R-:W-:-:S03]  /*1c5f0*/  IMAD.WIDE R218, R9, 0x4, R218 ;  /* 0x0000000409da7825 */ /* 0x000fc600078e02da */
[----:B------:R-:W-:Y:S04]  /*1c600*/  LDGSTS.E [R249+0x36c00], desc[UR46][R186.64], P4 ;  /* 0x36c00000baf97fae */ /* 0x000fe8000a12186e */
[----:B-1----:R-:W4:Y:S04]  /*1c610*/  LDL.LU.64 R82, [R1+0x28] ;  /* 0x0000280001527983 */ /* 0x002f280000300a00 */
        /* <DEDUP_REMOVED lines=9> */
[----:B-1----:R-:W4:Y:S04]  /*1c6b0*/  LDL.LU.64 R106, [R1+0x40] ;  /* 0x00004000016a7983 */ /* 0x002f280000300a00 */
[----:B------:R1:W-:Y:S04]  /*1c6c0*/  STL.64 [R1+0x10a8], R114 ;  /* 0x0010a87201007387 */ /* 0x0003e80000100a00 */
[----:B-1----:R-:W4:Y:S04]  /*1c6d0*/  LDL.LU.64 R114, [R1+0x48] ;  /* 0x0000480001727983 */ /* 0x002f280000300a00 */
[----:B------:R1:W-:Y:S04]  /*1c6e0*/  STL.64 [R1+0x10b0], R122 ;  /* 0x0010b07a01007387 */ /* 0x0003e80000100a00 */
[----:B--2---:R-:W-:Y:S04]  /*1c6f0*/  LDGSTS.E [R250+0x20100], desc[UR46][R230.64], P4 ;  /* 0x20100000e6fa7fae */ /* 0x004fe8000a12186e */
[----:B---3--:R-:W-:Y:S04]  /*1c700*/  LDGSTS.E [R250+0x20500], desc[UR46][R234.64], P4 ;  /* 0x20500000eafa7fae */ /* 0x008fe8000a12186e */
[----:B-1----:R-:W2:Y:S04]  /*1c710*/  LDL.LU.64 R122, [R1+0x128] ;  /* 0x00012800017a7983 */ /* 0x002ea80000300a00 */
[----:B------:R1:W-:Y:S04]  /*1c720*/  STL.64 [R1+0x10b8], R130 ;  /* 0x0010b88201007387 */ /* 0x0003e80000100a00 */
[----:B----4-:R-:W-:Y:S04]  /*1c730*/  LDGSTS.E [R250+0x20900], desc[UR46][R236.64], P4 ;  /* 0x20900000ecfa7fae */ /* 0x010fe8000a12186e */
[----:B------:R-:W-:Y:S04]  /*1c740*/  LDGSTS.E [R250+0x20d00], desc[UR46][R6.64], P4 ;  /* 0x20d0000006fa7fae */ /* 0x000fe8000a12186e */
[----:B-1----:R-:W3:Y:S04]  /*1c750*/  LDL.LU.64 R130, [R1+0x60] ;  /* 0x0000600001827983 */ /* 0x002ee80000300a00 */
[----:B------:R1:W-:Y:S04]  /*1c760*/  STL.64 [R1+0x10c0], R138 ;  /* 0x0010c08a01007387 */ /* 0x0003e80000100a00 */
[----:B------:R-:W-:Y:S04]  /*1c770*/  LDGSTS.E [R250+0x21100], desc[UR46][R238.64], P4 ;  /* 0x21100000eefa7fae */ /* 0x000fe8000a12186e */
[----:B------:R-:W-:Y:S04]  /*1c780*/  LDGSTS.E [R250+0x21500], desc[UR46][R242.64], P4 ;  /* 0x21500000f2fa7fae */ /* 0x000fe8000a12186e */
[----:B-1----:R-:W4:Y:S04]  /*1c790*/  LDL.LU.64 R138, [R1+0x68] ;  /* 0x00006800018a7983 */ /* 0x002f280000300a00 */
[----:B------:R1:W-:Y:S04]  /*1c7a0*/  STL.64 [R1+0x10c8], R146 ;  /* 0x0010c89201007387 */ /* 0x0003e80000100a00 */
[----:B------:R-:W-:Y:S04]  /*1c7b0*/  LDGSTS.E [R250+0x21900], desc[UR46][R4.64], P4 ;  /* 0x2190000004fa7fae */ /* 0x000fe8000a12186e */
[----:B------:R-:W-:Y:S04]  /*1c7c0*/  LDGSTS.E [R250+0x21d00], desc[UR46][R246.64], P4 ;  /* 0x21d00000f6fa7fae */ /* 0x000fe8000a12186e */
[----:B-1----:R-:W3:Y:S04]  /*1c7d0*/  LDL.64 R146, [R1+0x658] ;  /* 0x0006580001927983 */ /* 0x002ee80000100a00 */
[----:B------:R1:W-:Y:S04]  /*1c7e0*/  STL.64 [R1+0x10d0], R154 ;  /* 0x0010d09a01007387 */ /* 0x0003e80000100a00 */
[----:B------:R-:W-:Y:S04]  /*1c7f0*/  LDGSTS.E [R250+0x22100], desc[UR46][R244.64], P4 ;  /* 0x22100000f4fa7fae */ /* 0x000fe8000a12186e */
[----:B-1----:R-:W4:Y:S04]  /*1c800*/  LDL.64 R154, [R1+0x678] ;  /* 0x00067800019a7983 */ /* 0x002f280000100a00 */
[----:B------:R1:W-:Y:S04]  /*1c810*/  STL.64 [R1+0x10d8], R162 ;  /* 0x0010d8a201007387 */ /* 0x0003e80000100a00 */
[----:B-1----:R-:W3:Y:S04]  /*1c820*/  LDL.LU.64 R162, [R1+0x80] ;  /* 0x0000800001a27983 */ /* 0x002ee80000300a00 */
[----:B------:R1:W-:Y:S04]  /*1c830*/  STL.64 [R1+0x10e0], R170 ;  /* 0x0010e0aa01007387 */ /* 0x0003e80000100a00 */
[----:B-1----:R-:W3:Y:S04]  /*1c840*/  LDL.LU.64 R170, [R1+0x88] ;  /* 0x0000880001aa7983 */ /* 0x002ee80000300a00 */
[----:B------:R1:W-:Y:S04]  /*1c850*/  STL.64 [R1+0x10e8], R178 ;  /* 0x0010e8b201007387 */ /* 0x0003e80000100a00 */
        /* <DEDUP_REMOVED lines=8> */
[----:B-1----:R-:W3:Y:S04]  /*1c8e0*/  LDL.64 R210, [R1+0x6d8] ;  /* 0x0006d80001d27983 */ /* 0x002ee80000100a00 */
[----:B------:R1:W-:Y:S04]  /*1c8f0*/  STL.64 [R1+0x1110], R218 ;  /* 0x001110da01007387 */ /* 0x0003e80000100a00 */
[----:B-1----:R-:W4:Y:S04]  /*1c900*/  LDL.LU.64 R218, [R1+0xc0] ;  /* 0x0000c00001da7983 */ /* 0x002f280000300a00 */
[----:B------:R1:W-:Y:S04]  /*1c910*/  STL.64 [R1+0x1028], R248 ;  /* 0x001028f801007387 */ /* 0x0003e80000100a00 */
[----:B-1----:R-:W3:Y:S04]  /*1c920*/  LDL.64 R248, [R1+0x6f8] ;  /* 0x0006f80001f87983 */ /* 0x002ee80000100a00 */
        /* <DEDUP_REMOVED lines=9> */
[----:B------:R-:W-:-:S04]  /*1c9c0*/  IMAD.WIDE R44, R9, 0x4, R44 ;  /* 0x00000004092c7825 */ /* 0x000fc800078e022c */
[----:B------:R-:W-:-:S04]  /*1c9d0*/  IMAD.WIDE R52, R9, 0x4, R52 ;  /* 0x0000000409347825 */ /* 0x000fc800078e0234 */
[----:B------:R-:W-:-:S04]  /*1c9e0*/  IMAD.WIDE R60, R9, 0x4, R60 ;  /* 0x00000004093c7825 */ /* 0x000fc800078e023c */
[----:B------:R-:W-:-:S04]  /*1c9f0*/  IMAD.WIDE R68, R9, 0x4, R68 ;  /* 0x0000000409447825 */ /* 0x000fc800078e0244 */
[----:B------:R-:W-:-:S04]  /*1ca00*/  IMAD.WIDE R76, R9, 0x4, R76 ;  /* 0x00000004094c7825 */ /* 0x000fc800078e024c */
[----:B------:R-:W-:-:S04]  /*1ca10*/  IMAD.WIDE R84, R9, 0x4, R84 ;  /* 0x0000000409547825 */ /* 0x000fc800078e0254 */
[C---:B------:R-:W-:Y:S01]  /*1ca20*/  IMAD.WIDE R92, R9.reuse, 0x4, R92 ;  /* 0x00000004095c7825 */ /* 0x040fe200078e025c */
[----:B--2---:R-:W-:Y:S04]  /*1ca30*/  STL.64 [R1+0x1160], R122 ;  /* 0x0011607a01007387 */ /* 0x004fe80000100a00 */
[----:B------:R1:W-:Y:S01]  /*1ca40*/  STL.64 [R1+0x1148], R90 ;  /* 0x0011485a01007387 */ /* 0x0003e20000100a00 */
[----:B------:R-:W-:-:S04]  /*1ca50*/  IMAD.WIDE R100, R9, 0x4, R100 ;  /* 0x0000000409647825 */ /* 0x000fc800078e0264 */
        /* <DEDUP_REMOVED lines=12> */
[C---:B------:R-:W-:Y:S01]  /*1cb20*/  IMAD.WIDE R204, R9.reuse, 0x4, R204 ;  /* 0x0000000409cc7825 */ /* 0x040fe200078e02cc */
[----:B---3--:R-:W-:Y:S04]  /*1cb30*/  LDGSTS.E [R250+0x22500], desc[UR46][R248.64], P4 ;  /* 0x22500000f8fa7fae */ /* 0x008fe8000a12186e */
[----:B------:R-:W-:Y:S04]  /*1cb40*/  LDGSTS.E [R250+0x22900], desc[UR46][R210.64], P4 ;  /* 0x22900000d2fa7fae */ /* 0x000fe8000a12186e */
[----:B----4-:R-:W-:Y:S04]  /*1cb50*/  LDGSTS.E [R250+0x22d00], desc[UR46][R202.64], P4 ;  /* 0x22d00000cafa7fae */ /* 0x010fe8000a12186e */
        /* <DEDUP_REMOVED lines=18> */
[----:B------:R-:W2:Y:S04]  /*1cc80*/  LDL.LU.64 R244, [R1+0x12d0] ;  /* 0x0012d00001f47983 */ /* 0x000ea80000300a00 */
[----:B------:R-:W3:Y:S04]  /*1cc90*/  LDL.LU.64 R246, [R1+0x12c8] ;  /* 0x0012c80001f67983 */ /* 0x000ee80000300a00 */
[----:B------:R-:W4:Y:S04]  /*1cca0*/  LDL.64 R26, [R1+0x810] ;  /* 0x00081000011a7983 */ /* 0x000f280000100a00 */
[----:B------:R-:W2:Y:S04]  /*1ccb0*/  LDL.64 R18, [R1+0x7f0] ;  /* 0x0007f00001127983 */ /* 0x000ea80000100a00 */
[----:B------:R-:W3:Y:S04]  /*1ccc0*/  LDL.64 R10, [R1+0x6b0] ;  /* 0x0006b000010a7983 */ /* 0x000ee80000100a00 */
[----:B------:R-:W3:Y:S04]  /*1ccd0*/  LDL.64 R232, [R1+0x610] ;  /* 0x0006100001e87983 */ /* 0x000ee80000100a00 */
[----:B-1----:R-:W3:Y:S04]  /*1cce0*/  LDL.LU.64 R90, [R1+0x590] ;  /* 0x00059000015a7983 */ /* 0x002ee80000300a00 */
[----:B------:R-:W3:Y:S04]  /*1ccf0*/  LDL.LU.64 R58, [R1+0x570] ;  /* 0x00057000013a7983 */ /* 0x000ee80000300a00 */
[----:B------:R-:W3:Y:S04]  /*1cd00*/  LDL.LU.64 R122, [R1+0x140] ;  /* 0x00014000017a7983 */ /* 0x000ee80000300a00 */
[----:B------:R1:W-:Y:S04]  /*1cd10*/  STL.64 [R1+0x1118], R194 ;  /* 0x001118c201007387 */ /* 0x0003e80000100a00 */
[----:B------:R-:W-:Y:S04]  /*1cd20*/  LDGSTS.E [R250+0x27900], desc[UR46][R170.64], P4 ;  /* 0x27900000aafa7fae */ /* 0x000fe8000a12186e */
[----:B------:R-:W-:Y:S04]  /*1cd30*/  LDGSTS.E [R250+0x27d00], desc[UR46][R138.64], P4 ;  /* 0x27d000008afa7fae */ /* 0x000fe8000a12186e */
[----:B-1----:R-:W3:Y:S04]  /*1cd40*/  LDL.LU.64 R194, [R1+0x550] ;  /* 0x0005500001c27983 */ /* 0x002ee80000300a00 */
[----:B------:R1:W-:Y:S04]  /*1cd50*/  STL.64 [R1+0x1120], R170 ;  /* 0x001120aa01007387 */ /* 0x0003e80000100a00 */
[----:B------:R-:W-:Y:S04]  /*1cd60*/  LDGSTS.E [R250+0x30100], desc[UR46][R114.64], P4 ;  /* 0x3010000072fa7fae */ /* 0x000fe8000a12186e */
[----:B------:R-:W-:Y:S04]  /*1cd70*/  LDGSTS.E [R250+0x30500], desc[UR46][R82.64], P4 ;  /* 0x3050000052fa7fae */ /* 0x000fe8000a12186e */
[----:B-1----:R-:W3:Y:S04]  /*1cd80*/  LDL.LU.64 R170, [R1+0x730] ;  /* 0x0007300001aa7983 */ /* 0x002ee80000300a00 */
[----:B------:R-:W-:Y:S04]  /*1cd90*/  STL.64 [R1+0x1128], R138 ;  /* 0x0011288a01007387 */ /* 0x000fe80000100a00 */
        /* <DEDUP_REMOVED lines=28> */
[----:B------:R-:W-:Y:S04]  /*1cf60*/  STL.64 [R1+0x1190], R52 ;  /* 0x0011903401007387 */ /* 0x000fe80000100a00 */
        /* <DEDUP_REMOVED lines=37> */
[----:B-1----:R-:W3:Y:S04]  /*1d1c0*/  LDL.LU.64 R156, [R1+0x710] ;  /* 0x00071000019c7983 */ /* 0x002ee80000300a00 */
[----:B------:R-:W-:Y:S04]  /*1d1d0*/  STL.64 [R1+0x1200], R164 ;  /* 0x001200a401007387 */ /* 0x000fe80000100a00 */
[----:B------:R-:W-:Y:S04]  /*1d1e0*/  STL.64 [R1+0x1208], R172 ;  /* 0x001208ac01007387 */ /* 0x000fe80000100a00 */
[----:B------:R1:W-:Y:S04]  /*1d1f0*/  STL.64 [R1+0x1210], R180 ;  /* 0x001210b401007387 */ /* 0x0003e80000100a00 */
[----:B-1----:R-:W3:Y:S04]  /*1d200*/  LDL.LU.64 R180, [R1+0x7d0] ;  /* 0x0007d00001b47983 */ /* 0x002ee80000300a00 */
[----:B------:R-:W-:Y:S04]  /*1d210*/  STL.64 [R1+0x1218], R188 ;  /* 0x001218bc01007387 */ /* 0x000fe80000100a00 */
[----:B------:R1:W-:Y:S04]  /*1d220*/  STL.64 [R1+0x1220], R196 ;  /* 0x001220c401007387 */ /* 0x0003e80000100a00 */
[----:B-1----:R-:W3:Y:S04]  /*1d230*/  LDL.LU.64 R196, [R1+0x790] ;  /* 0x0007900001c47983 */ /* 0x002ee80000300a00 */
[----:B------:R1:W-:Y:S04]  /*1d240*/  STL.64 [R1+0x1228], R204 ;  /* 0x001228cc01007387 */ /* 0x0003e80000100a00 */
[----:B-1----:R-:W3:Y:S01]  /*1d250*/  LDL.LU.64 R204, [R1+0x7b0] ;  /* 0x0007b00001cc7983 */ /* 0x002ee20000300a00 */
[----:B------:R-:W-:-:S04]  /*1d260*/  IMAD.WIDE R212, R9, 0x4, R212 ;  /* 0x0000000409d47825 */ /* 0x000fc800078e02d4 */
[C---:B------:R-:W-:Y:S01]  /*1d270*/  IMAD.WIDE R220, R9.reuse, 0x4, R220 ;  /* 0x0000000409dc7825 */ /* 0x040fe200078e02dc */
[----:B------:R-:W-:Y:S04]  /*1d280*/  LDGSTS.E [R250+0x37900], desc[UR46][R212.64], P4 ;  /* 0x37900000d4fa7fae */ /* 0x000fe8000a12186e */
[----:B------:R-:W-:Y:S04]  /*1d290*/  LDGSTS.E [R250+0x37d00], desc[UR46][R220.64], P4 ;  /* 0x37d00000dcfa7fae */ /* 0x000fe8000a12186e */
[----:B----4-:R-:W-:Y:S04]  /*1d2a0*/  LDGSTS.E [R251+0x20200], desc[UR46][R26.64], P4 ;  /* 0x202000001afb7fae */ /* 0x010fe8000a12186e */
[----:B--2---:R-:W-:Y:S04]  /*1d2b0*/  LDGSTS.E [R251+0x20600], desc[UR46][R18.64], P4 ;  /* 0x2060000012fb7fae */ /* 0x004fe8000a12186e */
[----:B------:R-:W-:Y:S04]  /*1d2c0*/  STL.64 [R1+0x1230], R212 ;  /* 0x001230d401007387 */ /* 0x000fe80000100a00 */
[----:B------:R-:W-:Y:S01]  /*1d2d0*/  STL.64 [R1+0x1238], R220 ;  /* 0x001238dc01007387 */ /* 0x000fe20000100a00 */
        /* <DEDUP_REMOVED lines=22> */
[----:B------:R-:W-:Y:S01]  /*1d440*/  IMAD.WIDE R222, R9, 0x4, R222 ;  /* 0x0000000409de7825 */ /* 0x000fe200078e02de */
[----:B---3--:R-:W-:Y:S04]  /*1d450*/  LDGSTS.E [R251+0x20a00], desc[UR46][R180.64], P4 ;  /* 0x20a00000b4fb7fae */ /* 0x008fe8000a12186e */
[----:B------:R-:W-:Y:S04]  /*1d460*/  STL.64 [R1+0x1258], R180 ;  /* 0x001258b401007387 */ /* 0x000fe80000100a00 */
[----:B------:R-:W-:Y:S04]  /*1d470*/  LDGSTS.E [R251+0x20e00], desc[UR46][R204.64], P4 ;  /* 0x20e00000ccfb7fae */ /* 0x000fe8000a12186e */
[----:B------:R-:W-:Y:S04]  /*1d480*/  LDGSTS.E [R251+0x21200], desc[UR46][R196.64], P4 ;  /* 0x21200000c4fb7fae */ /* 0x000fe8000a12186e */
[----:B------:R-:W-:Y:S04]  /*1d490*/  LDGSTS.E [R251+0x21600], desc[UR46][R92.64], P4 ;  /* 0x216000005cfb7fae */ /* 0x000fe8000a12186e */
[----:B------:R-:W-:Y:S04]  /*1d4a0*/  LDGSTS.E [R251+0x21a00], desc[UR46][R60.64], P4 ;  /* 0x21a000003cfb7fae */ /* 0x000fe8000a12186e */
[----:B------:R-:W-:Y:S04]  /*1d4b0*/  LDGSTS.E [R251+0x21e00], desc[UR46][R170.64], P4 ;  /* 0x21e00000aafb7fae */ /* 0x000fe8000a12186e */
[----:B------:R-:W-:Y:S04]  /*1d4c0*/  LDGSTS.E [R251+0x22200], desc[UR46][R156.64], P4 ;  /* 0x222000009cfb7fae */ /* 0x000fe8000a12186e */
[----:B------:R-:W-:Y:S04]  /*1d4d0*/  LDGSTS.E [R251+0x22600], desc[UR46][R148.64], P4 ;  /* 0x2260000094fb7fae */ /* 0x000fe8000a12186e */
[----:B------:R1:W-:Y:S04]  /*1d4e0*/  LDGSTS.E [R251+0x22a00], desc[UR46][R84.64], P4 ;  /* 0x22a0000054fb7fae */ /* 0x0003e8000a12186e */
[----:B------:R-:W-:Y:S04]  /*1d4f0*/  LDGSTS.E [R251+0x22e00], desc[UR46][R10.64], P4 ;  /* 0x22e000000afb7fae */ /* 0x000fe8000a12186e */
[----:B------:R2:W-:Y:S04]  /*1d500*/  LDGSTS.E [R251+0x23200], desc[UR46][R132.64], P4 ;  /* 0x2320000084fb7fae */ /* 0x0005e8000a12186e */
        /* <DEDUP_REMOVED lines=30> */
[----:B------:R-:W4:Y:S04]  /*1d6f0*/  LDL.LU.64 R246, [R1+0x12c0] ;  /* 0x0012c00001f67983 */ /* 0x000f280000300a00 */
[----:B------:R-:W-:Y:S04]  /*1d700*/  LDGSTS.E [R251+0x30a00], desc[UR46][R6.64], P4 ;  /* 0x30a0000006fb7fae */ /* 0x000fe8000a12186e */
[----:B------:R-:W-:Y:S04]  /*1d710*/  LDGSTS.E [R251+0x30e00], desc[UR46][R236.64], P4 ;  /* 0x30e00000ecfb7fae */ /* 0x000fe8000a12186e */
[----:B------:R-:W-:Y:S04]  /*1d720*/  LDGSTS.E [R251+0x31200], desc[UR46][R228.64], P4 ;  /* 0x31200000e4fb7fae */ /* 0x000fe8000a12186e */
[----:B------:R-:W2:Y:S04]  /*1d730*/  LDL.LU.64 R6, [R1+0x12b8] ;  /* 0x0012b80001067983 */ /* 0x000ea80000300a00 */
[----:B------:R-:W4:Y:S04]  /*1d740*/  LDL.64 R68, [R1+0x808] ;  /* 0x0008080001447983 */ /* 0x000f280000100a00 */
[----:B------:R-:W2:Y:S04]  /*1d750*/  LDL.64 R248, [R1+0x6c8] ;  /* 0x0006c80001f87983 */ /* 0x000ea80000100a00 */
[----:B---3--:R-:W3:Y:S04]  /*1d760*/  LDL.LU.64 R60, [R1+0x7e8] ;  /* 0x0007e800013c7983 */ /* 0x008ee80000300a00 */
[----:B------:R-:W2:Y:S04]  /*1d770*/  LDL.64 R92, [R1+0x7c8] ;  /* 0x0007c800015c7983 */ /* 0x000ea80000100a00 */
[----:B------:R-:W-:Y:S04]  /*1d780*/  LDGSTS.E [R251+0x31600], desc[UR46][R14.64], P4 ;  /* 0x316000000efb7fae */ /* 0x000fe8000a12186e */
[----:B------:R-:W2:Y:S04]  /*1d790*/  LDL.LU.64 R10, [R1+0x788] ;  /* 0x00078800010a7983 */ /* 0x000ea80000300a00 */
        /* <DEDUP_REMOVED lines=49> */
[----:B------:R-:W-:Y:S04]  /*1dab0*/  LDGSTS.E [R251+0x37e00], desc[UR46][R222.64], P4 ;  /* 0x37e00000defb7fae */ /* 0x000fe8000a12186e */
[----:B------:R1:W-:Y:S04]  /*1dac0*/  STL.64 [R1+0xfd0], R250 ;  /* 0x000fd0fa01007387 */ /* 0x0003e80000100a00 */
[----:B-1----:R-:W2:Y:S04]  /*1dad0*/  LDL.64 R250, [R1+0x6a8] ;  /* 0x0006a80001fa7983 */ /* 0x002ea80000100a00 */
[----:B----4-:R-:W-:Y:S04]  /*1dae0*/  LDGSTS.E [R0+0x20300], desc[UR46][R68.64], P4 ;  /* 0x2030000044007fae */ /* 0x010fe8000a12186e */
[----:B---3--:R-:W-:Y:S04]  /*1daf0*/  LDGSTS.E [R0+0x20700], desc[UR46][R60.64], P4 ;  /* 0x207000003c007fae */ /* 0x008fe8000a12186e */
[----:B--2---:R-:W-:Y:S04]  /*1db00*/  LDGSTS.E [R0+0x20b00], desc[UR46][R92.64], P4 ;  /* 0x20b000005c007fae */ /* 0x004fe8000a12186e */
        /* <DEDUP_REMOVED lines=28> */
[----:B------:R-:W-:Y:S04]  /*1dcd0*/  LDGSTS.E [R0+0x27b00], desc[UR46][R154.64], P4 ;  /* 0x27b000009a007fae */ /* 0x000fe8000a12186e */
[----:B------:R-:W3:Y:S04]  /*1dce0*/  LDL.LU.64 R244, [R1+0x12a8] ;  /* 0x0012a80001f47983 */ /* 0x000ee80000300a00 */
[----:B------:R-:W-:Y:S01]  /*1dcf0*/  LDGSTS.E [R0+0x27f00], desc[UR46][R4.64], P4 ;  /* 0x27f0000004007fae */ /* 0x000fe2000a12186e */
[----:B------:R-:W-:-:S02]  /*1dd00*/  SEL R2, R2, RZ, P3 ;  /* 0x000000ff02027207 */ /* 0x000fc40001800000 */
[----:B------:R-:W-:Y:S01]  /*1dd10*/  SEL R84, RZ, 0x4, P0 ;  /* 0x00000004ff547807 */ /* 0x000fe20000000000 */
[----:B------:R-:W-:Y:S04]  /*1dd20*/  LDGSTS.E [R0+0x30300], desc[UR46][R98.64], P4 ;  /* 0x3030000062007fae */ /* 0x000fe8000a12186e */
[----:B------:R-:W4:Y:S04]  /*1dd30*/  LDL.LU.64 R4, [R1+0x12a0] ;  /* 0x0012a00001047983 */ /* 0x000f280000300a00 */
[----:B------:R-:W2:Y:S04]  /*1dd40*/  LDL.LU.64 R188, [R1+0x920] ;  /* 0x0009200001bc7983 */ /* 0x000ea80000300a00 */
[----:B------:R-:W3:Y:S04]  /*1dd50*/  LDL.LU.64 R164, [R1+0x918] ;  /* 0x0009180001a47983 */ /* 0x000ee80000300a00 */
[----:B------:R-:W4:Y:S04]  /*1dd60*/  LDL.LU.64 R68, [R1+0x8a0] ;  /* 0x0008a00001447983 */ /* 0x000f280000300a00 */
[----:B------:R-:W4:Y:S01]  /*1dd70*/  LDL.LU.64 R248, [R1+0x898] ;  /* 0x0008980001f87983 */ /* 0x000f220000300a00 */
[----:B------:R-:W-:-:S03]  /*1dd80*/  ISETP.NE.U32.AND P0, PT, R2, RZ, PT ;  /* 0x000000ff0200720c */ /* 0x000fc60003f05070 */
[----:B------:R-:W-:Y:S01]  /*1dd90*/  LDGSTS.E [R0+0x30700], desc[UR46][R66.64], P4 ;  /* 0x3070000042007fae */ /* 0x000fe2000a12186e */
[----:B------:R-:W-:-:S03]  /*1dda0*/  IMAD.WIDE R48, R9, 0x4, R48 ;  /* 0x0000000409307825 */ /* 0x000fc600078e0230 */
[----:B------:R-:W-:Y:S01]  /*1ddb0*/  LDGSTS.E [R0+0x30b00], desc[UR46][R242.64], P4 ;  /* 0x30b00000f2007fae */ /* 0x000fe2000a12186e */
[----:B------:R-:W-:-:S03]  /*1ddc0*/  IMAD.WIDE R56, R9, 0x4, R56 ;  /* 0x0000000409387825 */ /* 0x000fc600078e0238 */
[----:B------:R-:W-:Y:S01]  /*1ddd0*/  LDGSTS.E [R0+0x30f00], desc[UR46][R234.64], P4 ;  /* 0x30f00000ea007fae */ /* 0x000fe2000a12186e */
[----:B------:R-:W-:-:S03]  /*1dde0*/  IMAD.WIDE R64, R9, 0x4, R64 ;  /* 0x0000000409407825 */ /* 0x000fc600078e0240 */
[----:B------:R-:W4:Y:S01]  /*1ddf0*/  LDL.LU R2, [R1+0x1298] ;  /* 0x0012980001027983 */ /* 0x000f220000300800 */
[----:B------:R-:W-:-:S03]  /*1de00*/  IMAD.WIDE R72, R9, 0x4, R72 ;  /* 0x0000000409487825 */ /* 0x000fc600078e0248 */
[----:B------:R-:W-:Y:S01]  /*1de10*/  LDGSTS.E [R0+0x31300], desc[UR46][R226.64], P4 ;  /* 0x31300000e2007fae */ /* 0x000fe2000a12186e */
        /* <DEDUP_REMOVED lines=46> */
[----:B------:R-:W0:Y:S01]  /*1e100*/  LDGDEPBAR ;  /* 0x00000000000079af */ /* 0x000e220000000000 */
[----:B------:R-:W-:Y:S01]  /*1e110*/  ISETP.NE.U32.AND P4, PT, R8, RZ, PT ;  /* 0x000000ff0800720c */ /* 0x000fe20003f85070 */
[C---:B--2---:R-:W-:Y:S01]  /*1e120*/  IMAD.WIDE R156, R252.reuse, 0x4, R188 ;  /* 0x00000004fc9c7825 */ /* 0x044fe200078e02bc */
[----:B------:R-:W-:Y:S03]  /*1e130*/  BAR.SYNC.DEFER_BLOCKING 0x0 ;  /* 0x0000000000007b1d */ /* 0x000fe60000010000 */
[----:B---3--:R-:W-:-:S03]  /*1e140*/  IMAD.WIDE R148, R252, 0x4, R164 ;  /* 0x00000004fc947825 */ /* 0x008fc600078e02a4 */
[----:B------:R-:W2:Y:S01]  /*1e150*/  LDL.LU.64 R188, [R1+0x910] ;  /* 0x0009100001bc7983 */ /* 0x000ea20000300a00 */
[----:B----4-:R-:W-:-:S03]  /*1e160*/  IMAD.WIDE R132, R252, 0x4, R68 ;  /* 0x00000004fc847825 */ /* 0x010fc600078e0244 */
[----:B------:R-:W-:Y:S04]  /*1e170*/  STL.64 [R1+0x200], R156 ;  /* 0x0002009c01007387 */ /* 0x000fe80000100a00 */
[----:B------:R-:W3:Y:S04]  /*1e180*/  LDL.LU.64 R164, [R1+0x908] ;  /* 0x0009080001a47983 */ /* 0x000ee80000300a00 */
[----:B------:R-:W-:Y:S04]  /*1e190*/  STL.64 [R1+0x208], R148 ;  /* 0x0002089401007387 */ /* 0x000fe80000100a00 */
[----:B------:R-:W4:Y:S04]  /*1e1a0*/  LDL.LU.64 R68, [R1+0x890] ;  /* 0x0008900001447983 */ /* 0x000f280000300a00 */
[----:B------:R1:W-:Y:S04]  /*1e1b0*/  STL.64 [R1+0x270], R132 ;  /* 0x0002708401007387 */ /* 0x0003e80000100a00 */
[----:B------:R-:W4:Y:S04]  /*1e1c0*/  LDL.LU.64 R180, [R1+0x888] ;  /* 0x0008880001b47983 */ /* 0x000f280000300a00 */
[----:B------:R-:W-:Y:S01]  /*1e1d0*/  @!PT LDS RZ, [RZ] ;  /* 0x00000000fffff984 */ /* 0x000fe20000000800 */
[----:B------:R-:W-:Y:S01]  /*1e1e0*/  @!PT LDS RZ, [RZ] ;  /* 0x00000000fffff984 */ /* 0x000fe20000000800 */
[----:B------:R-:W-:Y:S01]  /*1e1f0*/  @!PT LDS RZ, [RZ] ;  /* 0x00000000fffff984 */ /* 0x000fe20000000800 */
[----:B------:R-:W-:Y:S04]  /*1e200*/  LDGSTS.E [R3+-0x78000], desc[UR46][R156.64], P1 ;  /* 0x880000009c037fae */ /* 0x000fe8000892186e */
[----:B------:R-:W-:Y:S04]  /*1e210*/  LDGSTS.E [R3+-0x77ff8], desc[UR46][R148.64], P4 ;  /* 0x8800800094037fae */ /* 0x000fe8000a12186e */
[----:B------:R1:W-:Y:S02]  /*1e220*/  LDGSTS.E [R3+-0x76000], desc[UR46][R132.64], P0 ;  /* 0x8a00000084037fae */ /* 0x0003e4000812186e */
[----:B-1----:R-:W-:-:S02]  /*1e230*/  IMAD.WIDE R132, R252, 0x4, R248 ;  /* 0x00000004fc847825 */ /* 0x002fc400078e02f8 */
[----:B------:R-:W4:Y:S01]  /*1e240*/  LDL.LU.64 R248, [R1+0x900] ;  /* 0x0009000001f87983 */ /* 0x000f220000300a00 */
[----:B------:R-:W1:Y:S01]  /*1e250*/  S2R R221, SR_TID.X ;  /* 0x0000000000dd7919 */ /* 0x000e620000002100 */
[----:B------:R-:W-:Y:S02]  /*1e260*/  SEL R8, RZ, 0x4, P6 ;  /* 0x00000004ff087807 */ /* 0x000fe40003000000 */
[----:B-1----:R-:W-:-:S04]  /*1e270*/  SHF.R.U32.HI R221, RZ, 0x6, R221 ;  /* 0x00000006ffdd7819 */ /* 0x002fc800000116dd */
[----:B------:R-:W-:-:S04]  /*1e280*/  SGXT.U32 R221, R221, 0x1 ;  /* 0x00000001dddd781a */ /* 0x000fc80000000000 */
[----:B------:R-:W-:-:S04]  /*1e290*/  LOP3.LUT R221, R221, 0xa, RZ, 0xfc, !PT ;  /* 0x0000000adddd7812 */ /* 0x000fc800078efcff */
[----:B------:R-:W-:Y:S02]  /*1e2a0*/  ISETP.GE.AND P6, PT, R221, UR8, PT ;  /* 0x00000008dd007c0c */ /* 0x000fe4000bfc6270 */
[----:B------:R-:W1:Y:S01]  /*1e2b0*/  S2R R221, SR_TID.X ;  /* 0x0000000000dd7919 */ /* 0x000e620000002100 */
[----:B------:R-:W-:-:S04]  /*1e2c0*/  SEL R8, R8, RZ, P3 ;  /* 0x000000ff08087207 */ /* 0x000fc80001800000 */
[----:B------:R-:W-:Y:S02]  /*1e2d0*/  ISETP.NE.U32.AND P4, PT, R8, RZ, PT ;  /* 0x000000ff0800720c */ /* 0x000fe40003f85070 */
[----:B-1----:R-:W-:Y:S01]  /*1e2e0*/  SHF.R.U32.HI R220, RZ, 0x6, R221 ;  /* 0x00000006ffdc7819 */ /* 0x002fe200000116dd */
[----:B------:R4:W-:Y:S03]  /*1e2f0*/  STL.64 [R1+0x278], R132 ;  /* 0x0002788401007387 */ /* 0x0009e60000100a00 */
[----:B------:R-:W-:-:S07]  /*1e300*/  SGXT.U32 R220, R220, 0x1 ;  /* 0x00000001dcdc781a */ /* 0x000fce0000000000 */
[----:B------:R4:W-:Y:S01]  /*1e310*/  LDGSTS.E [R3+-0x75ff8], desc[UR46][R132.64], P4 ;  /* 0x8a00800084037fae */ /* 0x0009e2000a12186e */
[----:B------:R-:W-:-:S04]  /*1e320*/  LOP3.LUT R220, R220, 0xc, RZ, 0xfc, !PT ;  /* 0x0000000cdcdc7812 */ /* 0x000fc800078efcff */
[----:B------:R-:W-:Y:S02]  /*1e330*/  ISETP.GE.AND P1, PT, R220, UR8, PT ;  /* 0x00000008dc007c0c */ /* 0x000fe4000bf26270 */
[--C-:B------:R-:W-:Y:S02]  /*1e340*/  SHF.R.U32.HI R220, RZ, 0x6, R221.reuse ;  /* 0x00000006ffdc7819 */ /* 0x100fe400000116dd */
[----:B------:R-:W-:Y:S02]  /*1e350*/  SHF.R.U32.HI R221, RZ, 0x6, R221 ;  /* 0x00000006ffdd7819 */ /* 0x000fe400000116dd */
[----:B------:R-:W-:Y:S02]  /*1e360*/  SGXT.U32 R220, R220, 0x1 ;  /* 0x00000001dcdc781a */ /* 0x000fe40000000000 */
[----:B------:R-:W-:Y:S02]  /*1e370*/  SGXT.U32 R221, R221, 0x1 ;  /* 0x00000001dddd781a */ /* 0x000fe40000000000 */
[----:B------:R-:W-:-:S02]  /*1e380*/  LOP3.LUT R220, R220, 0x24, RZ, 0xfc, !PT ;  /* 0x00000024dcdc7812 */ /* 0x000fc400078efcff */
[----:B------:R-:W-:Y:S02]  /*1e390*/  LOP3.LUT R221, R221, 0x26, RZ, 0xfc, !PT ;  /* 0x00000026dddd7812 */ /* 0x000fe400078efcff */
[----:B------:R-:W-:Y:S02]  /*1e3a0*/  SEL R8, RZ, 0x4, P5 ;  /* 0x00000004ff087807 */ /* 0x000fe40002800000 */
[----:B------:R-:W-:Y:S02]  /*1e3b0*/  ISETP.GE.AND P0, PT, R220, UR8, PT ;  /* 0x00000008dc007c0c */ /* 0x000fe4000bf06270 */
[----:B------:R-:W-:Y:S02]  /*1e3c0*/  ISETP.GE.AND P5, PT, R221, UR8, PT ;  /* 0x00000008dd007c0c */ /* 0x000fe4000bfa6270 */
[----:B------:R-:W4:Y:S01]  /*1e3d0*/  LDL.LU.64 R220, [R1+0x8f8] ;  /* 0x0008f80001dc7983 */ /* 0x000f220000300a00 */
[----:B------:R-:W-:Y:S02]  /*1e3e0*/  SEL R84, R84, RZ, P3 ;  /* 0x000000ff54547207 */ /* 0x000fe40001800000 */
[----:B------:R-:W-:-:S02]  /*1e3f0*/  SEL R85, RZ, 0x4, P0 ;  /* 0x00000004ff557807 */ /* 0x000fc40000000000 */
[----:B------:R-:W-:Y:S02]  /*1e400*/  ISETP.NE.U32.AND P0, PT, R84, RZ, PT ;  /* 0x000000ff5400720c */ /* 0x000fe40003f05070 */
[----:B------:R-:W-:Y:S02]  /*1e410*/  SEL R84, RZ, 0x4, P5 ;  /* 0x00000004ff547807 */ /* 0x000fe40002800000 */
[----:B------:R-:W-:Y:S02]  /*1e420*/  SEL R8, R8, RZ, P3 ;  /* 0x000000ff08087207 */ /* 0x000fe40001800000 */
[----:B------:R-:W-:Y:S02]  /*1e430*/  SEL R85, R85, RZ, P3 ;  /* 0x000000ff55557207 */ /* 0x000fe40001800000 */
[----:B------:R-:W-:Y:S02]  /*1e440*/  SEL R84, R84, RZ, P3 ;  /* 0x000000ff54547207 */ /* 0x000fe40001800000 */
[----:B------:R-:W-:-:S02]  /*1e450*/  ISETP.NE.U32.AND P5, PT, R8, RZ, PT ;  /* 0x000000ff0800720c */ /* 0x000fc40003fa5070 */
[----:B------:R-:W-:Y:S02]  /*1e460*/  SEL R8, RZ, 0x4, P2 ;  /* 0x00000004ff087807 */ /* 0x000fe40001000000 */
[----:B------:R-:W-:Y:S02]  /*1e470*/  ISETP.NE.U32.AND P2, PT, R85, RZ, PT ;  /* 0x000000ff5500720c */ /* 0x000fe40003f45070 */
[----:B------:R-:W-:Y:S01]  /*1e480*/  ISETP.NE.U32.AND P4, PT, R84, RZ, PT ;  /* 0x000000ff5400720c */ /* 0x000fe20003f85070 */
[----:B--2---:R-:W-:-:S05]  /*1e490*/  IMAD.WIDE R84, R252, 0x4, R188 ;  /* 0x00000004fc547825 */ /* 0x004fca00078e02bc */
[----:B------:R1:W-:Y:S01]  /*1e4a0*/  STL.64 [R1+0x210], R84 ;  /* 0x0002105401007387 */ /* 0x0003e20000100a00 */
[----:B---3--:R-:W-:-:S03]  /*1e4b0*/  IMAD.WIDE R148, R252, 0x4, R164 ;  /* 0x00000004fc947825 */ /* 0x008fc600078e02a4 */
[----:B------:R1:W-:Y:S04]  /*1e4c0*/  LDGSTS.E [R4+-0x78000], desc[UR46][R84.64], P0 ;  /* 0x8800000054047fae */ /* 0x0003e8000812186e */
[----:B------:R-:W-:Y:S01]  /*1e4d0*/  LDGSTS.E [R4+-0x77ff8], desc[UR46][R148.64], P5 ;  /* 0x8800800094047fae */ /* 0x000fe2000a92186e */
[----:B----4-:R-:W-:-:S03]  /*1e4e0*/  IMAD.WIDE R132, R252, 0x4, R68 ;  /* 0x00000004fc847825 */ /* 0x010fc600078e0244 */
[----:B------:R-:W2:Y:S04]  /*1e4f0*/  LDL.LU.64 R68, [R1+0x880] ;  /* 0x0008800001447983 */ /* 0x000ea80000300a00 */
[----:B------:R-:W-:Y:S01]  /*1e500*/  STL.64 [R1+0x218], R148 ;  /* 0x0002189401007387 */ /* 0x000fe20000100a00 */
[----:B-1----:R-:W-:-:S03]  /*1e510*/  IMAD.WIDE R84, R252, 0x4, R180 ;  /* 0x00000004fc547825 */ /* 0x002fc600078e02b4 */
[----:B------:R1:W-:Y:S04]  /*1e520*/  STL.64 [R1+0x280], R132 ;  /* 0x0002808401007387 */ /* 0x0003e80000100a00 */
[----:B------:R-:W3:Y:S04]  /*1e530*/  LDL.LU.64 R188, [R1+0x878] ;  /* 0x0008780001bc7983 */ /* 0x000ee80000300a00 */
[----:B------:R1:W-:Y:S04]  /*1e540*/  LDGSTS.E [R4+-0x76000], desc[UR46][R132.64], P2 ;  /* 0x8a00000084047fae */ /* 0x0003e8000912186e */
[----:B------:R4:W-:Y:S01]  /*1e550*/  STL.64 [R1+0x288], R84 ;  /* 0x0002885401007387 */ /* 0x0009e20000100a00 */
[----:B------:R-:W1:Y:S03]  /*1e560*/  S2R R165, SR_TID.X ;  /* 0x0000000000a57919 */ /* 0x000e660000002100 */
[----:B------:R1:W-:Y:S02]  /*1e570*/  LDGSTS.E [R4+-0x75ff8], desc[UR46][R84.64], P4 ;  /* 0x8a00800054047fae */ /* 0x0003e4000a12186e */
[----:B-1----:R-:W-:-:S02]  /*1e580*/  IMAD.WIDE R132, R252, 0x4, R248 ;  /* 0x00000004fc847825 */ /* 0x002fc400078e02f8 */
[----:B------:R-:W3:Y:S01]  /*1e590*/  LDL.LU.64 R248, [R1+0x8f0] ;  /* 0x0008f00001f87983 */ /* 0x000ee20000300a00 */
[----:B------:R-:W-:-:S04]  /*1e5a0*/  SHF.R.U32.HI R165, RZ, 0x6, R165 ;  /* 0x00000006ffa57819 */ /* 0x000fc800000116a5 */
[----:B------:R-:W-:-:S04]  /*1e5b0*/  SGXT.U32 R165, R165, 0x1 ;  /* 0x00000001a5a5781a */ /* 0x000fc80000000000 */
[----:B------:R-:W-:-:S04]  /*1e5c0*/  LOP3.LUT R165, R165, 0x28, RZ, 0xfc, !PT ;  /* 0x00000028a5a57812 */ /* 0x000fc800078efcff */
[----:B------:R-:W-:Y:S02]  /*1e5d0*/  ISETP.GE.AND P0, PT, R165, UR8, PT ;  /* 0x00000008a5007c0c */ /* 0x000fe4000bf06270 */
[----:B------:R-:W1:Y:S02]  /*1e5e0*/  S2R R165, SR_TID.X ;  /* 0x0000000000a57919 */ /* 0x000e640000002100 */
[----:B-1----:R-:W-:-:S04]  /*1e5f0*/  SHF.R.U32.HI R164, RZ, 0x6, R165 ;  /* 0x00000006ffa47819 */ /* 0x002fc800000116a5 */
[----:B------:R-:W-:-:S04]  /*1e600*/  SGXT.U32 R164, R164, 0x1 ;  /* 0x00000001a4a4781a */ /* 0x000fc80000000000 */
[----:B------:R-:W-:-:S04]  /*1e610*/  LOP3.LUT R164, R164, 0x2a, RZ, 0xfc, !PT ;  /* 0x0000002aa4a47812 */ /* 0x000fc800078efcff */
[----:B------:R-:W-:Y:S02]  /*1e620*/  ISETP.GE.AND P2, PT, R164, UR8, PT ;  /* 0x00000008a4007c0c */ /* 0x000fe4000bf46270 */
[--C-:B------:R-:W-:Y:S02]  /*1e630*/  SHF.R.U32.HI R164, RZ, 0x6, R165.reuse ;  /* 0x00000006ffa47819 */ /* 0x100fe400000116a5 */
[----:B------:R-:W-:-:S04]  /*1e640*/  SHF.R.U32.HI R165, RZ, 0x6, R165 ;  /* 0x00000006ffa57819 */ /* 0x000fc800000116a5 */
[----:B------:R-:W-:-:S04]  /*1e650*/  SGXT.U32 R165, R165, 0x1 ;  /* 0x00000001a5a5781a */ /* 0x000fc80000000000 */
[----:B------:R-:W-:Y:S02]  /*1e660*/  LOP3.LUT R165, R165, 0x10, RZ, 0xfc, !PT ;  /* 0x00000010a5a57812 */ /* 0x000fe400078efcff */
[----:B------:R-:W-:Y:S02]  /*1e670*/  SEL R4, RZ, 0x4, P2 ;  /* 0x00000004ff047807 */ /* 0x000fe40001000000 */
[----:B------:R-:W-:Y:S02]  /*1e680*/  ISETP.GE.AND P2, PT, R165, UR8, PT ;  /* 0x00000008a5007c0c */ /* 0x000fe4000bf46270 */
[----:B------:R-:W1:Y:S01]  /*1e690*/  S2R R165, SR_TID.X ;  /* 0x0000000000a57919 */ /* 0x000e620000002100 */
[----:B----4-:R-:W-:Y:S02]  /*1e6a0*/  IMAD.WIDE R84, R252, 0x4, R220 ;  /* 0x00000004fc547825 */ /* 0x010fe400078e02dc */
[----:B------:R-:W4:Y:S01]  /*1e6b0*/  S2R R221, SR_TID.X ;  /* 0x0000000000dd7919 */ /* 0x000f220000002100 */
[----:B------:R-:W-:-:S02]  /*1e6c0*/  SEL R8, R8, RZ, P3 ;  /* 0x000000ff08087207 */ /* 0x000fc40001800000 */
[----:B------:R-:W-:Y:S02]  /*1e6d0*/  SEL R3, RZ, 0x4, P6 ;  /* 0x00000004ff037807 */ /* 0x000fe40003000000 */
[----:B------:R-:W-:Y:S02]  /*1e6e0*/  ISETP.NE.U32.AND P6, PT, R8, RZ, PT ;  /* 0x000000ff0800720c */ /* 0x000fe40003fc5070 */
[----:B------:R-:W-:Y:S02]  /*1e6f0*/  SEL R3, R3, RZ, P3 ;  /* 0x000000ff03037207 */ /* 0x000fe40001800000 */
[----:B------:R-:W-:Y:S02]  /*1e700*/  SGXT.U32 R164, R164, 0x1 ;  /* 0x00000001a4a4781a */ /* 0x000fe40000000000 */
[----:B------:R-:W-:Y:S02]  /*1e710*/  ISETP.NE.U32.AND P5, PT, R3, RZ, PT ;  /* 0x000000ff0300720c */ /* 0x000fe40003fa5070 */
[----:B------:R-:W-:-:S02]  /*1e720*/  SEL R3, RZ, 0x4, P0 ;  /* 0x00000004ff037807 */ /* 0x000fc40000000000 */
[----:B------:R-:W-:Y:S02]  /*1e730*/  LOP3.LUT R164, R164, 0xe, RZ, 0xfc, !PT ;  /* 0x0000000ea4a47812 */ /* 0x000fe400078efcff */
[----:B-1----:R-:W-:Y:S01]  /*1e740*/  LOP3.LUT R165, R165, 0x3f, RZ, 0xc0, !PT ;  /* 0x0000003fa5a57812 */ /* 0x002fe200078ec0ff */
[----:B------:R-:W-:Y:S01]  /*1e750*/  STL.64 [R1+0x220], R132 ;  /* 0x0002208401007387 */ /* 0x000fe20000100a00 */
[----:B------:R-:W-:Y:S02]  /*1e760*/  SEL R3, R3, RZ, P3 ;  /* 0x000000ff03037207 */ /* 0x000fe40001800000 */
[----:B------:R-:W-:Y:S01]  /*1e770*/  ISETP.GE.AND P0, PT, R164, UR8, PT ;  /* 0x00000008a4007c0c */ /* 0x000fe2000bf06270 */
[----:B------:R-:W-:Y:S01]  /*1e780*/  LDGSTS.E [R5+-0x78000], desc[UR46][R132.64], P6 ;  /* 0x8800000084057fae */ /* 0x000fe2000b12186e */
[----:B------:R-:W-:Y:S02]  /*1e790*/  ISETP.NE.U32.AND P4, PT, R3, RZ, PT ;  /* 0x000000ff0300720c */ /* 0x000fe40003f85070 */
[----:B------:R-:W-:Y:S01]  /*1e7a0*/  ISETP.GE.AND P6, PT, R165, UR8, PT ;  /* 0x00000008a5007c0c */ /* 0x000fe2000bfc6270 */
[----:B------:R-:W-:Y:S04]  /*1e7b0*/  STL.64 [R1+0x228], R84 ;  /* 0x0002285401007387 */ /* 0x000fe80000100a00 */
[----:B------:R-:W3:Y:S01]  /*1e7c0*/  LDL.LU.64 R164, [R1+0x8e8] ;  /* 0x0008e80001a47983 */ /* 0x000ee20000300a00 */
[----:B----4-:R-:W-:-:S02]  /*1e7d0*/  SHF.R.U32.HI R220, RZ, 0x6, R221 ;  /* 0x00000006ffdc7819 */ /* 0x010fc400000116dd */
[----:B------:R-:W-:Y:S01]  /*1e7e0*/  SHF.R.U32.HI R221, RZ, 0x6, R221 ;  /* 0x00000006ffdd7819 */ /* 0x000fe200000116dd */
[----:B------:R-:W-:Y:S01]  /*1e7f0*/  LDGSTS.E [R5+-0x77ff8], desc[UR46][R84.64], P5 ;  /* 0x8800800054057fae */ /* 0x000fe2000a92186e */
[----:B------:R-:W-:Y:S02]  /*1e800*/  SGXT.U32 R220, R220, 0x1 ;  /* 0x00000001dcdc781a */ /* 0x000fe40000000000 */
[----:B------:R-:W-:Y:S02]  /*1e810*/  SGXT.U32 R221, R221, 0x1 ;  /* 0x00000001dddd781a */ /* 0x000fe40000000000 */
[----:B------:R-:W-:Y:S02]  /*1e820*/  SEL R3, R4, RZ, P3 ;  /* 0x000000ff04037207 */ /* 0x000fe40001800000 */
[----:B------:R-:W-:Y:S02]  /*1e830*/  LOP3.LUT R220, R220, 0x2c, RZ, 0xfc, !PT ;  /* 0x0000002cdcdc7812 */ /* 0x000fe400078efcff */
[----:B------:R-:W-:-:S02]  /*1e840*/  LOP3.LUT R221, R221, 0x2e, RZ, 0xfc, !PT ;  /* 0x0000002edddd7812 */ /* 0x000fc400078efcff */
[----:B------:R-:W-:Y:S02]  /*1e850*/  ISETP.NE.U32.AND P5, PT, R3, RZ, PT ;  /* 0x000000ff0300720c */ /* 0x000fe40003fa5070 */
[----:B------:R-:W-:Y:S02]  /*1e860*/  SEL R3, RZ, 0x4, P1 ;  /* 0x00000004ff037807 */ /* 0x000fe40000800000 */
[----:B------:R-:W-:Y:S02]  /*1e870*/  SEL R8, RZ, 0x4, P0 ;  /* 0x00000004ff087807 */ /* 0x000fe40000000000 */
[----:B------:R-:W-:Y:S02]  /*1e880*/  ISETP.GE.AND P1, PT, R220, UR8, PT ;  /* 0x00000008dc007c0c */ /* 0x000fe4000bf26270 */
[----:B------:R-:W-:Y:S02]  /*1e890*/  ISETP.GE.AND P0, PT, R221, UR8, PT ;  /* 0x00000008dd007c0c */ /* 0x000fe4000bf06270 */
[----:B------:R-:W4:Y:S01]  /*1e8a0*/  LDL.LU.64 R220, [R1+0x870] ;  /* 0x0008700001dc7983 */ /* 0x000f220000300a00 */
[----:B------:R-:W-:-:S02]  /*1e8b0*/  SEL R4, R3, RZ, P3 ;  /* 0x000000ff03047207 */ /* 0x000fc40001800000 */
[----:B------:R-:W-:Y:S01]  /*1e8c0*/  SEL R3, R8, RZ, P3 ;  /* 0x000000ff08037207 */ /* 0x000fe20001800000 */
[----:B--2---:R-:W-:-:S05]  /*1e8d0*/  IMAD.WIDE R68, R252, 0x4, R68 ;  /* 0x00000004fc447825 */ /* 0x004fca00078e0244 */
[----:B------:R1:W-:Y:S04]  /*1e8e0*/  STL.64 [R1+0x290], R68 ;  /* 0x0002904401007387 */ /* 0x0003e80000100a00 */
[----:B------:R1:W-:Y:S02]  /*1e8f0*/  LDGSTS.E [R5+-0x76000], desc[UR46][R68.64], P4 ;  /* 0x8a00000044057fae */ /* 0x0003e4000a12186e */
[----:B-1----:R-:W1:Y:S01]  /*1e900*/  S2R R69, SR_TID.X ;  /* 0x0000000000457919 */ /* 0x002e620000002100 */
[----:B---3--:R-:W-:Y:S01]  /*1e910*/  IMAD.WIDE R84, R252, 0x4, R188 ;  /* 0x00000004fc547825 */ /* 0x008fe200078e02bc */
[----:B------:R-:W-:Y:S01]  /*1e920*/  ISETP.NE.U32.AND P4, PT, R4, RZ, PT ;  /* 0x000000ff0400720c */ /* 0x000fe20003f85070 */
[----:B------:R-:W2:Y:S01]  /*1e930*/  LDL.LU.64 R188, [R1+0x868] ;  /* 0x0008680001bc7983 */ /* 0x000ea20000300a00 */
[----:B------:R-:W-:-:S02]  /*1e940*/  SEL R4, RZ, 0x4, P1 ;  /* 0x00000004ff047807 */ /* 0x000fc40000800000 */
[----:B------:R-:W-:Y:S01]  /*1e950*/  ISETP.NE.U32.AND P1, PT, R3, RZ, PT ;  /* 0x000000ff0300720c */ /* 0x000fe20003f25070 */
[----:B------:R3:W-:Y:S01]  /*1e960*/  STL.64 [R1+0x298], R84 ;  /* 0x0002985401007387 */ /* 0x0007e20000100a00 */
[----:B------:R-:W-:-:S03]  /*1e970*/  SEL R3, RZ, 0x4, P0 ;  /* 0x00000004ff037807 */ /* 0x000fc60000000000 */
[----:B------:R3:W-:Y:S01]  /*1e980*/  LDGSTS.E [R5+-0x75ff8], desc[UR46][R84.64], P5 ;  /* 0x8a00800054057fae */ /* 0x0007e2000a92186e */
[----:B-1----:R-:W-:-:S04]  /*1e990*/  SHF.R.U32.HI R69, RZ, 0x6, R69 ;  /* 0x00000006ff457819 */ /* 0x002fc80000011645 */
[----:B------:R-:W-:-:S04]  /*1e9a0*/  SGXT.U32 R69, R69, 0x1 ;  /* 0x000000014545781a */ /* 0x000fc80000000000 */
[----:B------:R-:W-:Y:S02]  /*1e9b0*/  LOP3.LUT R69, R69, 0x12, RZ, 0xfc, !PT ;  /* 0x0000001245457812 */ /* 0x000fe400078efcff */
[----:B---3--:R-:W-:Y:S01]  /*1e9c0*/  SEL R84, R4, RZ, P3 ;  /* 0x000000ff04547207 */ /* 0x008fe20001800000 */
[----:B------:R-:W-:Y:S01]  /*1e9d0*/  IMAD.WIDE R4, R252, 0x4, R248 ;  /* 0x00000004fc047825 */ /* 0x000fe200078e02f8 */
[----:B------:R-:W-:Y:S02]  /*1e9e0*/  ISETP.GE.AND P0, PT, R69, UR8, PT ;  /* 0x0000000845007c0c */ /* 0x000fe4000bf06270 */
[----:B------:R-:W3:Y:S04]  /*1e9f0*/  LDL.LU.64 R68, [R1+0x8e0] ;  /* 0x0008e00001447983 */ /* 0x000ee80000300a00 */
[----:B------:R-:W3:Y:S04]  /*1ea00*/  LDL.LU.64 R248, [R1+0x8d8] ;  /* 0x0008d80001f87983 */ /* 0x000ee80000300a00 */
[----:B------:R1:W-:Y:S04]  /*1ea10*/  LDGSTS.E [R244+-0x78000], desc[UR46][R4.64], P4 ;  /* 0x8800000004f47fae */ /* 0x0003e8000a12186e */
[----:B------:R1:W-:Y:S01]  /*1ea20*/  STL.64 [R1+0xf88], R4 ;  /* 0x000f880401007387 */ /* 0x0003e20000100a00 */
[----:B------:R-:W1:Y:S01]  /*1ea30*/  S2R R181, SR_TID.X ;  /* 0x0000000000b57919 */ /* 0x000e620000002100 */
[----:B------:R-:W-:-:S02]  /*1ea40*/  ISETP.NE.U32.AND P5, PT, R84, RZ, PT ;  /* 0x000000ff5400720c */ /* 0x000fc40003fa5070 */
[----:B------:R-:W-:Y:S02]  /*1ea50*/  SEL R3, R3, RZ, P3 ;  /* 0x000000ff03037207 */ /* 0x000fe40001800000 */
[----:B------:R-:W-:Y:S02]  /*1ea60*/  SEL R8, RZ, 0x4, P2 ;  /* 0x00000004ff087807 */ /* 0x000fe40001000000 */
[----:B------:R-:W-:Y:S02]  /*1ea70*/  ISETP.NE.U32.AND P2, PT, R3, RZ, PT ;  /* 0x000000ff0300720c */ /* 0x000fe40003f45070 */
[----:B-1----:R-:W-:-:S04]  /*1ea80*/  SHF.R.U32.HI R181, RZ, 0x6, R181 ;  /* 0x00000006ffb57819 */ /* 0x002fc800000116b5 */
[----:B------:R-:W-:-:S04]  /*1ea90*/  SGXT.U32 R181, R181, 0x1 ;  /* 0x00000001b5b5781a */ /* 0x000fc80000000000 */
[----:B------:R-:W-:Y:S01]  /*1eaa0*/  LOP3.LUT R181, R181, 0x30, RZ, 0xfc, !PT ;  /* 0x00000030b5b57812 */ /* 0x000fe200078efcff */
[----:B------:R-:W-:Y:S02]  /*1eab0*/  IMAD.WIDE R4, R252, 0x4, R164 ;  /* 0x00000004fc047825 */ /* 0x000fe400078e02a4 */
[----:B------:R-:W1:Y:S03]  /*1eac0*/  S2R R165, SR_TID.X ;  /* 0x0000000000a57919 */ /* 0x000e660000002100 */
[----:B------:R2:W-:Y:S01]  /*1ead0*/  LDGSTS.E [R244+-0x77ff8], desc[UR46][R4.64], P1 ;  /* 0x8800800004f47fae */ /* 0x0005e2000892186e */
[----:B------:R-:W-:-:S03]  /*1eae0*/  ISETP.GE.AND P4, PT, R181, UR8, PT ;  /* 0x00000008b5007c0c */ /* 0x000fc6000bf86270 */
[----:B------:R2:W-:Y:S01]  /*1eaf0*/  STL.64 [R1+0x230], R4 ;  /* 0x0002300401007387 */ /* 0x0005e20000100a00 */
[----:B----4-:R-:W-:-:S05]  /*1eb00*/  IMAD.WIDE R84, R252, 0x4, R220 ;  /* 0x00000004fc547825 */ /* 0x010fca00078e02dc */
[----:B------:R-:W-:Y:S01]  /*1eb10*/  LDGSTS.E [R244+-0x76000], desc[UR46][R84.64], P5 ;  /* 0x8a00000054f47fae */ /* 0x000fe2000a92186e */
[--C-:B-1----:R-:W-:Y:S02]  /*1eb20*/  SHF.R.U32.HI R164, RZ, 0x6, R165.reuse ;  /* 0x00000006ffa47819 */ /* 0x102fe400000116a5 */
[----:B------:R-:W-:-:S04]  /*1eb30*/  SHF.R.U32.HI R165, RZ, 0x6, R165 ;  /* 0x00000006ffa57819 */ /* 0x000fc800000116a5 */
[----:B------:R-:W-:-:S04]  /*1eb40*/  SGXT.U32 R165, R165, 0x1 ;  /* 0x00000001a5a5781a */ /* 0x000fc80000000000 */
[----:B------:R-:W-:-:S04]  /*1eb50*/  LOP3.LUT R165, R165, 0x14, RZ, 0xfc, !PT ;  /* 0x00000014a5a57812 */ /* 0x000fc800078efcff */
[----:B------:R-:W-:Y:S02]  /*1eb60*/  ISETP.GE.AND P5, PT, R165, UR8, PT ;  /* 0x00000008a5007c0c */ /* 0x000fe4000bfa6270 */
[----:B------:R-:W1:Y:S01]  /*1eb70*/  S2R R165, SR_TID.X ;  /* 0x0000000000a57919 */ /* 0x000e620000002100 */
[----:B------:R-:W-:Y:S04]  /*1eb80*/  STL.64 [R1+0x2a0], R84 ;  /* 0x0002a05401007387 */ /* 0x000fe80000100a00 */
[----:B------:R-:W4:Y:S04]  /*1eb90*/  LDL.LU.64 R180, [R1+0x860] ;  /* 0x0008600001b47983 */ /* 0x000f280000300a00 */
[----:B------:R-:W4:Y:S01]  /*1eba0*/  LDL.LU.64 R220, [R1+0x858] ;  /* 0x0008580001dc7983 */ /* 0x000f220000300a00 */
[----:B------:R-:W-:-:S02]  /*1ebb0*/  SEL R3, RZ, 0x4, P0 ;  /* 0x00000004ff037807 */ /* 0x000fc40000000000 */
[----:B------:R-:W-:Y:S02]  /*1ebc0*/  SEL R8, R8, RZ, P3 ;  /* 0x000000ff08087207 */ /* 0x000fe40001800000 */
[----:B------:R-:W-:Y:S02]  /*1ebd0*/  SEL R3, R3, RZ, P3 ;  /* 0x000000ff03037207 */ /* 0x000fe40001800000 */
[----:B------:R-:W-:Y:S02]  /*1ebe0*/  ISETP.NE.U32.AND P0, PT, R8, RZ, PT ;  /* 0x000000ff0800720c */ /* 0x000fe40003f05070 */
[----:B------:R-:W-:Y:S02]  /*1ebf0*/  SEL R8, RZ, 0x4, P4 ;  /* 0x00000004ff087807 */ /* 0x000fe40002000000 */
[----:B------:R-:W-:Y:S02]  /*1ec00*/  SGXT.U32 R164, R164, 0x1 ;  /* 0x00000001a4a4781a */ /* 0x000fe40000000000 */
[----:B------:R-:W-:-:S02]  /*1ec10*/  ISETP.NE.U32.AND P1, PT, R3, RZ, PT ;  /* 0x000000ff0300720c */ /* 0x000fc40003f25070 */
[----:B-1----:R-:W-:Y:S02]  /*1ec20*/  SHF.R.U32.HI R165, RZ, 0x6, R165 ;  /* 0x00000006ffa57819 */ /* 0x002fe400000116a5 */
[----:B------:R-:W-:Y:S02]  /*1ec30*/  SEL R3, R8, RZ, P3 ;  /* 0x000000ff08037207 */ /* 0x000fe40001800000 */
[----:B------:R-:W-:Y:S02]  /*1ec40*/  SGXT.U32 R165, R165, 0x1 ;  /* 0x00000001a5a5781a */ /* 0x000fe40000000000 */
[----:B------:R-:W-:Y:S02]  /*1ec50*/  LOP3.LUT R164, R164, 0x32, RZ, 0xfc, !PT ;  /* 0x00000032a4a47812 */ /* 0x000fe400078efcff */
[----:B------:R-:W-:Y:S02]  /*1ec60*/  LOP3.LUT R165, R165, 0x16, RZ, 0xfc, !PT ;  /* 0x00000016a5a57812 */ /* 0x000fe400078efcff */
[----:B------:R-:W-:Y:S01]  /*1ec70*/  ISETP.GE.AND P4, PT, R164, UR8, PT ;  /* 0x00000008a4007c0c */ /* 0x000fe2000bf86270 */
[----:B--2---:R-:W-:-:S05]  /*1ec80*/  IMAD.WIDE R4, R252, 0x4, R188 ;  /* 0x00000004fc047825 */ /* 0x004fca00078e02bc */
[----:B------:R3:W-:Y:S04]  /*1ec90*/  STL.64 [R1+0x2a8], R4 ;  /* 0x0002a80401007387 */ /* 0x0007e80000100a00 */
[----:B------:R3:W-:Y:S01]  /*1eca0*/  LDGSTS.E [R244+-0x75ff8], desc[UR46][R4.64], P2 ;  /* 0x8a00800004f47fae */ /* 0x0007e2000912186e */
[----:B------:R-:W-:Y:S02]  /*1ecb0*/  ISETP.NE.U32.AND P2, PT, R3, RZ, PT ;  /* 0x000000ff0300720c */ /* 0x000fe40003f45070 */
[----:B------:R-:W-:Y:S02]  /*1ecc0*/  SEL R3, RZ, 0x4, P5 ;  /* 0x00000004ff037807 */ /* 0x000fe40002800000 */
[----:B------:R-:W-:Y:S01]  /*1ecd0*/  ISETP.GE.AND P5, PT, R165, UR8, PT ;  /* 0x00000008a5007c0c */ /* 0x000fe2000bfa6270 */
[----:B---3--:R-:W-:-:S02]  /*1ece0*/  IMAD.WIDE R4, R252, 0x4, R248 ;  /* 0x00000004fc047825 */ /* 0x008fc400078e02f8 */
[----:B------:R-:W1:Y:S02]  /*1ecf0*/  S2R R249, SR_TID.X ;  /* 0x0000000000f97919 */ /* 0x000e640000002100 */
[----:B------:R-:W-:Y:S01]  /*1ed00*/  IMAD.WIDE R68, R252, 0x4, R68 ;  /* 0x00000004fc447825 */ /* 0x000fe200078e0244 */
[----:B------:R-:W-:-:S04]  /*1ed10*/  SEL R3, R3, RZ, P3 ;  /* 0x000000ff03037207 */ /* 0x000fc80001800000 */
[----:B------:R2:W-:Y:S04]  /*1ed20*/  STL.64 [R1+0x238], R68 ;  /* 0x0002384401007387 */ /* 0x0005e80000100a00 */
[----:B------:R-:W3:Y:S04]  /*1ed30*/  LDL.LU.64 R148, [R1+0x8d0] ;  /* 0x0008d00001947983 */ /* 0x000ee80000300a00 */
[----:B------:R4:W-:Y:S04]  /*1ed40*/  STL.64 [R1+0x240], R4 ;  /* 0x0002400401007387 */ /* 0x0009e80000100a00 */
[----:B------:R-:W3:Y:S04]  /*1ed50*/  LDL.LU.64 R156, [R1+0x8c8] ;  /* 0x0008c800019c7983 */ /* 0x000ee80000300a00 */
[----:B------:R-:W-:Y:S04]  /*1ed60*/  LDGSTS.E [R245+-0x78000], desc[UR46][R68.64], P0 ;  /* 0x8800000044f57fae */ /* 0x000fe8000812186e */
[----:B------:R-:W3:Y:S01]  /*1ed70*/  LDL.LU.64 R170, [R1+0x850] ;  /* 0x0008500001aa7983 */ /* 0x000ee20000300a00 */
[----:B-1----:R-:W-:-:S03]  /*1ed80*/  SHF.R.U32.HI R165, RZ, 0x6, R249 ;  /* 0x00000006ffa57819 */ /* 0x002fc600000116f9 */
[----:B------:R1:W-:Y:S01]  /*1ed90*/  LDGSTS.E [R245+-0x77ff8], desc[UR46][R4.64], P1 ;  /* 0x8800800004f57fae */ /* 0x0003e2000892186e */
[----:B------:R-:W-:Y:S02]  /*1eda0*/  SHF.R.U32.HI R164, RZ, 0x6, R249 ;  /* 0x00000006ffa47819 */ /* 0x000fe400000116f9 */
[----:B------:R-:W-:Y:S01]  /*1edb0*/  SGXT.U32 R165, R165, 0x1 ;  /* 0x00000001a5a5781a */ /* 0x000fe20000000000 */
[----:B--2---:R-:W2:Y:S01]  /*1edc0*/  LDL.LU.64 R68, [R1+0x848] ;  /* 0x0008480001447983 */ /* 0x004ea20000300a00 */
[----:B------:R-:W-:Y:S02]  /*1edd0*/  SGXT.U32 R164, R164, 0x1 ;  /* 0x00000001a4a4781a */ /* 0x000fe40000000000 */
[----:B------:R-:W-:Y:S01]  /*1ede0*/  LOP3.LUT R165, R165, 0x36, RZ, 0xfc, !PT ;  /* 0x00000036a5a57812 */ /* 0x000fe200078efcff */
[----:B------:R-:W2:Y:S01]  /*1edf0*/  LDL.LU.64 R196, [R1+0x8c0] ;  /* 0x0008c00001c47983 */ /* 0x000ea20000300a00 */
[----:B------:R-:W-:Y:S02]  /*1ee00*/  LOP3.LUT R164, R164, 0x34, RZ, 0xfc, !PT ;  /* 0x00000034a4a47812 */ /* 0x000fe400078efcff */
[----:B------:R-:W-:Y:S01]  /*1ee10*/  ISETP.NE.U32.AND P0, PT, R3, RZ, PT ;  /* 0x000000ff0300720c */ /* 0x000fe20003f05070 */
[----:B------:R-:W2:Y:S01]  /*1ee20*/  LDL.LU.64 R188, [R1+0x8b8] ;  /* 0x0008b80001bc7983 */ /* 0x000ea20000300a00 */
[----:B------:R-:W-:-:S03]  /*1ee30*/  SEL R3, RZ, 0x4, P5 ;  /* 0x00000004ff037807 */ /* 0x000fc60002800000 */
[----:B------:R-:W2:Y:S01]  /*1ee40*/  LDL.LU.64 R248, [R1+0x840] ;  /* 0x0008400001f87983 */ /* 0x000ea20000300a00 */
[----:B------:R-:W-:Y:S02]  /*1ee50*/  ISETP.GE.AND P1, PT, R164, UR8, PT ;  /* 0x00000008a4007c0c */ /* 0x000fe4000bf26270 */
[----:B------:R-:W-:Y:S01]  /*1ee60*/  ISETP.GE.AND P5, PT, R165, UR8, PT ;  /* 0x00000008a5007c0c */ /* 0x000fe2000bfa6270 */
[----:B------:R-:W2:Y:S04]  /*1ee70*/  LDL.LU.64 R204, [R1+0x838] ;  /* 0x0008380001cc7983 */ /* 0x000ea80000300a00 */
[----:B------:R-:W2:Y:S01]  /*1ee80*/  LDL.LU.64 R164, [R1+0x8b0] ;  /* 0x0008b00001a47983 */ /* 0x000ea20000300a00 */
[----:B------:R-:W1:Y:S01]  /*1ee90*/  S2R R84, SR_TID.X ;  /* 0x0000000000547919 */ /* 0x000e620000002100 */
[----:B------:R-:W-:-:S04]  /*1eea0*/  SEL R8, RZ, 0x4, P4 ;  /* 0x00000004ff087807 */ /* 0x000fc80002000000 */
[----:B------:R-:W-:-:S04]  /*1eeb0*/  SEL R8, R8, RZ, P3 ;  /* 0x000000ff08087207 */ /* 0x000fc80001800000 */
[----:B------:R-:W-:Y:S02]  /*1eec0*/  ISETP.NE.U32.AND P4, PT, R8, RZ, PT ;  /* 0x000000ff0800720c */ /* 0x000fe40003f85070 */
[--C-:B-1----:R-:W-:Y:S02]  /*1eed0*/  SHF.R.U32.HI R85, RZ, 0x6, R84.reuse ;  /* 0x00000006ff557819 */ /* 0x102fe40000011654 */
[----:B------:R-:W-:Y:S02]  /*1eee0*/  SHF.R.U32.HI R84, RZ, 0x6, R84 ;  /* 0x00000006ff547819 */ /* 0x000fe40000011654 */
[----:B------:R-:W-:Y:S02]  /*1eef0*/  SGXT.U32 R85, R85, 0x1 ;  /* 0x000000015555781a */ /* 0x000fe40000000000 */
[----:B------:R-:W-:Y:S02]  /*1ef00*/  SGXT.U32 R84, R84, 0x1 ;  /* 0x000000015454781a */ /* 0x000fe40000000000 */
[----:B------:R-:W-:-:S02]  /*1ef10*/  LOP3.LUT R85, R85, 0x1a, RZ, 0xfc, !PT ;  /* 0x0000001a55557812 */ /* 0x000fc400078efcff */
[----:B------:R-:W-:Y:S01]  /*1ef20*/  LOP3.LUT R84, R84, 0x18, RZ, 0xfc, !PT ;  /* 0x0000001854547812 */ /* 0x000fe200078efcff */
[C---:B----4-:R-:W-:Y:S02]  /*1ef30*/  IMAD.WIDE R132, R252.reuse, 0x4, R180 ;  /* 0x00000004fc847825 */ /* 0x050fe400078e02b4 */
[----:B------:R-:W4:Y:S02]  /*1ef40*/  LDL.LU.64 R180, [R1+0x830] ;  /* 0x0008300001b47983 */ /* 0x000f240000300a00 */
[----:B------:R-:W-:Y:S02]  /*1ef50*/  IMAD.WIDE R4, R252, 0x4, R220 ;  /* 0x00000004fc047825 */ /* 0x000fe400078e02dc */
[----:B------:R-:W4:Y:S04]  /*1ef60*/  LDL.LU.64 R220, [R1+0x828] ;  /* 0x0008280001dc7983 */ /* 0x000f280000300a00 */
[----:B------:R-:W-:Y:S01]  /*1ef70*/  LDGSTS.E [R245+-0x76000], desc[UR46][R132.64], P2 ;  /* 0x8a00000084f57fae */ /* 0x000fe2000912186e */
[----:B------:R-:W-:-:S03]  /*1ef80*/  ISETP.GE.AND P2, PT, R85, UR8, PT ;  /* 0x0000000855007c0c */ /* 0x000fc6000bf46270 */
[----:B------:R1:W-:Y:S04]  /*1ef90*/  STL.64 [R1+0x2b0], R132 ;  /* 0x0002b08401007387 */ /* 0x0003e80000100a00 */
[----:B------:R3:W-:Y:S01]  /*1efa0*/  LDGSTS.E [R245+-0x75ff8], desc[UR46][R4.64], P4 ;  /* 0x8a00800004f57fae */ /* 0x0007e2000a12186e */
[----:B------:R-:W-:-:S03]  /*1efb0*/  ISETP.GE.AND P4, PT, R84, UR8, PT ;  /* 0x0000000854007c0c */ /* 0x000fc6000bf86270 */
[----:B------:R2:W-:Y:S01]  /*1efc0*/  STL.64 [R1+0x2b8], R4 ;  /* 0x0002b80401007387 */ /* 0x0005e20000100a00 */
[----:B---3--:R-:W-:-:S04]  /*1efd0*/  IMAD.WIDE R244, R252, 0x4, R148 ;  /* 0x00000004fcf47825 */ /* 0x008fc800078e0294 */
[----:B-1----:R-:W-:-:S04]  /*1efe0*/  IMAD.WIDE R132, R252, 0x4, R156 ;  /* 0x00000004fc847825 */ /* 0x002fc800078e029c */
[C---:B------:R-:W-:Y:S01]  /*1eff0*/  IMAD.WIDE R84, R252.reuse, 0x4, R170 ;  /* 0x00000004fc547825 */ /* 0x040fe200078e02aa */
[----:B------:R-:W-:Y:S04]  /*1f000*/  STL.64 [R1+0x248], R132 ;  /* 0x0002488401007387 */ /* 0x000fe80000100a00 */
[----:B------:R-:W-:Y:S01]  /*1f010*/  STL.64 [R1+0x2c0], R84 ;  /* 0x0002c05401007387 */ /* 0x000fe20000100a00 */
[----:B--2---:R-:W-:-:S04]  /*1f020*/  IMAD.WIDE R68, R252, 0x4, R68 ;  /* 0x00000004fc447825 */ /* 0x004fc800078e0244 */
[C---:B------:R-:W-:Y:S01]  /*1f030*/  IMAD.WIDE R4, R252.reuse, 0x4, R196 ;  /* 0x00000004fc047825 */ /* 0x040fe200078e02c4 */
[----:B------:R-:W-:Y:S03]  /*1f040*/  STL.64 [R1+0x2c8], R68 ;  /* 0x0002c84401007387 */ /* 0x000fe60000100a00 */
[C---:B------:R-:W-:Y:S01]  /*1f050*/  IMAD.WIDE R188, R252.reuse, 0x4, R188 ;  /* 0x00000004fcbc7825 */ /* 0x040fe200078e02bc */
[----:B------:R-:W-:Y:S03]  /*1f060*/  STL.64 [R1+0x250], R4 ;  /* 0x0002500401007387 */ /* 0x000fe60000100a00 */
[----:B------:R-:W-:-:S04]  /*1f070*/  IMAD.WIDE R156, R252, 0x4, R204 ;  /* 0x00000004fc9c7825 */ /* 0x000fc800078e02cc */
[C---:B------:R-:W-:Y:S01]  /*1f080*/  IMAD.WIDE R148, R252.reuse, 0x4, R164 ;  /* 0x00000004fc947825 */ /* 0x040fe200078e02a4 */
[----:B------:R-:W-:Y:S04]  /*1f090*/  STL.64 [R1+0x2d8], R156 ;  /* 0x0002d89c01007387 */ /* 0x000fe80000100a00 */
[----:B------:R-:W-:Y:S04]  /*1f0a0*/  STL.64 [R1+0x258], R188 ;  /* 0x000258bc01007387 */ /* 0x000fe80000100a00 */
[----:B------:R1:W-:Y:S02]  /*1f0b0*/  STL.64 [R1+0x260], R148 ;  /* 0x0002609401007387 */ /* 0x0003e40000100a00 */
[----:B-1----:R-:W-:-:S02]  /*1f0c0*/  IMAD.WIDE R148, R252, 0x4, R246 ;  /* 0x00000004fc947825 */ /* 0x002fc400078e02f6 */
[----:B------:R-:W2:Y:S01]  /*1f0d0*/  LDL.LU.64 R246, [R1+0x1290] ;  /* 0x0012900001f67983 */ /* 0x000ea20000300a00 */
[----:B------:R-:W1:Y:S01]  /*1f0e0*/  S2R R165, SR_TID.X ;  /* 0x0000000000a57919 */ /* 0x000e620000002100 */
[----:B------:R-:W-:Y:S02]  /*1f0f0*/  SEL R3, R3, RZ, P3 ;  /* 0x000000ff03037207 */ /* 0x000fe40001800000 */
[----:B------:R-:W-:Y:S02]  /*1f100*/  SEL R8, RZ, 0x4, P1 ;  /* 0x00000004ff087807 */ /* 0x000fe40000800000 */
[----:B------:R-:W-:Y:S02]  /*1f110*/  ISETP.NE.U32.AND P1, PT, R3, RZ, PT ;  /* 0x000000ff0300720c */ /* 0x000fe40003f25070 */
[----:B------:R-:W-:Y:S02]  /*1f120*/  SEL R3, RZ, 0x4, P5 ;  /* 0x00000004ff037807 */ /* 0x000fe40002800000 */
[----:B------:R-:W-:-:S02]  /*1f130*/  SEL R8, R8, RZ, P3 ;  /* 0x000000ff08087207 */ /* 0x000fc40001800000 */
[----:B------:R-:W-:Y:S02]  /*1f140*/  SEL R3, R3, RZ, P3 ;  /* 0x000000ff03037207 */ /* 0x000fe40001800000 */
[----:B------:R-:W-:Y:S02]  /*1f150*/  ISETP.NE.U32.AND P5, PT, R8, RZ, PT ;  /* 0x000000ff0800720c */ /* 0x000fe40003fa5070 */
[----:B------:R-:W-:Y:S02]  /*1f160*/  SEL R8, RZ, 0x4, P4 ;  /* 0x00000004ff087807 */ /* 0x000fe40002000000 */
[----:B------:R-:W-:Y:S02]  /*1f170*/  ISETP.NE.U32.AND P4, PT, R3, RZ, PT ;  /* 0x000000ff0300720c */ /* 0x000fe40003f85070 */
[----:B------:R-:W-:Y:S02]  /*1f180*/  SEL R3, RZ, 0x4, P2 ;  /* 0x00000004ff037807 */ /* 0x000fe40001000000 */
[----:B-1----:R-:W-:-:S04]  /*1f190*/  SHF.R.U32.HI R165, RZ, 0x6, R165 ;  /* 0x00000006ffa57819 */ /* 0x002fc800000116a5 */
[----:B------:R-:W-:-:S04]  /*1f1a0*/  SGXT.U32 R165, R165, 0x1 ;  /* 0x00000001a5a5781a */ /* 0x000fc80000000000 */
[----:B------:R-:W-:-:S04]  /*1f1b0*/  LOP3.LUT R165, R165, 0x38, RZ, 0xfc, !PT ;  /* 0x00000038a5a57812 */ /* 0x000fc800078efcff */
[----:B------:R-:W-:Y:S02]  /*1f1c0*/  ISETP.GE.AND P2, PT, R165, UR8, PT ;  /* 0x00000008a5007c0c */ /* 0x000fe4000bf46270 */
[----:B------:R-:W1:Y:S01]  /*1f1d0*/  S2R R165, SR_TID.X ;  /* 0x0000000000a57919 */ /* 0x000e620000002100 */
[----:B------:R-:W-:Y:S01]  /*1f1e0*/  SEL R3, R3, RZ, P3 ;  /* 0x000000ff03037207 */ /* 0x000fe20001800000 */
[----:B------:R-:W-:Y:S01]  /*1f1f0*/  IMAD.WIDE R248, R252, 0x4, R248 ;  /* 0x00000004fcf87825 */ /* 0x000fe200078e02f8 */
[----:B------:R-:W-:-:S04]  /*1f200*/  SEL R8, R8, RZ, P3 ;  /* 0x000000ff08087207 */ /* 0x000fc80001800000 */
[----:B------:R-:W-:Y:S04]  /*1f210*/  STL.64 [R1+0x2d0], R248 ;  /* 0x0002d0f801007387 */ /* 0x000fe80000100a00 */
[----:B------:R3:W-:Y:S01]  /*1f220*/  STL.64 [R1+0x268], R148 ;  /* 0x0002689401007387 */ /* 0x0007e20000100a00 */
[----:B----4-:R-:W-:-:S04]  /*1f230*/  IMAD.WIDE R156, R252, 0x4, R180 ;  /* 0x00000004fc9c7825 */ /* 0x010fc800078e02b4 */
[----:B---3--:R-:W-:Y:S01]  /*1f240*/  IMAD.WIDE R148, R252, 0x4, R220 ;  /* 0x00000004fc947825 */ /* 0x008fe200078e02dc */
[----:B------:R-:W-:Y:S04]  /*1f250*/  STL.64 [R1+0x2e0], R156 ;  /* 0x0002e09c01007387 */ /* 0x000fe80000100a00 */
[----:B------:R3:W-:Y:S04]  /*1f260*/  STL.64 [R1+0x2e8], R148 ;  /* 0x0002e89401007387 */ /* 0x0007e80000100a00 */
[----:B------:R4:W-:Y:S04]  /*1f270*/  STL.64 [R1+0xf90], R244 ;  /* 0x000f90f401007387 */ /* 0x0009e80000100a00 */
[----:B--2---:R-:W-:Y:S04]  /*1f280*/  LDGSTS.E [R246+-0x78000], desc[UR46][R244.64], P0 ;  /* 0x88000000f4f67fae */ /* 0x004fe8000812186e */
[----:B------:R-:W-:Y:S04]  /*1f290*/  LDGSTS.E [R246+-0x77ff8], desc[UR46][R132.64], P1 ;  /* 0x8800800084f67fae */ /* 0x000fe8000892186e */
[----:B------:R-:W-:Y:S04]  /*1f2a0*/  LDGSTS.E [R246+-0x76000], desc[UR46][R84.64], P5 ;  /* 0x8a00000054f67fae */ /* 0x000fe8000a92186e */
[----:B------:R1:W-:Y:S01]  /*1f2b0*/  LDGSTS.E [R246+-0x75ff8], desc[UR46][R68.64], P4 ;  /* 0x8a00800044f67fae */ /* 0x0003e2000a12186e */
[----:B------:R-:W-:-:S03]  /*1f2c0*/  ISETP.NE.U32.AND P0, PT, R8, RZ, PT ;  /* 0x000000ff0800720c */ /* 0x000fc60003f05070 */
[----:B------:R-:W2:Y:S01]  /*1f2d0*/  LDL.LU.64 R132, [R1+0x820] ;  /* 0x0008200001847983 */ /* 0x000ea20000300a00 */
[----:B------:R-:W-:Y:S02]  /*1f2e0*/  ISETP.NE.U32.AND P1, PT, R3, RZ, PT ;  /* 0x000000ff0300720c */ /* 0x000fe40003f25070 */
[--C-:B-1----:R-:W-:Y:S01]  /*1f2f0*/  SHF.R.U32.HI R69, RZ, 0x6, R165.reuse ;  /* 0x00000006ff457819 */ /* 0x102fe200000116a5 */
[----:B------:R-:W2:Y:S03]  /*1f300*/  LDL.LU.64 R84, [R1+0x818] ;  /* 0x0008180001547983 */ /* 0x000ea60000300a00 */
[----:B------:R-:W-:Y:S01]  /*1f310*/  SGXT.U32 R69, R69, 0x1 ;  /* 0x000000014545781a */ /* 0x000fe20000000000 */
[----:B---3--:R-:W3:Y:S03]  /*1f320*/  LDL.LU.64 R148, [R1+0x810] ;  /* 0x0008100001947983 */ /* 0x008ee60000300a00 */
[----:B------:R-:W-:Y:S01]  /*1f330*/  LOP3.LUT R69, R69, 0x1e, RZ, 0xfc, !PT ;  /* 0x0000001e45457812 */ /* 0x000fe200078efcff */
[----:B------:R1:W-:Y:S03]  /*1f340*/  LDGSTS.E [R247+-0x78000], desc[UR46][R4.64], P0 ;  /* 0x8800000004f77fae */ /* 0x0003e6000812186e */
[----:B------:R-:W-:Y:S01]  /*1f350*/  ISETP.GE.AND P4, PT, R69, UR8, PT ;  /* 0x0000000845007c0c */ /* 0x000fe2000bf86270 */
[----:B------:R1:W-:Y:S01]  /*1f360*/  LDGSTS.E [R247+-0x77ff8], desc[UR46][R188.64], P1 ;  /* 0x88008000bcf77fae */ /* 0x0003e2000892186e */
[----:B------:R-:W4:Y:S01]  /*1f370*/  S2R R69, SR_TID.X ;  /* 0x0000000000457919 */ /* 0x000f220000002100 */
[----:B------:R-:W-:-:S02]  /*1f380*/  SHF.R.U32.HI R68, RZ, 0x6, R165 ;  /* 0x00000006ff447819 */ /* 0x000fc400000116a5 */
[----:B------:R-:W-:Y:S02]  /*1f390*/  SHF.R.U32.HI R165, RZ, 0x6, R165 ;  /* 0x00000006ffa57819 */ /* 0x000fe400000116a5 */
[----:B------:R-:W-:Y:S02]  /*1f3a0*/  SGXT.U32 R68, R68, 0x1 ;  /* 0x000000014444781a */ /* 0x000fe40000000000 */
[----:B------:R-:W-:Y:S02]  /*1f3b0*/  SGXT.U32 R165, R165, 0x1 ;  /* 0x00000001a5a5781a */ /* 0x000fe40000000000 */
[----:B------:R-:W-:Y:S02]  /*1f3c0*/  LOP3.LUT R68, R68, 0x1c, RZ, 0xfc, !PT ;  /* 0x0000001c44447812 */ /* 0x000fe400078efcff */
[----:B------:R-:W-:Y:S02]  /*1f3d0*/  LOP3.LUT R165, R165, 0x3a, RZ, 0xfc, !PT ;  /* 0x0000003aa5a57812 */ /* 0x000fe400078efcff */
[----:B------:R-:W-:-:S02]  /*1f3e0*/  ISETP.GE.AND P5, PT, R68, UR8, PT ;  /* 0x0000000844007c0c */ /* 0x000fc4000bfa6270 */
[----:B------:R-:W-:Y:S02]  /*1f3f0*/  SEL R3, RZ, 0x4, P2 ;  /* 0x00000004ff037807 */ /* 0x000fe40001000000 */
[----:B------:R-:W-:Y:S02]  /*1f400*/  ISETP.GE.AND P2, PT, R165, UR8, PT ;  /* 0x00000008a5007c0c */ /* 0x000fe4000bf46270 */
[----:B------:R-:W-:Y:S02]  /*1f410*/  SEL R3, R3, RZ, P3 ;  /* 0x000000ff03037207 */ /* 0x000fe40001800000 */
[----:B------:R-:W-:Y:S02]  /*1f420*/  SEL R246, RZ, 0x4, P2 ;  /* 0x00000004fff67807 */ /* 0x000fe40001000000 */
[--C-:B----4-:R-:W-:Y:S02]  /*1f430*/  SHF.R.U32.HI R68, RZ, 0x6, R69.reuse ;  /* 0x00000006ff447819 */ /* 0x110fe40000011645 */
[----:B------:R-:W-:-:S02]  /*1f440*/  SHF.R.U32.HI R69, RZ, 0x6, R69 ;  /* 0x00000006ff457819 */ /* 0x000fc40000011645 */
[----:B------:R-:W-:Y:S02]  /*1f450*/  SGXT.U32 R68, R68, 0x1 ;  /* 0x000000014444781a */ /* 0x000fe40000000000 */
[----:B------:R-:W-:Y:S02]  /*1f460*/  SGXT.U32 R69, R69, 0x1 ;  /* 0x000000014545781a */ /* 0x000fe40000000000 */
[----:B------:R-:W-:Y:S02]  /*1f470*/  LOP3.LUT R68, R68, 0x3c, RZ, 0xfc, !PT ;  /* 0x0000003c44447812 */ /* 0x000fe400078efcff */
[----:B------:R-:W-:Y:S02]  /*1f480*/  LOP3.LUT R69, R69, 0x3e, RZ, 0xfc, !PT ;  /* 0x0000003e45457812 */ /* 0x000fe400078efcff */
[----:B------:R-:W-:Y:S02]  /*1f490*/  ISETP.NE.U32.AND P2, PT, R3, RZ, PT ;  /* 0x000000ff0300720c */ /* 0x000fe40003f45070 */
[----:B------:R-:W-:-:S02]  /*1f4a0*/  SEL R8, RZ, 0x4, P5 ;  /* 0x00000004ff087807 */ /* 0x000fc40002800000 */
[----:B------:R-:W-:Y:S02]  /*1f4b0*/  ISETP.GE.AND P5, PT, R68, UR8, PT ;  /* 0x0000000844007c0c */ /* 0x000fe4000bfa6270 */
[----:B------:R-:W-:Y:S02]  /*1f4c0*/  SEL R3, RZ, 0x4, P4 ;  /* 0x00000004ff037807 */ /* 0x000fe40002000000 */
[----:B------:R-:W-:Y:S02]  /*1f4d0*/  SEL R246, R246, RZ, P3 ;  /* 0x000000fff6f67207 */ /* 0x000fe40001800000 */
[----:B------:R-:W-:Y:S02]  /*1f4e0*/  ISETP.GE.AND P4, PT, R69, UR8, PT ;  /* 0x0000000845007c0c */ /* 0x000fe4000bf86270 */
[----:B------:R-:W-:Y:S01]  /*1f4f0*/  SEL R252, R8, RZ, P3 ;  /* 0x000000ff08fc7207 */ /* 0x000fe20001800000 */
[----:B------:R-:W4:Y:S01]  /*1f500*/  LDL.LU.64 R68, [R1+0x800] ;  /* 0x0008000001447983 */ /* 0x000f220000300a00 */
[----:B------:R-:W-:-:S02]  /*1f510*/  SEL R164, RZ, 0x4, P5 ;  /* 0x00000004ffa47807 */ /* 0x000fc40002800000 */
[----:B------:R-:W-:Y:S01]  /*1f520*/  SEL R8, R3, RZ, P3 ;  /* 0x000000ff03087207 */ /* 0x000fe20001800000 */
[----:B------:R-:W4:Y:S01]  /*1f530*/  LDL.LU.64 R156, [R1+0x7f8] ;  /* 0x0007f800019c7983 */ /* 0x000f220000300a00 */
[----:B------:R-:W-:Y:S02]  /*1f540*/  ISETP.NE.U32.AND P5, PT, R246, RZ, PT ;  /* 0x000000fff600720c */ /* 0x000fe40003fa5070 */
[----:B------:R-:W-:Y:S01]  /*1f550*/  SEL R3, RZ, 0x4, P4 ;  /* 0x00000004ff037807 */ /* 0x000fe20002000000 */
[----:B------:R-:W4:Y:S01]  /*1f560*/  LDL.LU.64 R170, [R1+0x7f0] ;  /* 0x0007f00001aa7983 */ /* 0x000f220000300a00 */
[----:B------:R-:W-:Y:S02]  /*1f570*/  SEL R246, RZ, 0x4, P6 ;  /* 0x00000004fff67807 */ /* 0x000fe40003000000 */
[----:B------:R-:W-:Y:S01]  /*1f580*/  ISETP.NE.U32.AND P6, PT, R8, RZ, PT ;  /* 0x000000ff0800720c */ /* 0x000fe20003fc5070 */
[----:B------:R-:W4:Y:S01]  /*1f590*/  LDL.LU.64 R180, [R1+0x7e0] ;  /* 0x0007e00001b47983 */ /* 0x000f220000300a00 */
[----:B------:R-:W-:-:S02]  /*1f5a0*/  ISETP.NE.U32.AND P4, PT, R252, RZ, PT ;  /* 0x000000fffc00720c */ /* 0x000fc40003f85070 */
[----:B------:R-:W-:Y:S01]  /*1f5b0*/  SEL R8, R3, RZ, P3 ;  /* 0x000000ff03087207 */ /* 0x000fe20001800000 */
[----:B------:R-:W4:Y:S01]  /*1f5c0*/  LDL.LU.64 R244, [R1+0x7d8] ;  /* 0x0007d80001f47983 */ /* 0x000f220000300a00 */
[----:B------:R-:W-:Y:S02]  /*1f5d0*/  SEL R252, R164, RZ, P3 ;  /* 0x000000ffa4fc7207 */ /* 0x000fe40001800000 */
[----:B------:R-:W-:Y:S01]  /*1f5e0*/  SEL R3, R246, RZ, P3 ;  /* 0x000000fff6037207 */ /* 0x000fe20001800000 */
[----:B------:R-:W4:Y:S04]  /*1f5f0*/  LDL.LU.64 R196, [R1+0x7c0] ;  /* 0x0007c00001c47983 */ /* 0x000f280000300a00 */
[----:B------:R-:W4:Y:S04]  /*1f600*/  LDL.LU.64 R204, [R1+0x7b8] ;  /* 0x0007b80001cc7983 */ /* 0x000f280000300a00 */
[----:B------:R-:W4:Y:S01]  /*1f610*/  LDL.LU.64 R164, [R1+0x7a0] ;  /* 0x0007a00001a47983 */ /* 0x000f220000300a00 */
[----:B------:R-:W-:-:S03]  /*1f620*/  ISETP.NE.U32.AND P3, PT, R3, RZ, PT ;  /* 0x000000ff0300720c */ /* 0x000fc60003f65070 */
[----:B------:R-:W1:Y:S04]  /*1f630*/  LDL.LU.64 R4, [R1+0x798] ;  /* 0x0007980001047983 */ /* 0x000e680000300a00 */
[----:B------:R-:W4:Y:S04]  /*1f640*/  LDL.LU.64 R220, [R1+0x780] ;  /* 0x0007800001dc7983 */ /* 0x000f280000300a00 */
[----:B------:R-:W4:Y:S04]  /*1f650*/  LDL.LU.64 R188, [R1+0x778] ;  /* 0x0007780001bc7983 */ /* 0x000f280000300a00 */
[----:B------:R2:W-:Y:S01]  /*1f660*/  STL [R1+0xf98], R2 ;  /* 0x000f980201007387 */ /* 0x0005e20000100800 */
[----:B------:R-:W-:-:S03]  /*1f670*/  IMAD.WIDE R60, R9, 0x4, R60 ;  /* 0x00000004093c7825 */ /* 0x000fc600078e023c */
[----:B------:R-:W-:Y:S04]  /*1f680*/  LDGSTS.E [R247+-0x76000], desc[UR46][R248.64], P2 ;  /* 0x8a000000f8f77fae */ /* 0x000fe8000912186e */
[----:B--2---:R-:W2:Y:S01]  /*1f690*/  LDL.LU.64 R2, [R1+0x808] ;  /* 0x0008080001027983 */ /* 0x004ea20000300a00 */
[----:B------:R-:W-:-:S05]  /*1f6a0*/  IMAD.WIDE R132, R9, 0x4, R132 ;  /* 0x0000000409847825 */ /* 0x000fca00078e0284 */
[----:B------:R3:W-:Y:S01]  /*1f6b0*/  STL.64 [R1+0x2f0], R132 ;  /* 0x0002f08401007387 */ /* 0x0007e20000100a00 */
[----:B------:R-:W-:-:S04]  /*1f6c0*/  IMAD.WIDE R84, R9, 0x4, R84 ;  /* 0x0000000409547825 */ /* 0x000fc800078e0254 */
[C---:B---3--:R-:W-:Y:S01]  /*1f6d0*/  IMAD.WIDE R148, R9.reuse, 0x4, R148 ;  /* 0x0000000409947825 */ /* 0x048fe200078e0294 */
[----:B------:R-:W3:Y:S04]  /*1f6e0*/  LDL.LU.64 R132, [R1+0x1288] ;  /* 0x0012880001847983 */ /* 0x000ee80000300a00 */
[----:B------:R4:W-:Y:S04]  /*1f6f0*/  STL.64 [R1+0x2f8], R84 ;  /* 0x0002f85401007387 */ /* 0x0009e80000100a00 */
[----:B----4-:R-:W4:Y:S04]  /*1f700*/  LDL.LU.64 R84, [R1+0x1280] ;  /* 0x0012800001547983 */ /* 0x010f280000300a00 */
[----:B------:R1:W-:Y:S04]  /*1f710*/  STL.64 [R1+0x300], R148 ;  /* 0x0003009401007387 */ /* 0x0003e80000100a00 */
[----:B-1----:R-:W3:Y:S01]  /*1f720*/  LDL.LU.64 R148, [R1+0x1278] ;  /* 0x0012780001947983 */ /* 0x002ee20000300a00 */
[----:B------:R-:W-:-:S04]  /*1f730*/  IMAD.WIDE R68, R9, 0x4, R68 ;  /* 0x0000000409447825 */ /* 0x000fc800078e0244 */
[----:B------:R-:W-:-:S04]  /*1f740*/  IMAD.WIDE R156, R9, 0x4, R156 ;  /* 0x00000004099c7825 */ /* 0x000fc800078e029c */
[----:B------:R-:W-:-:S04]  /*1f750*/  IMAD.WIDE R170, R9, 0x4, R170 ;  /* 0x0000000409aa7825 */ /* 0x000fc800078e02aa */
[----:B------:R-:W-:-:S04]  /*1f760*/  IMAD.WIDE R180, R9, 0x4, R180 ;  /* 0x0000000409b47825 */ /* 0x000fc800078e02b4 */
[----:B--2---:R-:W-:-:S05]  /*1f770*/  IMAD.WIDE R2, R9, 0x4, R2 ;  /* 0x0000000409027825 */ /* 0x004fca00078e0202 */
[----:B------:R1:W-:Y:S04]  /*1f780*/  STL.64 [R1+0x308], R2 ;  /* 0x0003080201007387 */ /* 0x0003e80000100a00 */
[----:B-1----:R-:W2:Y:S04]  /*1f790*/  LDL.LU.64 R2, [R1+0x760] ;  /* 0x0007600001027983 */ /* 0x002ea80000300a00 */
[----:B------:R1:W-:Y:S04]  /*1f7a0*/  STL.64 [R1+0x310], R68 ;  /* 0x0003104401007387 */ /* 0x0003e80000100a00 */
[----:B-1----:R-:W4:Y:S04]  /*1f7b0*/  LDL.LU.64 R68, [R1+0x758] ;  /* 0x0007580001447983 */ /* 0x002f280000300a00 */
[----:B------:R1:W-:Y:S04]  /*1f7c0*/  STL.64 [R1+0x318], R156 ;  /* 0x0003189c01007387 */ /* 0x0003e80000100a00 */
[----:B-1----:R-:W3:Y:S04]  /*1f7d0*/  LDL.LU.64 R156, [R1+0x1270] ;  /* 0x00127000019c7983 */ /* 0x002ee80000300a00 */
[----:B------:R1:W-:Y:S04]  /*1f7e0*/  STL.64 [R1+0x320], R170 ;  /* 0x000320aa01007387 */ /* 0x0003e80000100a00 */
[----:B-1----:R-:W3:Y:S04]  /*1f7f0*/  LDL.LU.64 R170, [R1+0x1268] ;  /* 0x0012680001aa7983 */ /* 0x002ee80000300a00 */
[----:B------:R1:W-:Y:S04]  /*1f800*/  STL.64 [R1+0x328], R60 ;  /* 0x0003283c01007387 */ /* 0x0003e80000100a00 */
[----:B-1----:R-:W3:Y:S04]  /*1f810*/  LDL.LU.64 R60, [R1+0x1260] ;  /* 0x00126000013c7983 */ /* 0x002ee80000300a00 */
[----:B------:R1:W-:Y:S04]  /*1f820*/  STL.64 [R1+0x330], R180 ;  /* 0x000330b401007387 */ /* 0x0003e80000100a00 */
[----:B-1----:R-:W2:Y:S01]  /*1f830*/  LDL.LU.64 R180, [R1+0x1258] ;  /* 0x0012580001b47983 */ /* 0x002ea20000300a00 */
[----:B------:R-:W-:-:S04]  /*1f840*/  IMAD.WIDE R244, R9, 0x4, R244 ;  /* 0x0000000409f47825 */ /* 0x000fc800078e02f4 */
[C---:B------:R-:W-:Y:S01]  /*1f850*/  IMAD.WIDE R92, R9.reuse, 0x4, R92 ;  /* 0x00000004095c7825 */ /* 0x040fe200078e025c */
[----:B------:R1:W-:Y:S03]  /*1f860*/  STL.64 [R1+0x338], R244 ;  /* 0x000338f401007387 */ /* 0x0003e60000100a00 */
[----:B------:R-:W-:-:S04]  /*1f870*/  IMAD.WIDE R196, R9, 0x4, R196 ;  /* 0x0000000409c47825 */ /* 0x000fc800078e02c4 */
[C---:B------:R-:W-:Y:S01]  /*1f880*/  IMAD.WIDE R204, R9.reuse, 0x4, R204 ;  /* 0x0000000409cc7825 */ /* 0x040fe200078e02cc */
[----:B-1----:R-:W3:Y:S03]  /*1f890*/  LDL.LU.64 R244, [R1+0x740] ;  /* 0x0007400001f47983 */ /* 0x002ee60000300a00 */
        /* <DEDUP_REMOVED lines=8> */
[----:B-1----:R-:W2:Y:S01]  /*1f920*/  LDL.LU.64 R204, [R1+0x1240] ;  /* 0x0012400001cc7983 */ /* 0x002ea20000300a00 */
        /* <DEDUP_REMOVED lines=8> */
[----:B-1----:R-:W2:Y:S04]  /*1f9b0*/  LDL.LU.64 R164, [R1+0x718] ;  /* 0x0007180001a47983 */ /* 0x002ea80000300a00 */
[----:B------:R3:W-:Y:S02]  /*1f9c0*/  STL.64 [R1+0x378], R4 ;  /* 0x0003780401007387 */ /* 0x0007e40000100a00 */
[----:B---3--:R-:W-:-:S05]  /*1f9d0*/  IMAD.WIDE R4, R9, 0x4, R196 ;  /* 0x0000000409047825 */ /* 0x008fca00078e02c4 */
[----:B------:R1:W-:Y:S04]  /*1f9e0*/  STL.64 [R1+0x380], R4 ;  /* 0x0003800401007387 */ /* 0x0003e80000100a00 */
[----:B------:R-:W3:Y:S01]  /*1f9f0*/  LDL.LU.64 R196, [R1+0x700] ;  /* 0x0007000001c47983 */ /* 0x000ee20000300a00 */
[----:B----4-:R-:W-:-:S03]  /*1fa00*/  IMAD.WIDE R92, R9, 0x4, R92 ;  /* 0x00000004095c7825 */ /* 0x010fc600078e025c */
[----:B-1----:R-:W4:Y:S04]  /*1fa10*/  LDL.LU.64 R4, [R1+0x6f8] ;  /* 0x0006f80001047983 */ /* 0x002f280000300a00 */
[----:B------:R1:W-:Y:S01]  /*1fa20*/  STL.64 [R1+0x390], R220 ;  /* 0x000390dc01007387 */ /* 0x0003e20000100a00 */
[----:B------:R-:W-:-:S03]  /*1fa30*/  IMAD.WIDE R2, R9, 0x4, R2 ;  /* 0x0000000409027825 */ /* 0x000fc600078e0202 */
[----:B-1----:R-:W4:Y:S04]  /*1fa40*/  LDL.LU.64 R220, [R1+0x1238] ;  /* 0x0012380001dc7983 */ /* 0x002f280000300a00 */
[----:B------:R1:W-:Y:S04]  /*1fa50*/  STL.64 [R1+0x398], R188 ;  /* 0x000398bc01007387 */ /* 0x0003e80000100a00 */
[----:B------:R1:W-:Y:S01]  /*1fa60*/  STL.64 [R1+0x3a0], R92 ;  /* 0x0003a05c01007387 */ /* 0x0003e20000100a00 */
[----:B------:R-:W-:-:S03]  /*1fa70*/  IMAD.WIDE R68, R9, 0x4, R68 ;  /* 0x0000000409447825 */ /* 0x000fc600078e0244 */
[----:B-1----:R-:W4:Y:S04]  /*1fa80*/  LDL.LU.64 R188, [R1+0x6e0] ;  /* 0x0006e00001bc7983 */ /* 0x002f280000300a00 */
[----:B------:R-:W4:Y:S01]  /*1fa90*/  LDL.LU.64 R92, [R1+0x6d8] ;  /* 0x0006d800015c7983 */ /* 0x000f220000300a00 */
[----:B------:R-:W-:-:S03]  /*1faa0*/  IMAD.WIDE R60, R9, 0x4, R60 ;  /* 0x00000004093c7825 */ /* 0x000fc600078e023c */
[----:B------:R1:W-:Y:S01]  /*1fab0*/  STL.64 [R1+0x3b0], R2 ;  /* 0x0003b00201007387 */ /* 0x0003e20000100a00 */
[----:B------:R-:W-:-:S04]  /*1fac0*/  IMAD.WIDE R244, R9, 0x4, R244 ;  /* 0x0000000409f47825 */ /* 0x000fc800078e02f4 */
[C---:B------:R-:W-:Y:S01]  /*1fad0*/  IMAD.WIDE R180, R9.reuse, 0x4, R180 ;  /* 0x0000000409b47825 */ /* 0x040fe200078e02b4 */
[----:B-1----:R-:W4:Y:S04]  /*1fae0*/  LDL.LU.64 R2, [R1+0x6c8] ;  /* 0x0006c80001027983 */ /* 0x002f280000300a00 */
[----:B------:R1:W-:Y:S01]  /*1faf0*/  STL.64 [R1+0x3b8], R68 ;  /* 0x0003b84401007387 */ /* 0x0003e20000100a00 */
[----:B------:R-:W-:-:S04]  /*1fb00*/  IMAD.WIDE R170, R9, 0x4, R170 ;  /* 0x0000000409aa7825 */ /* 0x000fc800078e02aa */
[C---:B------:R-:W-:Y:S01]  /*1fb10*/  IMAD.WIDE R212, R9.reuse, 0x4, R212 ;  /* 0x0000000409d47825 */ /* 0x040fe200078e02d4 */
[----:B-1----:R-:W4:Y:S04]  /*1fb20*/  LDL.LU.64 R68, [R1+0x6c0] ;  /* 0x0006c00001447983 */ /* 0x002f280000300a00 */
[----:B------:R1:W-:Y:S01]  /*1fb30*/  STL.64 [R1+0x3c0], R60 ;  /* 0x0003c03c01007387 */ /* 0x0003e20000100a00 */
[----:B------:R-:W-:-:S03]  /*1fb40*/  IMAD.WIDE R156, R9, 0x4, R156 ;  /* 0x00000004099c7825 */ /* 0x000fc600078e029c */
[----:B-1----:R-:W4:Y:S04]  /*1fb50*/  LDL.LU.64 R60, [R1+0x6b8] ;  /* 0x0006b800013c7983 */ /* 0x002f280000300a00 */
[----:B------:R1:W-:Y:S04]  /*1fb60*/  STL.64 [R1+0x3d0], R244 ;  /* 0x0003d0f401007387 */ /* 0x0003e80000100a00 */
[----:B-1----:R-:W4:Y:S04]  /*1fb70*/  LDL.LU.64 R244, [R1+0x6b0] ;  /* 0x0006b00001f47983 */ /* 0x002f280000300a00 */
[----:B------:R1:W-:Y:S04]  /*1fb80*/  STL.64 [R1+0x3d8], R180 ;  /* 0x0003d8b401007387 */ /* 0x0003e80000100a00 */
[----:B-1----:R-:W4:Y:S04]  /*1fb90*/  LDL.LU.64 R180, [R1+0x6a0] ;  /* 0x0006a00001b47983 */ /* 0x002f280000300a00 */
[----:B------:R1:W-:Y:S04]  /*1fba0*/  STL.64 [R1+0x3e0], R170 ;  /* 0x0003e0aa01007387 */ /* 0x0003e80000100a00 */
[----:B-1----:R-:W4:Y:S04]  /*1fbb0*/  LDL.LU.64 R170, [R1+0x698] ;  /* 0x0006980001aa7983 */ /* 0x002f280000300a00 */
[----:B------:R1:W-:Y:S04]  /*1fbc0*/  STL.64 [R1+0x3e8], R212 ;  /* 0x0003e8d401007387 */ /* 0x0003e80000100a00 */
[----:B-1----:R-:W4:Y:S01]  /*1fbd0*/  LDL.LU.64 R212, [R1+0x1230] ;  /* 0x0012300001d47983 */ /* 0x002f220000300a00 */
[----:B--2---:R-:W-:-:S05]  /*1fbe0*/  IMAD.WIDE R204, R9, 0x4, R204 ;  /* 0x0000000409cc7825 */ /* 0x004fca00078e02cc */
[----:B------:R1:W-:Y:S01]  /*1fbf0*/  STL.64 [R1+0x3f0], R204 ;  /* 0x0003f0cc01007387 */ /* 0x0003e20000100a00 */
[----:B------:R-:W-:-:S03]  /*1fc00*/  IMAD.WIDE R164, R9, 0x4, R164 ;  /* 0x0000000409a47825 */ /* 0x000fc600078e02a4 */
[----:B-1----:R-:W2:Y:S04]  /*1fc10*/  LDL.LU.64 R204, [R1+0x1228] ;  /* 0x0012280001cc7983 */ /* 0x002ea80000300a00 */
[----:B------:R1:W-:Y:S04]  /*1fc20*/  STL.64 [R1+0x3f8], R164 ;  /* 0x0003f8a401007387 */ /* 0x0003e80000100a00 */
[----:B-1----:R-:W2:Y:S04]  /*1fc30*/  LDL.LU.64 R164, [R1+0x680] ;  /* 0x0006800001a47983 */ /* 0x002ea80000300a00 */
[----:B------:R1:W-:Y:S04]  /*1fc40*/  STL.64 [R1+0x400], R156 ;  /* 0x0004009c01007387 */ /* 0x0003e80000100a00 */
[----:B-1----:R-:W2:Y:S01]  /*1fc50*/  LDL.LU.64 R156, [R1+0x678] ;  /* 0x00067800019c7983 */ /* 0x002ea20000300a00 */
[----:B---3--:R-:W-:-:S04]  /*1fc60*/  IMAD.WIDE R196, R9, 0x4, R196 ;  /* 0x0000000409c47825 */ /* 0x008fc800078e02c4 */
[C---:B----4-:R-:W-:Y:S01]  /*1fc70*/  IMAD.WIDE R4, R9.reuse, 0x4, R4 ;  /* 0x0000000409047825 */ /* 0x050fe200078e0204 */
[----:B------:R1:W-:Y:S04]  /*1fc80*/  STL.64 [R1+0x410], R196 ;  /* 0x000410c401007387 */ /* 0x0003e80000100a00 */
[----:B-1----:R-:W3:Y:S04]  /*1fc90*/  LDL.LU.64 R196, [R1+0x1220] ;  /* 0x0012200001c47983 */ /* 0x002ee80000300a00 */
[----:B------:R1:W-:Y:S01]  /*1fca0*/  STL.64 [R1+0x418], R4 ;  /* 0x0004180401007387 */ /* 0x0003e20000100a00 */
[----:B------:R-:W-:-:S04]  /*1fcb0*/  IMAD.WIDE R84, R9, 0x4, R84 ;  /* 0x0000000409547825 */ /* 0x000fc800078e0254 */
[C---:B-1----:R-:W-:Y:S02]  /*1fcc0*/  IMAD.WIDE R4, R9.reuse, 0x4, R148 ;  /* 0x0000000409047825 */ /* 0x042fe400078e0294 */
[----:B------:R-:W4:Y:S02]  /*1fcd0*/  LDL.LU.64 R148, [R1+0x660] ;  /* 0x0006600001947983 */ /* 0x000f240000300a00 */
[C---:B------:R-:W-:Y:S02]  /*1fce0*/  IMAD.WIDE R188, R9.reuse, 0x4, R188 ;  /* 0x0000000409bc7825 */ /* 0x040fe400078e02bc */
[----:B------:R1:W-:Y:S02]  /*1fcf0*/  STL.64 [R1+0x420], R4 ;  /* 0x0004200401007387 */ /* 0x0003e40000100a00 */
[C---:B------:R-:W-:Y:S02]  /*1fd00*/  IMAD.WIDE R92, R9.reuse, 0x4, R92 ;  /* 0x00000004095c7825 */ /* 0x040fe400078e025c */
[----:B-1----:R-:W3:Y:S02]  /*1fd10*/  LDL.LU.64 R4, [R1+0x658] ;  /* 0x0006580001047983 */ /* 0x002ee40000300a00 */
[----:B------:R-:W-:-:S02]  /*1fd20*/  IMAD.WIDE R2, R9, 0x4, R2 ;  /* 0x0000000409027825 */ /* 0x000fc400078e0202 */
[----:B------:R1:W-:Y:S04]  /*1fd30*/  STL.64 [R1+0x430], R188 ;  /* 0x000430bc01007387 */ /* 0x0003e80000100a00 */
[----:B-1----:R-:W3:Y:S04]  /*1fd40*/  LDL.LU.64 R188, [R1+0x1218] ;  /* 0x0012180001bc7983 */ /* 0x002ee80000300a00 */
[----:B------:R1:W-:Y:S01]  /*1fd50*/  STL.64 [R1+0x438], R92 ;  /* 0x0004385c01007387 */ /* 0x0003e20000100a00 */
[----:B------:R-:W-:-:S03]  /*1fd60*/  IMAD.WIDE R68, R9, 0x4, R68 ;  /* 0x0000000409447825 */ /* 0x000fc600078e0244 */
        /* <DEDUP_REMOVED lines=8> */
[----:B------:R-:W-:-:S04]  /*1fdf0*/  IMAD.WIDE R180, R9, 0x4, R180 ;  /* 0x0000000409b47825 */ /* 0x000fc800078e02b4 */
[C---:B------:R-:W-:Y:S01]  /*1fe00*/  IMAD.WIDE R132, R9.reuse, 0x4, R132 ;  /* 0x0000000409847825 */ /* 0x040fe200078e0284 */
[----:B-1----:R-:W3:Y:S03]  /*1fe10*/  LDL.LU.64 R68, [R1+0x620] ;  /* 0x0006200001447983 */ /* 0x002ee60000300a00 */
[C---:B------:R-:W-:Y:S01]  /*1fe20*/  IMAD.WIDE R170, R9.reuse, 0x4, R170 ;  /* 0x0000000409aa7825 */ /* 0x040fe200078e02aa */
[----:B------:R1:W-:Y:S03]  /*1fe30*/  STL.64 [R1+0x458], R60 ;  /* 0x0004583c01007387 */ /* 0x0003e60000100a00 */
[C---:B------:R-:W-:Y:S01]  /*1fe40*/  IMAD.WIDE R172, R9.reuse, 0x4, R172 ;  /* 0x0000000409ac7825 */ /* 0x040fe200078e02ac */
[----:B-1----:R-:W3:Y:S04]  /*1fe50*/  LDL.LU.64 R60, [R1+0x618] ;  /* 0x00061800013c7983 */ /* 0x002ee80000300a00 */
[----:B------:R1:W-:Y:S01]  /*1fe60*/  STL.64 [R1+0x460], R244 ;  /* 0x000460f401007387 */ /* 0x0003e20000100a00 */
[----:B------:R-:W-:-:S04]  /*1fe70*/  IMAD.WIDE R36, R9, 0x4, R36 ;  /* 0x0000000409247825 */ /* 0x000fc800078e0224 */
[C---:B-1----:R-:W-:Y:S02]  /*1fe80*/  IMAD.WIDE R244, R9.reuse, 0x4, R250 ;  /* 0x0000000409f47825 */ /* 0x042fe400078e02fa */
[----:B------:R-:W3:Y:S04]  /*1fe90*/  LDL.LU.64 R250, [R1+0x610] ;  /* 0x0006100001fa7983 */ /* 0x000ee80000300a00 */
[----:B------:R1:W-:Y:S01]  /*1fea0*/  STL.64 [R1+0x470], R180 ;  /* 0x000470b401007387 */ /* 0x0003e20000100a00 */
[----:B------:R-:W-:-:S03]  /*1feb0*/  IMAD.WIDE R116, R9, 0x4, R116 ;  /* 0x0000000409747825 */ /* 0x000fc600078e0274 */
[----:B-1----:R-:W3:Y:S04]  /*1fec0*/  LDL.LU.64 R180, [R1+0x1210] ;  /* 0x0012100001b47983 */ /* 0x002ee80000300a00 */
[----:B------:R1:W-:Y:S04]  /*1fed0*/  STL.64 [R1+0x478], R170 ;  /* 0x000478aa01007387 */ /* 0x0003e80000100a00 */
[----:B-1----:R-:W3:Y:S04]  /*1fee0*/  LDL.LU.64 R170, [R1+0x600] ;  /* 0x0006000001aa7983 */ /* 0x002ee80000300a00 */
[----:B------:R1:W-:Y:S04]  /*1fef0*/  STL.64 [R1+0x480], R132 ;  /* 0x0004808401007387 */ /* 0x0003e80000100a00 */
[----:B-1----:R-:W3:Y:S04]  /*1ff00*/  LDL.LU.64 R132, [R1+0x5f8] ;  /* 0x0005f80001847983 */ /* 0x002ee80000300a00 */
[----:B------:R1:W-:Y:S04]  /*1ff10*/  STL.64 [R1+0x488], R172 ;  /* 0x000488ac01007387 */ /* 0x0003e80000100a00 */
[----:B-1----:R-:W3:Y:S01]  /*1ff20*/  LDL.LU.64 R172, [R1+0x1208] ;  /* 0x0012080001ac7983 */ /* 0x002ee20000300a00 */
[----:B--2---:R-:W-:-:S05]  /*1ff30*/  IMAD.WIDE R164, R9, 0x4, R164 ;  /* 0x0000000409a47825 */ /* 0x004fca00078e02a4 */
[----:B------:R1:W-:Y:S01]  /*1ff40*/  STL.64 [R1+0x490], R164 ;  /* 0x000490a401007387 */ /* 0x0003e20000100a00 */
[----:B------:R-:W-:-:S03]  /*1ff50*/  IMAD.WIDE R156, R9, 0x4, R156 ;  /* 0x00000004099c7825 */ /* 0x000fc600078e029c */
[----:B-1----:R-:W2:Y:S04]  /*1ff60*/  LDL.LU.64 R164, [R1+0x1200] ;  /* 0x0012000001a47983 */ /* 0x002ea80000300a00 */
[----:B------:R1:W-:Y:S04]  /*1ff70*/  STL.64 [R1+0x498], R156 ;  /* 0x0004989c01007387 */ /* 0x0003e80000100a00 */
[----:B-1----:R-:W2:Y:S04]  /*1ff80*/  LDL.LU.64 R156, [R1+0x11f8] ;  /* 0x0011f800019c7983 */ /* 0x002ea80000300a00 */
[----:B------:R1:W-:Y:S04]  /*1ff90*/  STL.64 [R1+0x4a0], R36 ;  /* 0x0004a02401007387 */ /* 0x0003e80000100a00 */
[----:B-1----:R-:W2:Y:S04]  /*1ffa0*/  LDL.LU.64 R36, [R1+0x5e0] ;  /* 0x0005e00001247983 */ /* 0x002ea80000300a00 */
[----:B------:R1:W-:Y:S04]  /*1ffb0*/  STL.64 [R1+0x4a8], R116 ;  /* 0x0004a87401007387 */ /* 0x0003e80000100a00 */
[----:B-1----:R-:W2:Y:S01]  /*1ffc0*/  LDL.LU.64 R116, [R1+0x5d8] ;  /* 0x0005d80001747983 */ /* 0x002ea20000300a00 */
[----:B----4-:R-:W-:-:S04]  /*1ffd0*/  IMAD.WIDE R148, R9, 0x4, R148 ;  /* 0x0000000409947825 */ /* 0x010fc800078e0294 */
[C---:B---3--:R-:W-:Y:S01]  /*1ffe0*/  IMAD.WIDE R4, R9.reuse, 0x4, R4 ;  /* 0x0000000409047825 */ /* 0x048fe200078e0204 */
[----:B------:R1:W-:Y:S03]  /*1fff0*/  STL.64 [R1+0x4b0], R148 ;  /* 0x0004b09401007387 */ /* 0x0003e60000100a00 */
[C---:B------:R-:W-:Y:S01]  /*20000*/  IMAD.WIDE R108, R9.reuse, 0x4, R108 ;  /* 0x00000004096c7825 */ /* 0x040fe200078e026c */
[----:B-1----:R-:W3:Y:S04]  /*20010*/  LDL.LU.64 R148, [R1+0x11f0] ;  /* 0x0011f00001947983 */ /* 0x002ee80000300a00 */
[----:B------:R1:W-:Y:S04]  /*20020*/  STL.64 [R1+0x4b8], R4 ;  /* 0x0004b80401007387 */ /* 0x0003e80000100a00 */
[----:B------:R4:W-:Y:S01]  /*20030*/  STL.64 [R1+0x4c0], R108 ;  /* 0x0004c06c01007387 */ /* 0x0009e20000100a00 */
[----:B------:R-:W-:-:S04]  /*20040*/  IMAD.WIDE R140, R9, 0x4, R140 ;  /* 0x00000004098c7825 */ /* 0x000fc800078e028c */
[----:B-1----:R-:W-:-:S04]  /*20050*/  IMAD.WIDE R4, R9, 0x4, R100 ;  /* 0x0000000409047825 */ /* 0x002fc800078e0264 */
[C---:B------:R-:W-:Y:S01]  /*20060*/  IMAD.WIDE R92, R9.reuse, 0x4, R92 ;  /* 0x00000004095c7825 */ /* 0x040fe200078e025c */
[----:B----4-:R-:W4:Y:S04]  /*20070*/  LDL.LU.64 R108, [R1+0x5b0] ;  /* 0x0005b000016c7983 */ /* 0x010f280000300a00 */
[----:B------:R-:W3:Y:S04]  /*20080*/  LDL.LU.64 R100, [R1+0x5c0] ;  /* 0x0005c00001647983 */ /* 0x000ee80000300a00 */
        /* <DEDUP_REMOVED lines=9> */
[----:B------:R1:W-:Y:S04]  /*20120*/  STL.64 [R1+0x4e0], R140 ;  /* 0x0004e08c01007387 */ /* 0x0003e80000100a00 */
[----:B-1----:R-:W3:Y:S04]  /*20130*/  LDL.LU.64 R140, [R1+0x11e8] ;  /* 0x0011e800018c7983 */ /* 0x002ee80000300a00 */
[----:B------:R1:W-:Y:S04]  /*20140*/  STL.64 [R1+0x4e8], R2 ;  /* 0x0004e80201007387 */ /* 0x0003e80000100a00 */
[----:B------:R1:W-:Y:S02]  /*20150*/  STL.64 [R1+0x4f0], R68 ;  /* 0x0004f04401007387 */ /* 0x0003e40000100a00 */
[----:B-1----:R-:W-:-:S02]  /*20160*/  IMAD.WIDE R2, R9, 0x4, R60 ;  /* 0x0000000409027825 */ /* 0x002fc400078e023c */
[----:B------:R-:W3:Y:S04]  /*20170*/  LDL.LU.64 R68, [R1+0x580] ;  /* 0x0005800001447983 */ /* 0x000ee80000300a00 */
[----:B------:R-:W3:Y:S04]  /*20180*/  LDL.LU.64 R60, [R1+0x578] ;  /* 0x00057800013c7983 */ /* 0x000ee80000300a00 */
[----:B------:R1:W-:Y:S01]  /*20190*/  STL.64 [R1+0x4f8], R2 ;  /* 0x0004f80201007387 */ /* 0x0003e20000100a00 */
[----:B------:R-:W-:-:S04]  /*201a0*/  IMAD.WIDE R124, R9, 0x4, R124 ;  /* 0x00000004097c7825 */ /* 0x000fc800078e027c */
[----:B-1----:R-:W-:-:S04]  /*201b0*/  IMAD.WIDE R2, R9, 0x4, R250 ;  /* 0x0000000409027825 */ /* 0x002fc800078e02fa */
[C---:B------:R-:W-:Y:S01]  /*201c0*/  IMAD.WIDE R170, R9.reuse, 0x4, R170 ;  /* 0x0000000409aa7825 */ /* 0x040fe200078e02aa */
[----:B------:R1:W-:Y:S03]  /*201d0*/  STL.64 [R1+0x500], R2 ;  /* 0x0005000201007387 */ /* 0x0003e60000100a00 */
[----:B------:R-:W-:-:S04]  /*201e0*/  IMAD.WIDE R250, R9, 0x4, R52 ;  /* 0x0000000409fa7825 */ /* 0x000fc800078e0234 */
[C---:B------:R-:W-:Y:S01]  /*201f0*/  IMAD.WIDE R202, R9.reuse, 0x4, R202 ;  /* 0x0000000409ca7825 */ /* 0x040fe200078e02ca */
[----:B-1----:R-:W3:Y:S03]  /*20200*/  LDL.LU.64 R2, [R1+0x568] ;  /* 0x0005680001027983 */ /* 0x002ee60000300a00 */
[C---:B------:R-:W-:Y:S01]  /*20210*/  IMAD.WIDE R132, R9.reuse, 0x4, R132 ;  /* 0x0000000409847825 */ /* 0x040fe200078e0284 */
[----:B------:R-:W3:Y:S04]  /*20220*/  LDL.LU.64 R52, [R1+0x560] ;  /* 0x0005600001347983 */ /* 0x000ee80000300a00 */
        /* <DEDUP_REMOVED lines=23> */
[----:B------:R-:W-:-:S04]  /*203a0*/  IMAD.WIDE R4, R9, 0x4, R4 ;  /* 0x0000000409047825 */ /* 0x000fc800078e0204 */
[C---:B------:R-:W-:Y:S01]  /*203b0*/  IMAD.WIDE R90, R9.reuse, 0x4, R90 ;  /* 0x00000004095a7825 */ /* 0x040fe200078e025a */
[----:B-1----:R-:W3:Y:S04]  /*203c0*/  LDL.LU.64 R108, [R1+0x11c8] ;  /* 0x0011c800016c7983 */ /* 0x002ee80000300a00 */
[----:B------:R1:W-:Y:S01]  /*203d0*/  STL.64 [R1+0x5c0], R100 ;  /* 0x0005c06401007387 */ /* 0x0003e20000100a00 */
[----:B------:R-:W-:-:S04]  /*203e0*/  IMAD.WIDE R92, R9, 0x4, R92 ;  /* 0x00000004095c7825 */ /* 0x000fc800078e025c */
[C---:B------:R-:W-:Y:S01]  /*203f0*/  IMAD.WIDE R76, R9.reuse, 0x4, R76 ;  /* 0x00000004094c7825 */ /* 0x040fe200078e024c */
[----:B-1----:R-:W4:Y:S04]  /*20400*/  LDL.LU.64 R100, [R1+0x11c0] ;  /* 0x0011c00001647983 */ /* 0x002f280000300a00 */
[----:B------:R1:W-:Y:S01]  /*20410*/  STL.64 [R1+0x5b8], R4 ;  /* 0x0005b80401007387 */ /* 0x0003e20000100a00 */
[----:B------:R-:W-:-:S03]  /*20420*/  IMAD.WIDE R84, R9, 0x4, R84 ;  /* 0x0000000409547825 */ /* 0x000fc600078e0254 */
[----:B-1----:R-:W3:Y:S04]  /*20430*/  LDL.LU.64 R4, [R1+0x130] ;  /* 0x0001300001047983 */ /* 0x002ee80000300a00 */
[----:B------:R1:W-:Y:S01]  /*20440*/  STL.64 [R1+0x5a0], R92 ;  /* 0x0005a05c01007387 */ /* 0x0003e20000100a00 */
[----:B------:R-:W-:-:S03]  /*20450*/  IMAD.WIDE R58, R9, 0x4, R58 ;  /* 0x00000004093a7825 */ /* 0x000fc600078e023a */
[----:B-1----:R-:W4:Y:S04]  /*20460*/  LDL.LU.64 R92, [R1+0x11b8] ;  /* 0x0011b800015c7983 */ /* 0x002f280000300a00 */
[----:B------:R1:W-:Y:S01]  /*20470*/  STL.64 [R1+0x598], R84 ;  /* 0x0005985401007387 */ /* 0x0003e20000100a00 */
[----:B------:R-:W-:-:S03]  /*20480*/  IMAD.WIDE R68, R9, 0x4, R68 ;  /* 0x0000000409447825 */ /* 0x000fc600078e0244 */
[----:B-1----:R-:W4:Y:S01]  /*20490*/  LDL.LU.64 R84, [R1+0x11b0] ;  /* 0x0011b00001547983 */ /* 0x002f220000300a00 */
[----:B------:R-:W-:-:S03]  /*204a0*/  IMAD.WIDE R60, R9, 0x4, R60 ;  /* 0x00000004093c7825 */ /* 0x000fc600078e023c */
        /* <DEDUP_REMOVED lines=22> */
[----:B------:R1:W-:Y:S04]  /*20610*/  STL.64 [R1+0x558], R170 ;  /* 0x000558aa01007387 */ /* 0x0003e80000100a00 */
[----:B-1----:R-:W4:Y:S04]  /*20620*/  LDL.LU.64 R170, [R1+0xd0] ;  /* 0x0000d00001aa7983 */ /* 0x002f280000300a00 */
[----:B------:R1:W-:Y:S01]  /*20630*/  STL.64 [R1+0x550], R194 ;  /* 0x000550c201007387 */ /* 0x0003e20000100a00 */
[----:B------:R-:W-:-:S03]  /*20640*/  IMAD.WIDE R122, R9, 0x4, R122 ;  /* 0x00000004097a7825 */ /* 0x000fc600078e027a */
[----:B-1----:R-:W4:Y:S04]  /*20650*/  LDL.LU.64 R194, [R1+0xc8] ;  /* 0x0000c80001c27983 */ /* 0x002f280000300a00 */
[----:B------:R1:W-:Y:S04]  /*20660*/  STL.64 [R1+0x5c8], R44 ;  /* 0x0005c82c01007387 */ /* 0x0003e80000100a00 */
[----:B-1----:R-:W4:Y:S04]  /*20670*/  LDL.LU.64 R44, [R1+0x1188] ;  /* 0x00118800012c7983 */ /* 0x002f280000300a00 */
[----:B------:R1:W-:Y:S01]  /*20680*/  STL.64 [R1+0x5d0], R202 ;  /* 0x0005d0ca01007387 */ /* 0x0003e20000100a00 */
[----:B--2---:R-:W-:-:S03]  /*20690*/  IMAD.WIDE R36, R9, 0x4, R36 ;  /* 0x0000000409247825 */ /* 0x004fc600078e0224 */
[----:B-1----:R-:W2:Y:S04]  /*206a0*/  LDL.LU.64 R202, [R1+0xb0] ;  /* 0x0000b00001ca7983 */ /* 0x002ea80000300a00 */
[----:B------:R1:W-:Y:S04]  /*206b0*/  STL.64 [R1+0x5d8], R36 ;  /* 0x0005d82401007387 */ /* 0x0003e80000100a00 */
[----:B-1----:R-:W2:Y:S04]  /*206c0*/  LDL.LU.64 R36, [R1+0x1180] ;  /* 0x0011800001247983 */ /* 0x002ea80000300a00 */
[----:B------:R1:W-:Y:S01]  /*206d0*/  STL.64 [R1+0x5e0], R28 ;  /* 0x0005e01c01007387 */ /* 0x0003e20000100a00 */
[----:B------:R-:W-:-:S03]  /*206e0*/  IMAD.WIDE R20, R9, 0x4, R20 ;  /* 0x0000000409147825 */ /* 0x000fc600078e0214 */
[----:B-1----:R-:W2:Y:S04]  /*206f0*/  LDL.LU.64 R28, [R1+0x1178] ;  /* 0x00117800011c7983 */ /* 0x002ea80000300a00 */
        /* <DEDUP_REMOVED lines=9> */
[----:B------:R-:W-:-:S04]  /*20790*/  IMAD.WIDE R146, R9, 0x4, R146 ;  /* 0x0000000409927825 */ /* 0x000fc800078e0292 */
[C---:B---3--:R-:W-:Y:S01]  /*207a0*/  IMAD.WIDE R4, R9.reuse, 0x4, R4 ;  /* 0x0000000409047825 */ /* 0x048fe200078e0204 */
[----:B------:R1:W-:Y:S03]  /*207b0*/  STL.64 [R1+0x608], R146 ;  /* 0x0006089201007387 */ /* 0x0003e60000100a00 */
[----:B------:R-:W-:-:S04]  /*207c0*/  IMAD.WIDE R230, R9, 0x4, R230 ;  /* 0x0000000409e67825 */ /* 0x000fc800078e02e6 */
[C---:B------:R-:W-:Y:S01]  /*207d0*/  IMAD.WIDE R238, R9.reuse, 0x4, R238 ;  /* 0x0000000409ee7825 */ /* 0x040fe200078e02ee */
[----:B-1----:R-:W3:Y:S04]  /*207e0*/  LDL.LU.64 R146, [R1+0x70] ;  /* 0x0000700001927983 */ /* 0x002ee80000300a00 */
[----:B------:R1:W-:Y:S04]  /*207f0*/  STL.64 [R1+0x610], R4 ;  /* 0x0006100401007387 */ /* 0x0003e80000100a00 */
[----:B-1----:R-:W3:Y:S01]  /*20800*/  LDL.LU.64 R4, [R1+0x58] ;  /* 0x0000580001047983 */ /* 0x002ee20000300a00 */
[----:B----4-:R-:W-:-:S04]  /*20810*/  IMAD.WIDE R90, R9, 0x4, R90 ;  /* 0x00000004095a7825 */ /* 0x010fc800078e025a */
[----:B--2---:R-:W-:-:S05]  /*20820*/  IMAD.WIDE R122, R9, 0x4, R122 ;  /* 0x00000004097a7825 */ /* 0x004fca00078e027a */
[----:B------:R1:W-:Y:S04]  /*20830*/  STL.64 [R1+0x618], R122 ;  /* 0x0006187a01007387 */ /* 0x0003e80000100a00 */
[----:B-1----:R-:W2:Y:S04]  /*20840*/  LDL.LU.64 R122, [R1+0x50] ;  /* 0x00005000017a7983 */ /* 0x002ea80000300a00 */
[----:B------:R1:W-:Y:S04]  /*20850*/  STL.64 [R1+0x620], R230 ;  /* 0x000620e601007387 */ /* 0x0003e80000100a00 */
[----:B-1----:R-:W4:Y:S04]  /*20860*/  LDL.LU.64 R230, [R1+0x1158] ;  /* 0x0011580001e67983 */ /* 0x002f280000300a00 */
[----:B------:R1:W-:Y:S04]  /*20870*/  STL.64 [R1+0x628], R238 ;  /* 0x000628ee01007387 */ /* 0x0003e80000100a00 */
[----:B-1----:R-:W4:Y:S04]  /*20880*/  LDL.LU.64 R238, [R1+0x1150] ;  /* 0x0011500001ee7983 */ /* 0x002f280000300a00 */
[----:B------:R1:W-:Y:S04]  /*20890*/  STL.64 [R1+0x630], R90 ;  /* 0x0006305a01007387 */ /* 0x0003e80000100a00 */
[----:B-1----:R-:W3:Y:S01]  /*208a0*/  LDL.LU.64 R90, [R1+0x1148] ;  /* 0x00114800015a7983 */ /* 0x002ee20000300a00 */
        /* <DEDUP_REMOVED lines=8> */
[----:B---3--:R-:W-:-:S05]  /*20930*/  IMAD.WIDE R90, R9, 0x4, R90 ;  /* 0x00000004095a7825 */ /* 0x008fca00078e025a */
[----:B------:R1:W-:Y:S04]  /*20940*/  STL.64 [R1+0x638], R90 ;  /* 0x0006385a01007387 */ /* 0x0003e80000100a00 */
[----:B-1----:R-:W3:Y:S04]  /*20950*/  LDL.LU.64 R90, [R1+0x30] ;  /* 0x00003000015a7983 */ /* 0x002ee80000300a00 */
[----:B------:R1:W-:Y:S04]  /*20960*/  STL.64 [R1+0x640], R240 ;  /* 0x000640f001007387 */ /* 0x0003e80000100a00 */
[----:B-1----:R-:W4:Y:S04]  /*20970*/  LDL.LU.64 R240, [R1+0x1140] ;  /* 0x0011400001f07983 */ /* 0x002f280000300a00 */
[----:B------:R1:W-:Y:S04]  /*20980*/  STL.64 [R1+0x648], R82 ;  /* 0x0006485201007387 */ /* 0x0003e80000100a00 */
[----:B-1----:R-:W4:Y:S04]  /*20990*/  LDL.LU.64 R82, [R1+0x1138] ;  /* 0x0011380001527983 */ /* 0x002f280000300a00 */
[----:B------:R1:W-:Y:S04]  /*209a0*/  STL.64 [R1+0x650], R58 ;  /* 0x0006503a01007387 */ /* 0x0003e80000100a00 */
[----:B-1----:R-:W4:Y:S04]  /*209b0*/  LDL.LU.64 R58, [R1+0x10] ;  /* 0x00001000013a7983 */ /* 0x002f280000300a00 */
[----:B------:R1:W-:Y:S04]  /*209c0*/  STL.64 [R1+0x658], R2 ;  /* 0x0006580201007387 */ /* 0x0003e80000100a00 */
[----:B-1----:R-:W4:Y:S04]  /*209d0*/  LDL.LU.64 R2, [R1] ;  /* 0x0000000001027983 */ /* 0x002f280000300a00 */
        /* <DEDUP_REMOVED lines=8> */
[----:B------:R-:W-:-:S04]  /*20a60*/  IMAD.WIDE R218, R9, 0x4, R218 ;  /* 0x0000000409da7825 */ /* 0x000fc800078e02da */
[C---:B------:R-:W-:Y:S01]  /*20a70*/  IMAD.WIDE R210, R9.reuse, 0x4, R210 ;  /* 0x0000000409d27825 */ /* 0x040fe200078e02d2 */
[----:B------:R1:W-:Y:S03]  /*20a80*/  STL.64 [R1+0x680], R218 ;  /* 0x000680da01007387 */ /* 0x0003e60000100a00 */
[----:B------:R-:W-:-:S04]  /*20a90*/  IMAD.WIDE R202, R9, 0x4, R202 ;  /* 0x0000000409ca7825 */ /* 0x000fc800078e02ca */
[C---:B------:R-:W-:Y:S01]  /*20aa0*/  IMAD.WIDE R186, R9.reuse, 0x4, R186 ;  /* 0x0000000409ba7825 */ /* 0x040fe200078e02ba */
[----:B-1----:R-:W4:Y:S03]  /*20ab0*/  LDL.LU.64 R218, [R1+0x1110] ;  /* 0x0011100001da7983 */ /* 0x002f260000300a00 */
[C---:B------:R-:W-:Y:S01]  /*20ac0*/  IMAD.WIDE R178, R9.reuse, 0x4, R178 ;  /* 0x0000000409b27825 */ /* 0x040fe200078e02b2 */
[----:B------:R1:W-:Y:S03]  /*20ad0*/  STL.64 [R1+0x688], R210 ;  /* 0x000688d201007387 */ /* 0x0003e60000100a00 */
[C---:B------:R-:W-:Y:S01]  /*20ae0*/  IMAD.WIDE R162, R9.reuse, 0x4, R162 ;  /* 0x0000000409a27825 */ /* 0x040fe200078e02a2 */
[----:B-1----:R-:W4:Y:S04]  /*20af0*/  LDL.LU.64 R210, [R1+0x1108] ;  /* 0x0011080001d27983 */ /* 0x002f280000300a00 */
[----:B------:R1:W-:Y:S01]  /*20b00*/  STL.64 [R1+0x690], R202 ;  /* 0x000690ca01007387 */ /* 0x0003e20000100a00 */
[----:B------:R-:W-:-:S03]  /*20b10*/  IMAD.WIDE R154, R9, 0x4, R154 ;  /* 0x00000004099a7825 */ /* 0x000fc600078e029a */
[----:B-1----:R-:W4:Y:S01]  /*20b20*/  LDL.LU.64 R202, [R1+0x1100] ;  /* 0x0011000001ca7983 */ /* 0x002f220000300a00 */
[----:B------:R-:W-:-:S04]  /*20b30*/  IMAD.WIDE R146, R9, 0x4, R146 ;  /* 0x0000000409927825 */ /* 0x000fc800078e0292 */
[----:B------:R-:W-:-:S04]  /*20b40*/  IMAD.WIDE R130, R9, 0x4, R130 ;  /* 0x0000000409827825 */ /* 0x000fc800078e0282 */
[----:B--2---:R-:W-:-:S04]  /*20b50*/  IMAD.WIDE R122, R9, 0x4, R122 ;  /* 0x00000004097a7825 */ /* 0x004fc800078e027a */
[----:B------:R-:W-:-:S04]  /*20b60*/  IMAD.WIDE R106, R9, 0x4, R106 ;  /* 0x00000004096a7825 */ /* 0x000fc800078e026a */
[----:B------:R-:W-:-:S04]  /*20b70*/  IMAD.WIDE R98, R9, 0x4, R98 ;  /* 0x0000000409627825 */ /* 0x000fc800078e0262 */
[----:B------:R-:W-:-:S04]  /*20b80*/  IMAD.WIDE R74, R9, 0x4, R74 ;  /* 0x00000004094a7825 */ /* 0x000fc800078e024a */
[----:B------:R-:W-:-:S04]  /*20b90*/  IMAD.WIDE R66, R9, 0x4, R66 ;  /* 0x0000000409427825 */ /* 0x000fc800078e0242 */
[----:B---3--:R-:W-:-:S04]  /*20ba0*/  IMAD.WIDE R90, R9, 0x4, R90 ;  /* 0x00000004095a7825 */ /* 0x008fc800078e025a */
[----:B----4-:R-:W-:-:S04]  /*20bb0*/  IMAD.WIDE R240, R9, 0x4, R240 ;  /* 0x0000000409f07825 */ /* 0x010fc800078e02f0 */
[----:B------:R-:W-:-:S04]  /*20bc0*/  IMAD.WIDE R82, R9, 0x4, R82 ;  /* 0x0000000409527825 */ /* 0x000fc800078e0252 */
[----:B------:R-:W-:-:S04]  /*20bd0*/  IMAD.WIDE R58, R9, 0x4, R58 ;  /* 0x00000004093a7825 */ /* 0x000fc800078e023a */
[----:B------:R-:W-:-:S04]  /*20be0*/  IMAD.WIDE R114, R9, 0x4, R114 ;  /* 0x0000000409727825 */ /* 0x000fc800078e0272 */
[----:B------:R-:W-:-:S04]  /*20bf0*/  IMAD.WIDE R138, R9, 0x4, R138 ;  /* 0x00000004098a7825 */ /* 0x000fc800078e028a */
[----:B------:R-:W-:-:S04]  /*20c00*/  IMAD.WIDE R170, R9, 0x4, R170 ;  /* 0x0000000409aa7825 */ /* 0x000fc800078e02aa */
[----:B------:R-:W-:-:S05]  /*20c10*/  IMAD.WIDE R194, R9, 0x4, R194 ;  /* 0x0000000409c27825 */ /* 0x000fca00078e02c2 */
        /* <DEDUP_REMOVED lines=33> */
[----:B-1----:R-:W2:Y:S04]  /*20e30*/  LDL.LU.64 R66, [R1+0x1078] ;  /* 0x0010780001427983 */ /* 0x002ea80000300a00 */
[----:B------:R1:W-:Y:S04]  /*20e40*/  STL.64 [R1+0x730], R58 ;  /* 0x0007303a01007387 */ /* 0x0003e80000100a00 */
[----:B-1----:R-:W2:Y:S04]  /*20e50*/  LDL.LU.64 R58, [R1+0x1070] ;  /* 0x00107000013a7983 */ /* 0x002ea80000300a00 */
[----:B------:R1:W-:Y:S04]  /*20e60*/  STL.64 [R1+0x738], R240 ;  /* 0x000738f001007387 */ /* 0x0003e80000100a00 */
[----:B-1----:R-:W3:Y:S01]  /*20e70*/  LDL.LU.64 R240, [R1+0x1068] ;  /* 0x0010680001f07983 */ /* 0x002ee20000300a00 */
[----:B------:R-:W-:-:S04]  /*20e80*/  IMAD.WIDE R2, R9, 0x4, R2 ;  /* 0x0000000409027825 */ /* 0x000fc800078e0202 */
[C---:B------:R-:W-:Y:S01]  /*20e90*/  IMAD.WIDE R50, R9.reuse, 0x4, R50 ;  /* 0x0000000409327825 */ /* 0x040fe200078e0232 */
[----:B------:R1:W-:Y:S03]  /*20ea0*/  STL.64 [R1+0x740], R2 ;  /* 0x0007400201007387 */ /* 0x0003e60000100a00 */
[----:B------:R-:W-:-:S04]  /*20eb0*/  IMAD.WIDE R42, R9, 0x4, R42 ;  /* 0x00000004092a7825 */ /* 0x000fc800078e022a */
[----:B------:R-:W-:-:S04]  /*20ec0*/  IMAD.WIDE R238, R9, 0x4, R238 ;  /* 0x0000000409ee7825 */ /* 0x000fc800078e02ee */
[----:B-1----:R-:W-:-:S04]  /*20ed0*/  IMAD.WIDE R2, R9, 0x4, R242 ;  /* 0x0000000409027825 */ /* 0x002fc800078e02f2 */
[----:B------:R-:W-:Y:S02]  /*20ee0*/  IMAD.MOV.U32 R242, RZ, RZ, R50 ;  /* 0x000000fffff27224 */ /* 0x000fe400078e0032 */
[----:B------:R-:W-:Y:S02]  /*20ef0*/  IMAD.MOV.U32 R243, RZ, RZ, R51 ;  /* 0x000000fffff37224 */ /* 0x000fe400078e0033 */
[C---:B------:R-:W-:Y:S01]  /*20f00*/  IMAD.WIDE R232, R9.reuse, 0x4, R232 ;  /* 0x0000000409e87825 */ /* 0x040fe200078e02e8 */
[----:B------:R-:W2:Y:S03]  /*20f10*/  LDL.LU.64 R50, [R1+0x1060] ;  /* 0x0010600001327983 */ /* 0x000ea60000300a00 */
[----:B---3--:R-:W-:-:S05]  /*20f20*/  IMAD.WIDE R240, R9, 0x4, R240 ;  /* 0x0000000409f07825 */ /* 0x008fca00078e02f0 */
[----:B------:R1:W-:Y:S02]  /*20f30*/  STL.64 [R1+0x750], R240 ;  /* 0x000750f001007387 */ /* 0x0003e40000100a00 */
[----:B-1----:R-:W-:Y:S02]  /*20f40*/  IMAD.MOV.U32 R240, RZ, RZ, R42 ;  /* 0x000000fffff07224 */ /* 0x002fe400078e002a */
[----:B------:R-:W-:Y:S02]  /*20f50*/  IMAD.MOV.U32 R241, RZ, RZ, R43 ;  /* 0x000000fffff17224 */ /* 0x000fe400078e002b */
[----:B------:R-:W3:Y:S04]  /*20f60*/  LDL.LU.64 R42, [R1+0x1058] ;  /* 0x00105800012a7983 */ /* 0x000ee80000300a00 */
[----:B------:R1:W-:Y:S02]  /*20f70*/  STL.64 [R1+0x758], R238 ;  /* 0x000758ee01007387 */ /* 0x0003e40000100a00 */
[----:B-1----:R-:W-:-:S02]  /*20f80*/  IMAD.MOV.U32 R238, RZ, RZ, R232 ;  /* 0x000000ffffee7224 */ /* 0x002fc400078e00e8 */
[----:B------:R-:W-:Y:S02]  /*20f90*/  IMAD.MOV.U32 R239, RZ, RZ, R233 ;  /* 0x000000ffffef7224 */ /* 0x000fe400078e00e9 */
[----:B------:R-:W4:Y:S01]  /*20fa0*/  LDL.LU.64 R232, [R1+0x1050] ;  /* 0x0010500001e87983 */ /* 0x000f220000300a00 */
[----:B------:R-:W-:-:S04]  /*20fb0*/  IMAD.WIDE R236, R9, 0x4, R236 ;  /* 0x0000000409ec7825 */ /* 0x000fc800078e02ec */
[C---:B------:R-:W-:Y:S01]  /*20fc0*/  IMAD.WIDE R34, R9.reuse, 0x4, R34 ;  /* 0x0000000409227825 */ /* 0x040fe200078e0222 */
[----:B------:R1:W-:Y:S03]  /*20fd0*/  STL.64 [R1+0x760], R236 ;  /* 0x000760ec01007387 */ /* 0x0003e60000100a00 */
[----:B------:R-:W-:-:S04]  /*20fe0*/  IMAD.WIDE R26, R9, 0x4, R26 ;  /* 0x00000004091a7825 */ /* 0x000fc800078e021a */
[----:B------:R-:W-:-:S04]  /*20ff0*/  IMAD.WIDE R10, R9, 0x4, R10 ;  /* 0x00000004090a7825 */ /* 0x000fc800078e020a */
[----:B-1----:R-:W-:Y:S02]  /*21000*/  IMAD.MOV.U32 R236, RZ, RZ, R34 ;  /* 0x000000ffffec7224 */ /* 0x002fe400078e0022 */
[----:B------:R-:W-:Y:S02]  /*21010*/  IMAD.MOV.U32 R237, RZ, RZ, R35 ;  /* 0x000000ffffed7224 */ /* 0x000fe400078e0023 */
[----:B------:R-:W3:Y:S04]  /*21020*/  LDL.LU.64 R34, [R1+0x1048] ;  /* 0x0010480001227983 */ /* 0x000ee80000300a00 */
[----:B------:R-:W-:Y:S04]  /*21030*/  STL.64 [R1+0x748], R2 ;  /* 0x0007480201007387 */ /* 0x000fe80000100a00 */
[----:B------:R1:W-:Y:S01]  /*21040*/  STL.64 [R1+0xfa0], R2 ;  /* 0x000fa00201007387 */ /* 0x0003e20000100a00 */
[----:B------:R-:W-:-:S04]  /*21050*/  IMAD.WIDE R230, R9, 0x4, R230 ;  /* 0x0000000409e67825 */ /* 0x000fc800078e02e6 */
[----:B------:R-:W-:-:S04]  /*21060*/  IMAD.WIDE R18, R9, 0x4, R18 ;  /* 0x0000000409127825 */ /* 0x000fc800078e0212 */
[----:B-1----:R-:W-:Y:S02]  /*21070*/  IMAD.MOV.U32 R2, RZ, RZ, R244 ;  /* 0x000000ffff027224 */ /* 0x002fe400078e00f4 */
[----:B------:R-:W-:Y:S02]  /*21080*/  IMAD.MOV.U32 R3, RZ, RZ, R245 ;  /* 0x000000ffff037224 */ /* 0x000fe400078e00f5 */
[----:B------:R-:W-:-:S04]  /*21090*/  IMAD.WIDE R244, R9, 0x4, R234 ;  /* 0x0000000409f47825 */ /* 0x000fc800078e02ea */
[----:B------:R-:W-:Y:S02]  /*210a0*/  IMAD.MOV.U32 R234, RZ, RZ, R26 ;  /* 0x000000ffffea7224 */ /* 0x000fe400078e001a */
[----:B------:R-:W-:Y:S02]  /*210b0*/  IMAD.MOV.U32 R235, RZ, RZ, R27 ;  /* 0x000000ffffeb7224 */ /* 0x000fe400078e001b */
[----:B------:R-:W3:Y:S01]  /*210c0*/  LDL.LU.64 R26, [R1+0x1040] ;  /* 0x00104000011a7983 */ /* 0x000ee20000300a00 */
[----:B----4-:R-:W-:-:S05]  /*210d0*/  IMAD.WIDE R232, R9, 0x4, R232 ;  /* 0x0000000409e87825 */ /* 0x010fca00078e02e8 */
[----:B------:R1:W-:Y:S02]  /*210e0*/  STL.64 [R1+0x770], R232 ;  /* 0x000770e801007387 */ /* 0x0003e40000100a00 */
[----:B-1----:R-:W-:Y:S02]  /*210f0*/  IMAD.MOV.U32 R232, RZ, RZ, R10 ;  /* 0x000000ffffe87224 */ /* 0x002fe400078e000a */
[----:B------:R-:W-:Y:S02]  /*21100*/  IMAD.MOV.U32 R233, RZ, RZ, R11 ;  /* 0x000000ffffe97224 */ /* 0x000fe400078e000b */
[----:B------:R-:W4:Y:S04]  /*21110*/  LDL.LU.64 R10, [R1+0x1038] ;  /* 0x00103800010a7983 */ /* 0x000f280000300a00 */
[----:B------:R1:W-:Y:S02]  /*21120*/  STL.64 [R1+0x778], R230 ;  /* 0x000778e601007387 */ /* 0x0003e40000100a00 */
[----:B-1----:R-:W-:-:S02]  /*21130*/  IMAD.MOV.U32 R230, RZ, RZ, R18 ;  /* 0x000000ffffe67224 */ /* 0x002fc400078e0012 */
[----:B------:R-:W-:Y:S02]  /*21140*/  IMAD.MOV.U32 R231, RZ, RZ, R19 ;  /* 0x000000ffffe77224 */ /* 0x000fe400078e0013 */
[----:B------:R-:W3:Y:S01]  /*21150*/  LDL.LU.64 R18, [R1+0x1030] ;  /* 0x0010300001127983 */ /* 0x000ee20000300a00 */
[----:B------:R-:W-:-:S04]  /*21160*/  IMAD.WIDE R228, R9, 0x4, R228 ;  /* 0x0000000409e47825 */ /* 0x000fc800078e02e4 */
[C---:B------:R-:W-:Y:S01]  /*21170*/  IMAD.WIDE R4, R9.reuse, 0x4, R4 ;  /* 0x0000000409047825 */ /* 0x040fe200078e0204 */
[----:B------:R1:W-:Y:S04]  /*21180*/  STL.64 [R1+0x780], R228 ;  /* 0x000780e401007387 */ /* 0x0003e80000100a00 */
[----:B------:R-:W-:Y:S01]  /*21190*/  STL.64 [R1+0x768], R244 ;  /* 0x000768f401007387 */ /* 0x000fe20000100a00 */
[----:B------:R-:W-:-:S03]  /*211a0*/  IMAD.WIDE R6, R9, 0x4, R6 ;  /* 0x0000000409067825 */ /* 0x000fc600078e0206 */
[----:B------:R2:W-:Y:S01]  /*211b0*/  STL.64 [R1+0xfa8], R244 ;  /* 0x000fa8f401007387 */ /* 0x0005e20000100a00 */
[----:B-1----:R-:W-:Y:S02]  /*211c0*/  IMAD.MOV.U32 R228, RZ, RZ, R6 ;  /* 0x000000ffffe47224 */ /* 0x002fe400078e0006 */
[----:B------:R-:W-:Y:S02]  /*211d0*/  IMAD.MOV.U32 R229, RZ, RZ, R7 ;  /* 0x000000ffffe57224 */ /* 0x000fe400078e0007 */
[----:B--2---:R-:W-:Y:S02]  /*211e0*/  IMAD.MOV.U32 R244, RZ, RZ, R4 ;  /* 0x000000fffff47224 */ /* 0x004fe400078e0004 */
[----:B------:R-:W-:Y:S02]  /*211f0*/  IMAD.MOV.U32 R245, RZ, RZ, R5 ;  /* 0x000000fffff57224 */ /* 0x000fe400078e0005 */
[C---:B------:R-:W-:Y:S02]  /*21200*/  IMAD.WIDE R4, R9.reuse, 0x4, R226 ;  /* 0x0000000409047825 */ /* 0x040fe400078e02e2 */
[----:B------:R-:W2:Y:S02]  /*21210*/  LDL.64 R226, [R1+0x350] ;  /* 0x0003500001e27983 */ /* 0x000ea40000100a00 */
[----:B------:R-:W-:-:S02]  /*21220*/  IMAD.WIDE R6, R9, 0x4, R12 ;  /* 0x0000000409067825 */ /* 0x000fc400078e020c */
[----:B------:R-:W-:Y:S02]  /*21230*/  STL.64 [R1+0x788], R4 ;  /* 0x0007880401007387 */ /* 0x000fe40000100a00 */
[----:B------:R-:W-:Y:S02]  /*21240*/  IMAD.MOV.U32 R12, RZ, RZ, R228 ;  /* 0x000000ffff0c7224 */ /* 0x000fe400078e00e4 */
[----:B------:R-:W-:Y:S02]  /*21250*/  IMAD.MOV.U32 R13, RZ, RZ, R229 ;  /* 0x000000ffff0d7224 */ /* 0x000fe400078e00e5 */
[----:B------:R-:W-:Y:S02]  /*21260*/  IMAD.MOV.U32 R228, RZ, RZ, R230 ;  /* 0x000000ffffe47224 */ /* 0x000fe400078e00e6 */
[----:B------:R-:W-:Y:S02]  /*21270*/  IMAD.MOV.U32 R229, RZ, RZ, R231 ;  /* 0x000000ffffe57224 */ /* 0x000fe400078e00e7 */
        /* <DEDUP_REMOVED lines=13> */
[----:B------:R-:W-:Y:S02]  /*21350*/  IMAD.MOV.U32 R20, RZ, RZ, R234 ;  /* 0x000000ffff147224 */ /* 0x000fe400078e00ea */
[----:B------:R-:W-:Y:S02]  /*21360*/  IMAD.MOV.U32 R21, RZ, RZ, R235 ;  /* 0x000000ffff157224 */ /* 0x000fe400078e00eb */
[----:B------:R-:W-:-:S04]  /*21370*/  IMAD.WIDE R72, R9, 0x4, R72 ;  /* 0x0000000409487825 */ /* 0x000fc800078e0248 */
[----:B------:R-:W-:Y:S02]  /*21380*/  IMAD.MOV.U32 R234, RZ, RZ, R236 ;  /* 0x000000ffffea7224 */ /* 0x000fe400078e00ec */
[----:B------:R-:W-:Y:S02]  /*21390*/  IMAD.MOV.U32 R235, RZ, RZ, R237 ;  /* 0x000000ffffeb7224 */ /* 0x000fe400078e00ed */
[----:B------:R-:W-:-:S04]  /*213a0*/  IMAD.WIDE R76, R9, 0x4, R76 ;  /* 0x00000004094c7825 */ /* 0x000fc800078e024c */
        /* <DEDUP_REMOVED lines=29> */
[----:B------:R-:W-:Y:S03]  /*21580*/  STL.64 [R1+0x7a0], R10 ;  /* 0x0007a00a01007387 */ /* 0x000fe60000100a00 */
[----:B----4-:R-:W-:Y:S01]  /*21590*/  IMAD.WIDE R6, R9, 0x4, R16 ;  /* 0x0000000409067825 */ /* 0x010fe200078e0210 */
[----:B------:R1:W-:Y:S03]  /*215a0*/  STL.64 [R1+0x7b0], R4 ;  /* 0x0007b00401007387 */ /* 0x0003e60000100a00 */
[----:B------:R-:W-:Y:S01]  /*215b0*/  IMAD.MOV.U32 R14, RZ, RZ, R2 ;  /* 0x000000ffff0e7224 */ /* 0x000fe200078e0002 */
[----:B------:R-:W-:Y:S01]  /*215c0*/  STL.64 [R1+0x7a8], R6 ;  /* 0x0007a80601007387 */ /* 0x000fe20000100a00 */
[----:B------:R-:W-:-:S02]  /*215d0*/  IMAD.MOV.U32 R15, RZ, RZ, R3 ;  /* 0x000000ffff0f7224 */ /* 0x000fc400078e0003 */
[C---:B------:R-:W-:Y:S01]  /*215e0*/  IMAD.WIDE R2, R9.reuse, 0x4, R26 ;  /* 0x0000000409027825 */ /* 0x040fe200078e021a */
[----:B------:R-:W-:Y:S03]  /*215f0*/  STL.64 [R1+0xfb8], R6 ;  /* 0x000fb80601007387 */ /* 0x000fe60000100a00 */
[----:B-1----:R-:W-:Y:S01]  /*21600*/  IMAD.WIDE R4, R9, 0x4, R22 ;  /* 0x0000000409047825 */ /* 0x002fe200078e0216 */
[----:B------:R-:W-:Y:S04]  /*21610*/  STL.64 [R1+0x7b8], R230 ;  /* 0x0007b8e601007387 */ /* 0x000fe80000100a00 */
[----:B------:R-:W-:Y:S04]  /*21620*/  STL.64 [R1+0xfd8], R230 ;  /* 0x000fd8e601007387 */ /* 0x000fe80000100a00 */
[----:B------:R-:W-:Y:S04]  /*21630*/  STL.64 [R1+0x7c0], R4 ;  /* 0x0007c00401007387 */ /* 0x000fe80000100a00 */
[----:B------:R-:W-:Y:S04]  /*21640*/  STL.64 [R1+0xfc0], R4 ;  /* 0x000fc00401007387 */ /* 0x000fe80000100a00 */
[----:B------:R1:W-:Y:S01]  /*21650*/  STL.64 [R1+0x7d0], R2 ;  /* 0x0007d00201007387 */ /* 0x0003e20000100a00 */
[----:B------:R-:W-:-:S02]  /*21660*/  IMAD.MOV.U32 R10, RZ, RZ, R244 ;  /* 0x000000ffff0a7224 */ /* 0x000fc400078e00f4 */
[----:B------:R-:W-:Y:S02]  /*21670*/  IMAD.MOV.U32 R11, RZ, RZ, R245 ;  /* 0x000000ffff0b7224 */ /* 0x000fe400078e00f5 */
[----:B------:R-:W-:-:S04]  /*21680*/  IMAD.WIDE R244, R9, 0x4, R30 ;  /* 0x0000000409f47825 */ /* 0x000fc800078e021e */
[----:B-1----:R-:W-:-:S05]  /*21690*/  IMAD.WIDE R2, R9, 0x4, R28 ;  /* 0x0000000409027825 */ /* 0x002fca00078e021c */
[----:B------:R1:W-:Y:S01]  /*216a0*/  STL.64 [R1+0x7d8], R2 ;  /* 0x0007d80201007387 */ /* 0x0003e20000100a00 */
[----:B------:R-:W-:-:S03]  /*216b0*/  IMAD.WIDE R4, R9, 0x4, R42 ;  /* 0x0000000409047825 */ /* 0x000fc600078e022a */
[----:B------:R3:W-:Y:S04]  /*216c0*/  STL.64 [R1+0xfc8], R24 ;  /* 0x000fc81801007387 */ /* 0x0007e80000100a00 */
[----:B------:R-:W-:Y:S01]  /*216d0*/  STL.64 [R1+0x7e0], R244 ;  /* 0x0007e0f401007387 */ /* 0x000fe20000100a00 */
[----:B-1----:R-:W-:-:S03]  /*216e0*/  IMAD.WIDE R2, R9, 0x4, R34 ;  /* 0x0000000409027825 */ /* 0x002fc600078e0222 */
[----:B------:R-:W-:Y:S01]  /*216f0*/  STL.64 [R1+0xfe0], R244 ;  /* 0x000fe0f401007387 */ /* 0x000fe20000100a00 */
[----:B---3--:R-:W-:-:S03]  /*21700*/  IMAD.WIDE R24, R9, 0x4, R36 ;  /* 0x0000000409187825 */ /* 0x008fc600078e0224 */
[----:B------:R1:W-:Y:S04]  /*21710*/  STL.64 [R1+0x7f0], R2 ;  /* 0x0007f00201007387 */ /* 0x0003e80000100a00 */
[----:B------:R-:W-:Y:S04]  /*21720*/  STL.64 [R1+0x7e8], R32 ;  /* 0x0007e82001007387 */ /* 0x000fe80000100a00 */
[----:B------:R-:W-:Y:S01]  /*21730*/  STL.64 [R1+0xfe8], R32 ;  /* 0x000fe82001007387 */ /* 0x000fe20000100a00 */
[----:B-1----:R-:W-:-:S03]  /*21740*/  IMAD.WIDE R2, R9, 0x4, R38 ;  /* 0x0000000409027825 */ /* 0x002fc600078e0226 */
[----:B------:R-:W-:Y:S04]  /*21750*/  STL.64 [R1+0x7f8], R24 ;  /* 0x0007f81801007387 */ /* 0x000fe80000100a00 */
[----:B------:R-:W-:Y:S04]  /*21760*/  STL.64 [R1+0xff0], R24 ;  /* 0x000ff01801007387 */ /* 0x000fe80000100a00 */
[----:B------:R1:W-:Y:S04]  /*21770*/  STL.64 [R1+0x810], R4 ;  /* 0x0008100401007387 */ /* 0x0003e80000100a00 */
[----:B------:R-:W-:Y:S04]  /*21780*/  STL.64 [R1+0x800], R2 ;  /* 0x0008000201007387 */ /* 0x000fe80000100a00 */
[----:B------:R3:W-:Y:S01]  /*21790*/  STL.64 [R1+0xff8], R2 ;  /* 0x000ff80201007387 */ /* 0x0007e20000100a00 */
[----:B-1----:R-:W-:-:S03]  /*217a0*/  IMAD.WIDE R4, R9, 0x4, R44 ;  /* 0x0000000409047825 */ /* 0x002fc600078e022c */
[----:B------:R-:W-:Y:S01]  /*217b0*/  STL.64 [R1+0x808], R40 ;  /* 0x0008082801007387 */ /* 0x000fe20000100a00 */
[----:B------:R-:W-:-:S03]  /*217c0*/  IMAD.WIDE R24, R9, 0x4, R50 ;  /* 0x0000000409187825 */ /* 0x000fc600078e0232 */
[----:B------:R-:W-:Y:S04]  /*217d0*/  STL.64 [R1+0x1000], R40 ;  /* 0x0010002801007387 */ /* 0x000fe80000100a00 */
[----:B------:R-:W-:Y:S01]  /*217e0*/  STL.64 [R1+0x818], R4 ;  /* 0x0008180401007387 */ /* 0x000fe20000100a00 */
[----:B------:R-:W-:-:S03]  /*217f0*/  IMAD.WIDE R6, R9, 0x4, R52 ;  /* 0x0000000409067825 */ /* 0x000fc600078e0234 */
[----:B------:R-:W-:Y:S01]  /*21800*/  STL.64 [R1+0x1008], R4 ;  /* 0x0010080401007387 */ /* 0x000fe20000100a00 */
[----:B------:R-:W-:-:S03]  /*21810*/  IMAD.WIDE R32, R9, 0x4, R58 ;  /* 0x0000000409207825 */ /* 0x000fc600078e023a */
[----:B------:R-:W-:Y:S04]  /*21820*/  STL.64 [R1+0x820], R46 ;  /* 0x0008202e01007387 */ /* 0x000fe80000100a00 */
[----:B------:R-:W-:Y:S04]  /*21830*/  STL.64 [R1+0x1010], R46 ;  /* 0x0010102e01007387 */ /* 0x000fe80000100a00 */
[----:B------:R-:W-:Y:S04]  /*21840*/  STL.64 [R1+0x830], R24 ;  /* 0x0008301801007387 */ /* 0x000fe80000100a00 */
[----:B------:R-:W-:Y:S01]  /*21850*/  STL.64 [R1+0x1018], R24 ;  /* 0x0010181801007387 */ /* 0x000fe20000100a00 */
[----:B------:R-:W-:-:S03]  /*21860*/  IMAD.WIDE R244, R9, 0x4, R66 ;  /* 0x0000000409f47825 */ /* 0x000fc600078e0242 */
[----:B------:R-:W-:Y:S04]  /*21870*/  STL.64 [R1+0x828], R48 ;  /* 0x0008283001007387 */ /* 0x000fe80000100a00 */
[----:B------:R1:W-:Y:S04]  /*21880*/  STL.64 [R1+0x1020], R48 ;  /* 0x0010203001007387 */ /* 0x0003e80000100a00 */
[----:B------:R-:W-:Y:S04]  /*21890*/  STL.64 [R1+0x838], R6 ;  /* 0x0008380601007387 */ /* 0x000fe80000100a00 */
[----:B------:R-:W-:Y:S01]  /*218a0*/  STL.64 [R1+0x840], R54 ;  /* 0x0008403601007387 */ /* 0x000fe20000100a00 */
[----:B------:R-:W-:-:S03]  /*218b0*/  IMAD.WIDE R230, R9, 0x4, R74 ;  /* 0x0000000409e67825 */ /* 0x000fc600078e024a */
[----:B------:R4:W-:Y:S04]  /*218c0*/  STL.64 [R1+0x850], R32 ;  /* 0x0008502001007387 */ /* 0x0009e80000100a00 */
[----:B------:R-:W-:Y:S04]  /*218d0*/  STL.64 [R1+0x848], R56 ;  /* 0x0008483801007387 */ /* 0x000fe80000100a00 */
[----:B------:R-:W-:Y:S04]  /*218e0*/  STL.64 [R1+0x858], R60 ;  /* 0x0008583c01007387 */ /* 0x000fe80000100a00 */
[----:B------:R-:W-:Y:S04]  /*218f0*/  STL.64 [R1+0x860], R62 ;  /* 0x0008603e01007387 */ /* 0x000fe80000100a00 */
        /* <DEDUP_REMOVED lines=11> */
[----:B------:R-:W-:Y:S01]  /*219b0*/  STL.64 [R1+0x8c0], R86 ;  /* 0x0008c05601007387 */ /* 0x000fe20000100a00 */
[----:B------:R-:W-:-:S03]  /*219c0*/  IMAD.WIDE R74, R9, 0x4, R106 ;  /* 0x00000004094a7825 */ /* 0x000fc600078e026a */
[----:B------:R-:W-:Y:S04]  /*219d0*/  STL.64 [R1+0x8d0], R90 ;  /* 0x0008d05a01007387 */ /* 0x000fe80000100a00 */
[----:B------:R-:W-:Y:S04]  /*219e0*/  STL.64 [R1+0x8c8], R88 ;  /* 0x0008c85801007387 */ /* 0x000fe80000100a00 */
[----:B------:R-:W-:Y:S04]  /*219f0*/  STL.64 [R1+0x8d8], R92 ;  /* 0x0008d85c01007387 */ /* 0x000fe80000100a00 */
[----:B------:R-:W-:Y:S04]  /*21a00*/  STL.64 [R1+0x8e0], R94 ;  /* 0x0008e05e01007387 */ /* 0x000fe80000100a00 */
[----:B------:R-:W-:Y:S04]  /*21a10*/  STL.64 [R1+0x8f0], R98 ;  /* 0x0008f06201007387 */ /* 0x000fe80000100a00 */
[----:B------:R-:W-:Y:S04]  /*21a20*/  STL.64 [R1+0x8e8], R96 ;  /* 0x0008e86001007387 */ /* 0x000fe80000100a00 */
[----:B------:R-:W-:Y:S04]  /*21a30*/  STL.64 [R1+0x8f8], R100 ;  /* 0x0008f86401007387 */ /* 0x000fe80000100a00 */
[----:B------:R-:W-:Y:S04]  /*21a40*/  STL.64 [R1+0x900], R102 ;  /* 0x0009006601007387 */ /* 0x000fe80000100a00 */
[----:B------:R4:W-:Y:S01]  /*21a50*/  STL.64 [R1+0x910], R74 ;  /* 0x0009104a01007387 */ /* 0x0009e20000100a00 */
[----:B------:R-:W-:-:S03]  /*21a60*/  IMAD.WIDE R120, R9, 0x4, R120 ;  /* 0x0000000409787825 */ /* 0x000fc600078e0278 */
[----:B------:R-:W-:Y:S01]  /*21a70*/  STL.64 [R1+0x908], R104 ;  /* 0x0009086801007387 */ /* 0x000fe20000100a00 */
        /* <DEDUP_REMOVED lines=55> */
[----:B------:R-:W2:Y:S01]  /*21df0*/  LDL.64 R166, [R1+0x260] ;  /* 0x0002600001a67983 */ /* 0x000ea20000100a00 */
[----:B------:R-:W-:-:S03]  /*21e00*/  IMAD.WIDE R176, R9, 0x4, R176 ;  /* 0x0000000409b07825 */ /* 0x000fc600078e02b0 */
[----:B------:R-:W-:Y:S01]  /*21e10*/  STL.64 [R1+0xa00], R164 ;  /* 0x000a00a401007387 */ /* 0x000fe20000100a00 */
[----:B------:R-:W-:-:S03]  /*21e20*/  IMAD.WIDE R180, R9, 0x4, R180 ;  /* 0x0000000409b47825 */ /* 0x000fc600078e02b4 */
[----:B------:R-:W-:Y:S01]  /*21e30*/  STL.64 [R1+0xa08], R42 ;  /* 0x000a082a01007387 */ /* 0x000fe20000100a00 */
[----:B------:R-:W-:-:S03]  /*21e40*/  IMAD.WIDE R182, R9, 0x4, R182 ;  /* 0x0000000409b67825 */ /* 0x000fc600078e02b6 */
[----:B------:R-:W4:Y:S01]  /*21e50*/  LDL.64 R168, [R1+0x268] ;  /* 0x0002680001a87983 */ /* 0x000f220000100a00 */
[----:B------:R-:W-:-:S03]  /*21e60*/  IMAD.WIDE R186, R9, 0x4, R186 ;  /* 0x0000000409ba7825 */ /* 0x000fc600078e02ba */
[----:B------:R-:W-:Y:S01]  /*21e70*/  STL.64 [R1+0xa10], R18 ;  /* 0x000a101201007387 */ /* 0x000fe20000100a00 */
[----:B------:R-:W-:-:S03]  /*21e80*/  IMAD.WIDE R184, R9, 0x4, R184 ;  /* 0x0000000409b87825 */ /* 0x000fc600078e02b8 */
[----:B------:R4:W-:Y:S01]  /*21e90*/  STL.64 [R1+0xa18], R170 ;  /* 0x000a18aa01007387 */ /* 0x0009e20000100a00 */
[----:B------:R-:W-:-:S03]  /*21ea0*/  IMAD.WIDE R188, R9, 0x4, R188 ;  /* 0x0000000409bc7825 */ /* 0x000fc600078e02bc */
[----:B------:R-:W-:Y:S01]  /*21eb0*/  STL.64 [R1+0xa20], R172 ;  /* 0x000a20ac01007387 */ /* 0x000fe20000100a00 */
[----:B------:R-:W-:-:S03]  /*21ec0*/  IMAD.WIDE R190, R9, 0x4, R190 ;  /* 0x0000000409be7825 */ /* 0x000fc600078e02be */
        /* <DEDUP_REMOVED lines=10> */
[----:B------:R-:W2:Y:S01]  /*21f70*/  LDL.64 R196, [R1+0x2d8] ;  /* 0x0002d80001c47983 */ /* 0x000ea20000100a00 */
[----:B------:R-:W-:-:S04]  /*21f80*/  IMAD.WIDE R194, R9, 0x4, R194 ;  /* 0x0000000409c27825 */ /* 0x000fc800078e02c2 */
[C---:B------:R-:W-:Y:S01]  /*21f90*/  IMAD.WIDE R192, R9.reuse, 0x4, R192 ;  /* 0x0000000409c07825 */ /* 0x040fe200078e02c0 */
[----:B------:R-:W-:Y:S03]  /*21fa0*/  STL.64 [R1+0xa78], R194 ;  /* 0x000a78c201007387 */ /* 0x000fe60000100a00 */
[C---:B------:R-:W-:Y:S01]  /*21fb0*/  IMAD.WIDE R38, R9.reuse, 0x4, R198 ;  /* 0x0000000409267825 */ /* 0x040fe200078e02c6 */
[----:B------:R-:W-:Y:S03]  /*21fc0*/  STL.64 [R1+0xa70], R192 ;  /* 0x000a70c001007387 */ /* 0x000fe60000100a00 */
[C---:B------:R-:W-:Y:S01]  /*21fd0*/  IMAD.WIDE R16, R9.reuse, 0x4, R200 ;  /* 0x0000000409107825 */ /* 0x040fe200078e02c8 */
[----:B------:R-:W-:Y:S03]  /*21fe0*/  STL.64 [R1+0xa80], R52 ;  /* 0x000a803401007387 */ /* 0x000fe60000100a00 */
[C---:B------:R-:W-:Y:S01]  /*21ff0*/  IMAD.WIDE R82, R9.reuse, 0x4, R202 ;  /* 0x0000000409527825 */ /* 0x040fe200078e02ca */
[----:B------:R-:W4:Y:S03]  /*22000*/  LDL.64 R198, [R1+0x2e0] ;  /* 0x0002e00001c67983 */ /* 0x000f260000100a00 */
[C---:B------:R-:W-:Y:S01]  /*22010*/  IMAD.WIDE R50, R9.reuse, 0x4, R204 ;  /* 0x0000000409327825 */ /* 0x040fe200078e02cc */
[----:B------:R-:W4:Y:S03]  /*22020*/  LDL.64 R200, [R1+0x2e8] ;  /* 0x0002e80001c87983 */ /* 0x000f260000100a00 */
[----:B------:R-:W-:Y:S01]  /*22030*/  IMAD.WIDE R36, R9, 0x4, R206 ;  /* 0x0000000409247825 */ /* 0x000fe200078e02ce */
[----:B------:R-:W-:Y:S03]  /*22040*/  STL.64 [R1+0xa88], R38 ;  /* 0x000a882601007387 */ /* 0x000fe60000100a00 */
[----:B------:R-:W-:Y:S01]  /*22050*/  IMAD.MOV.U32 R26, RZ, RZ, R14 ;  /* 0x000000ffff1a7224 */ /* 0x000fe200078e000e */
[----:B------:R-:W4:Y:S01]  /*22060*/  LDL.64 R202, [R1+0x2f0] ;  /* 0x0002f00001ca7983 */ /* 0x000f220000100a00 */
[----:B------:R-:W-:-:S02]  /*22070*/  IMAD.MOV.U32 R27, RZ, RZ, R15 ;  /* 0x000000ffff1b7224 */ /* 0x000fc400078e000f */
[C---:B------:R-:W-:Y:S01]  /*22080*/  IMAD.WIDE R66, R9.reuse, 0x4, R210 ;  /* 0x0000000409427825 */ /* 0x040fe200078e02d2 */
[----:B------:R-:W-:Y:S03]  /*22090*/  STL.64 [R1+0xa90], R16 ;  /* 0x000a901001007387 */ /* 0x000fe60000100a00 */
[C---:B------:R-:W-:Y:S01]  /*220a0*/  IMAD.WIDE R14, R9.reuse, 0x4, R208 ;  /* 0x00000004090e7825 */ /* 0x040fe200078e02d0 */
[----:B------:R4:W-:Y:S03]  /*220b0*/  STL.64 [R1+0xa98], R82 ;  /* 0x000a985201007387 */ /* 0x0009e60000100a00 */
[C---:B------:R-:W-:Y:S01]  /*220c0*/  IMAD.WIDE R106, R9.reuse, 0x4, R212 ;  /* 0x00000004096a7825 */ /* 0x040fe200078e02d4 */
[----:B------:R-:W-:Y:S03]  /*220d0*/  STL.64 [R1+0xaa0], R50 ;  /* 0x000aa03201007387 */ /* 0x000fe60000100a00 */
[----:B------:R-:W-:Y:S01]  /*220e0*/  IMAD.WIDE R34, R9, 0x4, R214 ;  /* 0x0000000409227825 */ /* 0x000fe200078e02d6 */
[----:B------:R-:W4:Y:S03]  /*220f0*/  LDL.64 R210, [R1+0x310] ;  /* 0x0003100001d27983 */ /* 0x000f260000100a00 */
[----:B------:R-:W-:Y:S01]  /*22100*/  IMAD.MOV.U32 R28, RZ, RZ, R12 ;  /* 0x000000ffff1c7224 */ /* 0x000fe200078e000c */
[----:B------:R-:W-:Y:S01]  /*22110*/  STL.64 [R1+0xaa8], R36 ;  /* 0x000aa82401007387 */ /* 0x000fe20000100a00 */
[----:B------:R-:W-:-:S02]  /*22120*/  IMAD.MOV.U32 R29, RZ, RZ, R13 ;  /* 0x000000ffff1d7224 */ /* 0x000fc400078e000d */
[C---:B------:R-:W-:Y:S01]  /*22130*/  IMAD.WIDE R58, R9.reuse, 0x4, R218 ;  /* 0x00000004093a7825 */ /* 0x040fe200078e02da */
[----:B------:R4:W-:Y:S03]  /*22140*/  STL.64 [R1+0xab8], R66 ;  /* 0x000ab84201007387 */ /* 0x0009e60000100a00 */
[C---:B------:R-:W-:Y:S01]  /*22150*/  IMAD.WIDE R12, R9.reuse, 0x4, R216 ;  /* 0x00000004090c7825 */ /* 0x040fe200078e02d8 */
[----:B------:R-:W-:Y:S03]  /*22160*/  STL.64 [R1+0xab0], R14 ;  /* 0x000ab00e01007387 */ /* 0x000fe60000100a00 */
[C---:B------:R-:W-:Y:S01]  /*22170*/  IMAD.WIDE R220, R9.reuse, 0x4, R220 ;  /* 0x0000000409dc7825 */ /* 0x040fe200078e02dc */
[----:B------:R-:W-:Y:S04]  /*22180*/  STL.64 [R1+0xac0], R106 ;  /* 0x000ac06a01007387 */ /* 0x000fe80000100a00 */
[----:B------:R-:W4:Y:S04]  /*22190*/  LDL.64 R218, [R1+0x330] ;  /* 0x0003300001da7983 */ /* 0x000f280000100a00 */
[----:B------:R-:W-:Y:S04]  /*221a0*/  STL.64 [R1+0xac8], R34 ;  /* 0x000ac82201007387 */ /* 0x000fe80000100a00 */
[----:B------:R4:W-:Y:S04]  /*221b0*/  STL.64 [R1+0xad8], R58 ;  /* 0x000ad83a01007387 */ /* 0x0009e80000100a00 */
[----:B------:R-:W-:Y:S04]  /*221c0*/  STL.64 [R1+0xad0], R12 ;  /* 0x000ad00c01007387 */ /* 0x000fe80000100a00 */
[----:B------:R4:W-:Y:S04]  /*221d0*/  STL.64 [R1+0xae0], R220 ;  /* 0x000ae0dc01007387 */ /* 0x0009e80000100a00 */
[----:B------:R-:W4:Y:S01]  /*221e0*/  LDL.LU.64 R248, [R1+0x1028] ;  /* 0x0010280001f87983 */ /* 0x000f220000300a00 */
[----:B------:R-:W-:Y:S01]  /*221f0*/  IMAD.MOV.U32 R22, RZ, RZ, R10 ;  /* 0x000000ffff167224 */ /* 0x000fe200078e000a */
[----:B------:R-:W-:Y:S01]  /*22200*/  ISETP.NE.U32.AND P1, PT, R8, RZ, PT ;  /* 0x000000ff0800720c */ /* 0x000fe20003f25070 */
[----:B------:R-:W-:Y:S01]  /*22210*/  IMAD.MOV.U32 R23, RZ, RZ, R11 ;  /* 0x000000ffff177224 */ /* 0x000fe200078e000b */
[----:B------:R-:W4:Y:S01]  /*22220*/  LDL.64 R44, [R1+0x370] ;  /* 0x00037000012c7983 */ /* 0x000f220000100a00 */
[----:B------:R-:W-:-:S03]  /*22230*/  IMAD.WIDE R30, R9, 0x4, R222 ;  /* 0x00000004091e7825 */ /* 0x000fc600078e02de */
[----:B------:R-:W4:Y:S01]  /*22240*/  LDL.64 R222, [R1+0x3f0] ;  /* 0x0003f00001de7983 */ /* 0x000f220000100a00 */
[----:B------:R-:W-:-:S03]  /*22250*/  IMAD.WIDE R10, R9, 0x4, R224 ;  /* 0x00000004090a7825 */ /* 0x000fc600078e02e0 */
[----:B------:R-:W4:Y:S04]  /*22260*/  LDL.64 R8, [R1+0x3b0] ;  /* 0x0003b00001087983 */ /* 0x000f280000100a00 */
[----:B------:R-:W4:Y:S01]  /*22270*/  LDL.64 R224, [R1+0x3d0] ;  /* 0x0003d00001e07983 */ /* 0x000f220000100a00 */
[----:B---3--:R-:W-:-:S03]  /*22280*/  IMAD.MOV.U32 R2, RZ, RZ, R28 ;  /* 0x000000ffff027224 */ /* 0x008fc600078e001c */
[----:B------:R-:W3:Y:S01]  /*22290*/  LDL.64 R216, [R1+0x410] ;  /* 0x0004100001d87983 */ /* 0x000ee20000100a00 */
[----:B------:R-:W-:-:S03]  /*222a0*/  IMAD.MOV.U32 R3, RZ, RZ, R29 ;  /* 0x000000ffff037224 */ /* 0x000fc600078e001d */
[----:B------:R-:W3:Y:S01]  /*222b0*/  LDL.64 R214, [R1+0x430] ;  /* 0x0004300001d67983 */ /* 0x000ee20000100a00 */
[----:B------:R-:W-:-:S03]  /*222c0*/  IMAD.MOV.U32 R28, RZ, RZ, R26 ;  /* 0x000000ffff1c7224 */ /* 0x000fc600078e001a */
[----:B------:R-:W3:Y:S01]  /*222d0*/  LDL.64 R212, [R1+0x450] ;  /* 0x0004500001d47983 */ /* 0x000ee20000100a00 */
[----:B------:R-:W-:-:S03]  /*222e0*/  IMAD.MOV.U32 R29, RZ, RZ, R27 ;  /* 0x000000ffff1d7224 */ /* 0x000fc600078e001b */
[----:B------:R-:W3:Y:S01]  /*222f0*/  LDL.64 R208, [R1+0x470] ;  /* 0x0004700001d07983 */ /* 0x000ee20000100a00 */
[----:B------:R-:W-:Y:S02]  /*22300*/  IMAD.MOV.U32 R26, RZ, RZ, R228 ;  /* 0x000000ffff1a7224 */ /* 0x000fe400078e00e4 */
[----:B------:R-:W-:Y:S01]  /*22310*/  IMAD.MOV.U32 R27, RZ, RZ, R229 ;  /* 0x000000ffff1b7224 */ /* 0x000fe200078e00e5 */
[----:B------:R-:W3:Y:S04]  /*22320*/  LDL.64 R206, [R1+0x490] ;  /* 0x0004900001ce7983 */ /* 0x000ee80000100a00 */
[----:B------:R-:W3:Y:S04]  /*22330*/  LDL.64 R204, [R1+0x4b0] ;  /* 0x0004b00001cc7983 */ /* 0x000ee80000100a00 */
[----:B------:R-:W3:Y:S04]  /*22340*/  LDL.64 R228, [R1+0x4d0] ;  /* 0x0004d00001e47983 */ /* 0x000ee80000100a00 */
[----:B-1----:R-:W3:Y:S04]  /*22350*/  LDL.64 R48, [R1+0x4f0] ;  /* 0x0004f00001307983 */ /* 0x002ee80000100a00 */
[----:B--2---:R-:W-:Y:S04]  /*22360*/  LDGSTS.E [R247+-0x75ff8], desc[UR46][R196.64], P5 ;  /* 0x8a008000c4f77fae */ /* 0x004fe8000a92186e */
[----:B------:R-:W2:Y:S04]  /*22370*/  LDL.64 R246, [R1+0x390] ;  /* 0x0003900001f67983 */ /* 0x000ea80000100a00 */
[----:B------:R1:W-:Y:S04]  /*22380*/  STL.64 [R1+0xaf0], R30 ;  /* 0x000af01e01007387 */ /* 0x0003e80000100a00 */
[----:B------:R1:W-:Y:S04]  /*22390*/  STL.64 [R1+0xae8], R10 ;  /* 0x000ae80a01007387 */ /* 0x0003e80000100a00 */
[----:B------:R-:W3:Y:S01]  /*223a0*/  LDL.64 R24, [R1+0x510] ;  /* 0x0005100001187983 */ /* 0x000ee20000100a00 */
[----:B------:R-:W-:-:S02]  /*223b0*/  ISETP.NE.U32.AND P0, PT, R252, RZ, PT ;  /* 0x000000fffc00720c */ /* 0x000fc40003f05070 */
[----:B------:R-:W1:Y:S01]  /*223c0*/  LDC R252, c[0x0][0x230] ;  /* 0x00008c00fffc7b82 */ /* 0x000e620000000800 */
[----:B------:R-:W3:Y:S04]  /*223d0*/  LDL.64 R46, [R1+0x530] ;  /* 0x00053000012e7983 */ /* 0x000ee80000100a00 */
[----:B------:R-:W3:Y:S04]  /*223e0*/  LDL.64 R4, [R1+0x5b0] ;  /* 0x0005b00001047983 */ /* 0x000ee80000100a00 */
[----:B------:R-:W3:Y:S04]  /*223f0*/  LDL.64 R40, [R1+0x5a0] ;  /* 0x0005a00001287983 */ /* 0x000ee80000100a00 */
[----:B----4-:R-:W-:Y:S04]  /*22400*/  LDGSTS.E [R248+-0x78000], desc[UR46][R166.64], P4 ;  /* 0x88000000a6f87fae */ /* 0x010fe8000a12186e */
[----:B------:R-:W-:Y:S04]  /*22410*/  LDGSTS.E [R248+-0x77ff8], desc[UR46][R168.64], P6 ;  /* 0x88008000a8f87fae */ /* 0x000fe8000b12186e */
[----:B------:R-:W-:Y:S04]  /*22420*/  LDGSTS.E [R248+-0x76000], desc[UR46][R198.64], P0 ;  /* 0x8a000000c6f87fae */ /* 0x000fe8000812186e */
[----:B------:R-:W-:Y:S04]  /*22430*/  LDGSTS.E [R248+-0x75ff8], desc[UR46][R200.64], P1 ;  /* 0x8a008000c8f87fae */ /* 0x000fe8000892186e */
[----:B------:R-:W0:Y:S04]  /*22440*/  LDGDEPBAR ;  /* 0x00000000000079af */ /* 0x000e280000000000 */
[----:B------:R-:W-:Y:S04]  /*22450*/  LDGSTS.E [R249+0x40000], desc[UR46][R202.64], P3 ;  /* 0x40000000caf97fae */ /* 0x000fe8000992186e */
[----:B------:R-:W-:Y:S04]  /*22460*/  LDGSTS.E [R249+0x40400], desc[UR46][R210.64], P3 ;  /* 0x40400000d2f97fae */ /* 0x000fe8000992186e */
[----:B------:R-:W-:Y:S04]  /*22470*/  LDGSTS.E [R249+0x40800], desc[UR46][R218.64], P3 ;  /* 0x40800000daf97fae */ /* 0x000fe8000992186e */
[----:B------:R-:W-:Y:S04]  /*22480*/  LDGSTS.E [R249+0x40c00], desc[UR46][R226.64], P3 ;  /* 0x40c00000e2f97fae */ /* 0x000fe8000992186e */
[----:B------:R-:W-:Y:S04]  /*22490*/  LDGSTS.E [R249+0x41000], desc[UR46][R44.64], P3 ;  /* 0x410000002cf97fae */ /* 0x000fe8000992186e */
[----:B------:R-:W4:Y:S04]  /*224a0*/  LDL.64 R44, [R1+0x580] ;  /* 0x00058000012c7983 */ /* 0x000f280000100a00 */
[----:B--2---:R-:W-:Y:S04]  /*224b0*/  LDGSTS.E [R249+0x41400], desc[UR46][R246.64], P3 ;  /* 0x41400000f6f97fae */ /* 0x004fe8000992186e */
[----:B------:R-:W-:Y:S04]  /*224c0*/  LDGSTS.E [R249+0x41800], desc[UR46][R8.64], P3 ;  /* 0x4180000008f97fae */ /* 0x000fe8000992186e */
[----:B------:R-:W-:Y:S04]  /*224d0*/  LDGSTS.E [R249+0x41c00], desc[UR46][R224.64], P3 ;  /* 0x41c00000e0f97fae */ /* 0x000fe8000992186e */
[----:B------:R-:W-:Y:S04]  /*224e0*/  LDGSTS.E [R249+0x42000], desc[UR46][R222.64], P3 ;  /* 0x42000000def97fae */ /* 0x000fe8000992186e */
[----:B---3--:R-:W-:Y:S04]  /*224f0*/  LDGSTS.E [R249+0x42400], desc[UR46][R216.64], P3 ;  /* 0x42400000d8f97fae */ /* 0x008fe8000992186e */
[----:B------:R-:W-:Y:S04]  /*22500*/  LDGSTS.E [R249+0x42800], desc[UR46][R214.64], P3 ;  /* 0x42800000d6f97fae */ /* 0x000fe8000992186e */
[----:B------:R-:W-:Y:S04]  /*22510*/  LDGSTS.E [R249+0x42c00], desc[UR46][R212.64], P3 ;  /* 0x42c00000d4f97fae */ /* 0x000fe8000992186e */
[----:B------:R-:W-:Y:S04]  /*22520*/  LDGSTS.E [R249+0x43000], desc[UR46][R208.64], P3 ;  /* 0x43000000d0f97fae */ /* 0x000fe8000992186e */
[----:B------:R-:W-:Y:S04]  /*22530*/  LDGSTS.E [R249+0x43400], desc[UR46][R206.64], P3 ;  /* 0x43400000cef97fae */ /* 0x000fe8000992186e */
[----:B------:R-:W-:Y:S04]  /*22540*/  LDGSTS.E [R249+0x43800], desc[UR46][R204.64], P3 ;  /* 0x43800000ccf97fae */ /* 0x000fe8000992186e */
[----:B------:R-:W-:Y:S04]  /*22550*/  LDGSTS.E [R249+0x43c00], desc[UR46][R228.64], P3 ;  /* 0x43c00000e4f97fae */ /* 0x000fe8000992186e */
[----:B------:R-:W2:Y:S04]  /*22560*/  LDL.64 R208, [R1+0x560] ;  /* 0x0005600001d07983 */ /* 0x000ea80000100a00 */
[----:B------:R-:W-:Y:S04]  /*22570*/  LDGSTS.E [R249+0x44000], desc[UR46][R48.64], P3 ;  /* 0x4400000030f97fae */ /* 0x000fe8000992186e */
[----:B------:R-:W3:Y:S04]  /*22580*/  LDL.64 R228, [R1+0x5d0] ;  /* 0x0005d00001e47983 */ /* 0x000ee80000100a00 */
[----:B------:R-:W3:Y:S04]  /*22590*/  LDL.64 R206, [R1+0x5f0] ;  /* 0x0005f00001ce7983 */ /* 0x000ee80000100a00 */
[----:B------:R-:W-:Y:S04]  /*225a0*/  LDGSTS.E [R249+0x44400], desc[UR46][R24.64], P3 ;  /* 0x4440000018f97fae */ /* 0x000fe8000992186e */
[----:B------:R-:W3:Y:S04]  /*225b0*/  LDL.64 R48, [R1+0x610] ;  /* 0x0006100001307983 */ /* 0x000ee80000100a00 */
[----:B------:R-:W-:Y:S04]  /*225c0*/  LDGSTS.E [R249+0x44800], desc[UR46][R46.64], P3 ;  /* 0x448000002ef97fae */ /* 0x000fe8000992186e */
[----:B------:R-:W3:Y:S04]  /*225d0*/  LDL.64 R24, [R1+0x630] ;  /* 0x0006300001187983 */ /* 0x000ee80000100a00 */
[----:B------:R-:W-:Y:S04]  /*225e0*/  LDGSTS.E [R249+0x44c00], desc[UR46][R4.64], P3 ;  /* 0x44c0000004f97fae */ /* 0x000fe8000992186e */
[----:B------:R-:W-:Y:S04]  /*225f0*/  LDGSTS.E [R249+0x45000], desc[UR46][R40.64], P3 ;  /* 0x4500000028f97fae */ /* 0x000fe8000992186e */
        /* <DEDUP_REMOVED lines=10> */
[----:B----4-:R4:W-:Y:S04]  /*226a0*/  LDGSTS.E [R249+0x45400], desc[UR46][R44.64], P3 ;  /* 0x454000002cf97fae */ /* 0x0109e8000992186e */
[----:B------:R-:W3:Y:S01]  /*226b0*/  LDL.64 R214, [R1+0x7d0] ;  /* 0x0007d00001d67983 */ /* 0x000ee20000100a00 */
[----:B----4-:R-:W-:-:S02]  /*226c0*/  IMAD.MOV.U32 R44, RZ, RZ, R2 ;  /* 0x000000ffff2c7224 */ /* 0x010fc400078e0002 */
[----:B------:R-:W-:Y:S02]  /*226d0*/  IMAD.MOV.U32 R45, RZ, RZ, R3 ;  /* 0x000000ffff2d7224 */ /* 0x000fe400078e0003 */
[----:B------:R-:W4:Y:S04]  /*226e0*/  LDL.64 R2, [R1+0x6b0] ;  /* 0x0006b00001027983 */ /* 0x000f280000100a00 */
[----:B--2---:R-:W-:Y:S04]  /*226f0*/  LDGSTS.E [R249+0x45800], desc[UR46][R208.64], P3 ;  /* 0x45800000d0f97fae */ /* 0x004fe8000992186e */
[----:B---3--:R-:W-:Y:S04]  /*22700*/  LDGSTS.E [R249+0x45c00], desc[UR46][R228.64], P3 ;  /* 0x45c00000e4f97fae */ /* 0x008fe8000992186e */
[----:B------:R-:W-:Y:S04]  /*22710*/  LDGSTS.E [R249+0x46000], desc[UR46][R206.64], P3 ;  /* 0x46000000cef97fae */ /* 0x000fe8000992186e */
[----:B------:R-:W2:Y:S04]  /*22720*/  LDL.64 R208, [R1+0x7f0] ;  /* 0x0007f00001d07983 */ /* 0x000ea80000100a00 */
[----:B------:R-:W3:Y:S04]  /*22730*/  LDL.64 R228, [R1+0x770] ;  /* 0x0007700001e47983 */ /* 0x000ee80000100a00 */
[----:B------:R-:W2:Y:S04]  /*22740*/  LDL.64 R206, [R1+0x810] ;  /* 0x0008100001ce7983 */ /* 0x000ea80000100a00 */
[----:B------:R-:W-:Y:S04]  /*22750*/  LDGSTS.E [R249+0x46400], desc[UR46][R48.64], P3 ;  /* 0x4640000030f97fae */ /* 0x000fe8000992186e */
[----:B------:R-:W-:Y:S04]  /*22760*/  LDGSTS.E [R249+0x46800], desc[UR46][R24.64], P3 ;  /* 0x4680000018f97fae */ /* 0x000fe8000992186e */
        /* <DEDUP_REMOVED lines=8> */
[----:B----4-:R-:W-:Y:S04]  /*227f0*/  LDGSTS.E [R249+0x47800], desc[UR46][R2.64], P3 ;  /* 0x4780000002f97fae */ /* 0x010fe8000992186e */
[----:B------:R-:W-:Y:S04]  /*22800*/  LDGSTS.E [R249+0x47c00], desc[UR46][R246.64], P3 ;  /* 0x47c00000f6f97fae */ /* 0x000fe8000992186e */
[----:B------:R-:W-:Y:S04]  /*22810*/  LDGSTS.E [R249+0x50000], desc[UR46][R8.64], P3 ;  /* 0x5000000008f97fae */ /* 0x000fe8000992186e */
[----:B------:R-:W-:Y:S04]  /*22820*/  LDGSTS.E [R249+0x50400], desc[UR46][R224.64], P3 ;  /* 0x50400000e0f97fae */ /* 0x000fe8000992186e */
[----:B------:R-:W-:Y:S04]  /*22830*/  LDGSTS.E [R249+0x50800], desc[UR46][R212.64], P3 ;  /* 0x50800000d4f97fae */ /* 0x000fe8000992186e */
[----:B------:R-:W-:Y:S04]  /*22840*/  LDGSTS.E [R249+0x50c00], desc[UR46][R204.64], P3 ;  /* 0x50c00000ccf97fae */ /* 0x000fe8000992186e */
[----:B------:R-:W4:Y:S04]  /*22850*/  LDL.LU.64 R2, [R1+0xff8] ;  /* 0x000ff80001027983 */ /* 0x000f280000300a00 */
[----:B------:R-:W4:Y:S04]  /*22860*/  LDL.64 R212, [R1+0x318] ;  /* 0x0003180001d47983 */ /* 0x000f280000100a00 */
[----:B------:R-:W4:Y:S04]  /*22870*/  LDL.64 R204, [R1+0x2f8] ;  /* 0x0002f80001cc7983 */ /* 0x000f280000100a00 */
[----:B---3--:R-:W-:Y:S04]  /*22880*/  LDGSTS.E [R249+0x51000], desc[UR46][R228.64], P3 ;  /* 0x51000000e4f97fae */ /* 0x008fe8000992186e */
[----:B------:R-:W-:Y:S04]  /*22890*/  LDGSTS.E [R249+0x51400], desc[UR46][R222.64], P3 ;  /* 0x51400000def97fae */ /* 0x000fe8000992186e */
[----:B------:R-:W-:Y:S04]  /*228a0*/  LDGSTS.E [R249+0x51800], desc[UR46][R216.64], P3 ;  /* 0x51800000d8f97fae */ /* 0x000fe8000992186e */
[----:B------:R-:W-:Y:S04]  /*228b0*/  LDGSTS.E [R249+0x51c00], desc[UR46][R214.64], P3 ;  /* 0x51c00000d6f97fae */ /* 0x000fe8000992186e */
        /* <DEDUP_REMOVED lines=12> */
[----:B------:R-:W3:Y:S04]  /*22980*/  LDL.LU.64 R24, [R1+0xff0] ;  /* 0x000ff00001187983 */ /* 0x000ee80000300a00 */
[----:B------:R-:W-:Y:S04]  /*22990*/  LDGSTS.E [R249+0x54c00], desc[UR46][R122.64], P3 ;  /* 0x54c000007af97fae */ /* 0x000fe8000992186e */
[----:B------:R-:W3:Y:S04]  /*229a0*/  LDL.LU.64 R32, [R1+0xfe8] ;  /* 0x000fe80001207983 */ /* 0x000ee80000300a00 */
[----:B------:R-:W-:Y:S04]  /*229b0*/  LDGSTS.E [R249+0x55000], desc[UR46][R130.64], P3 ;  /* 0x5500000082f97fae */ /* 0x000fe8000992186e */
[----:B------:R-:W3:Y:S04]  /*229c0*/  LDL.LU.64 R244, [R1+0xfe0] ;  /* 0x000fe00001f47983 */ /* 0x000ee80000300a00 */
[----:B------:R-:W-:Y:S04]  /*229d0*/  LDGSTS.E [R249+0x55400], desc[UR46][R138.64], P3 ;  /* 0x554000008af97fae */ /* 0x000fe8000992186e */
[----:B------:R-:W3:Y:S04]  /*229e0*/  LDL.LU.64 R230, [R1+0xfd8] ;  /* 0x000fd80001e67983 */ /* 0x000ee80000300a00 */
[----:B------:R-:W-:Y:S04]  /*229f0*/  LDGSTS.E [R249+0x55800], desc[UR46][R146.64], P3 ;  /* 0x5580000092f97fae */ /* 0x000fe8000992186e */
[----:B------:R-:W4:Y:S04]  /*22a00*/  LDL.LU.64 R250, [R1+0xfd0] ;  /* 0x000fd00001fa7983 */ /* 0x000f280000300a00 */
[----:B------:R-:W-:Y:S04]  /*22a10*/  LDGSTS.E [R249+0x55c00], desc[UR46][R154.64], P3 ;  /* 0x55c000009af97fae */ /* 0x000fe8000992186e */
[----:B------:R-:W-:Y:S04]  /*22a20*/  LDGSTS.E [R249+0x56000], desc[UR46][R162.64], P3 ;  /* 0x56000000a2f97fae */ /* 0x000fe8000992186e */
[----:B------:R-:W-:Y:S04]  /*22a30*/  LDGSTS.E [R249+0x56400], desc[UR46][R170.64], P3 ;  /* 0x56400000aaf97fae */ /* 0x000fe8000992186e */
[----:B------:R-:W2:Y:S04]  /*22a40*/  LDL.64 R74, [R1+0x338] ;  /* 0x00033800014a7983 */ /* 0x000ea80000100a00 */
        /* <DEDUP_REMOVED lines=9> */
[----:B------:R-:W-:Y:S04]  /*22ae0*/  LDGSTS.E [R249+0x56c00], desc[UR46][R186.64], P3 ;  /* 0x56c00000baf97fae */ /* 0x000fe8000992186e */
        /* <DEDUP_REMOVED lines=16> */
[----:B------:R-:W-:Y:S04]  /*22bf0*/  LDGSTS.E [R250+0x40500], desc[UR46][R212.64], P3 ;  /* 0x40500000d4fa7fae */ /* 0x000fe8000992186e */
[----:B--2---:R-:W-:Y:S04]  /*22c00*/  LDGSTS.E [R250+0x40900], desc[UR46][R74.64], P3 ;  /* 0x409000004afa7fae */ /* 0x004fe8000992186e */
[----:B------:R-:W-:Y:S04]  /*22c10*/  LDGSTS.E [R250+0x40d00], desc[UR46][R228.64], P3 ;  /* 0x40d00000e4fa7fae */ /* 0x000fe8000992186e */
        /* <DEDUP_REMOVED lines=11> */
[----:B------:R-:W3:Y:S04]  /*22cd0*/  LDL.64 R178, [R1+0x5f8] ;  /* 0x0005f80001b27983 */ /* 0x000ee80000100a00 */
[----:B------:R-:W-:Y:S04]  /*22ce0*/  LDGSTS.E [R250+0x43900], desc[UR46][R90.64], P3 ;  /* 0x439000005afa7fae */ /* 0x000fe8000992186e */
[----:B------:R-:W4:Y:S04]  /*22cf0*/  LDL.64 R170, [R1+0x618] ;  /* 0x0006180001aa7983 */ /* 0x000f280000100a00 */
[----:B------:R-:W-:Y:S04]  /*22d00*/  LDGSTS.E [R250+0x43d00], desc[UR46][R82.64], P3 ;  /* 0x43d0000052fa7fae */ /* 0x000fe8000992186e */
[----:B------:R-:W4:Y:S04]  /*22d10*/  LDL.64 R162, [R1+0x638] ;  /* 0x0006380001a27983 */ /* 0x000f280000100a00 */
[----:B------:R-:W-:Y:S04]  /*22d20*/  LDGSTS.E [R250+0x44100], desc[UR46][R66.64], P3 ;  /* 0x4410000042fa7fae */ /* 0x000fe8000992186e */
[----:B------:R-:W4:Y:S04]  /*22d30*/  LDL.64 R154, [R1+0x658] ;  /* 0x00065800019a7983 */ /* 0x000f280000100a00 */
[----:B------:R-:W-:Y:S04]  /*22d40*/  LDGSTS.E [R250+0x44500], desc[UR46][R58.64], P3 ;  /* 0x445000003afa7fae */ /* 0x000fe8000992186e */
[----:B------:R-:W3:Y:S04]  /*22d50*/  LDL.64 R66, [R1+0x598] ;  /* 0x0005980001427983 */ /* 0x000ee80000100a00 */
[----:B------:R-:W4:Y:S04]  /*22d60*/  LDL.64 R146, [R1+0x678] ;  /* 0x0006780001927983 */ /* 0x000f280000100a00 */
        /* <DEDUP_REMOVED lines=8> */
[----:B--2---:R-:W-:Y:S04]  /*22df0*/  LDGSTS.E [R250+0x44900], desc[UR46][R74.64], P3 ;  /* 0x449000004afa7fae */ /* 0x004fe8000992186e */
[----:B------:R-:W-:Y:S04]  /*22e00*/  LDGSTS.E [R250+0x44d00], desc[UR46][R206.64], P3 ;  /* 0x44d00000cefa7fae */ /* 0x000fe8000992186e */
[----:B------:R-:W2:Y:S04]  /*22e10*/  LDL.64 R74, [R1+0x778] ;  /* 0x00077800014a7983 */ /* 0x000ea80000100a00 */
[----:B------:R-:W2:Y:S04]  /*22e20*/  LDL.64 R206, [R1+0x300] ;  /* 0x0003000001ce7983 */ /* 0x000ea80000100a00 */
[----:B---3--:R-:W-:Y:S04]  /*22e30*/  LDGSTS.E [R250+0x45100], desc[UR46][R66.64], P3 ;  /* 0x4510000042fa7fae */ /* 0x008fe8000992186e */
[----:B------:R-:W-:Y:S04]  /*22e40*/  LDGSTS.E [R250+0x45500], desc[UR46][R194.64], P3 ;  /* 0x45500000c2fa7fae */ /* 0x000fe8000992186e */
[----:B------:R-:W-:Y:S04]  /*22e50*/  LDGSTS.E [R250+0x45900], desc[UR46][R186.64], P3 ;  /* 0x45900000bafa7fae */ /* 0x000fe8000992186e */
[----:B------:R-:W3:Y:S04]  /*22e60*/  LDL.64 R66, [R1+0x798] ;  /* 0x0007980001427983 */ /* 0x000ee80000100a00 */
[----:B----4-:R-:W-:Y:S04]  /*22e70*/  LDGSTS.E [R250+0x45d00], desc[UR46][R58.64], P3 ;  /* 0x45d000003afa7fae */ /* 0x010fe8000992186e */
[----:B------:R-:W-:Y:S04]  /*22e80*/  LDGSTS.E [R250+0x46100], desc[UR46][R178.64], P3 ;  /* 0x46100000b2fa7fae */ /* 0x000fe8000992186e */
[----:B------:R-:W-:Y:S04]  /*22e90*/  LDGSTS.E [R250+0x46500], desc[UR46][R170.64], P3 ;  /* 0x46500000aafa7fae */ /* 0x000fe8000992186e */
        /* <DEDUP_REMOVED lines=13> */
[----:B------:R2:W-:Y:S04]  /*22f70*/  LDGSTS.E [R250+0x51900], desc[UR46][R230.64], P3 ;  /* 0x51900000e6fa7fae */ /* 0x0005e8000992186e */
[----:B----4-:R-:W-:Y:S04]  /*22f80*/  LDGSTS.E [R250+0x51d00], desc[UR46][R58.64], P3 ;  /* 0x51d000003afa7fae */ /* 0x010fe8000992186e */
[----:B------:R-:W-:Y:S01]  /*22f90*/  LDGSTS.E [R250+0x52100], desc[UR46][R24.64], P3 ;  /* 0x5210000018fa7fae */ /* 0x000fe2000992186e */
[----:B--2---:R-:W-:-:S03]  /*22fa0*/  IMAD.MOV.U32 R230, RZ, RZ, R238 ;  /* 0x000000ffffe67224 */ /* 0x004fc600078e00ee */
[----:B------:R-:W-:Y:S01]  /*22fb0*/  LDGSTS.E [R250+0x52500], desc[UR46][R4.64], P3 ;  /* 0x5250000004fa7fae */ /* 0x000fe2000992186e */
[----:B------:R-:W-:-:S03]  /*22fc0*/  IMAD.MOV.U32 R231, RZ, RZ, R239 ;  /* 0x000000ffffe77224 */ /* 0x000fc600078e00ef */
[----:B------:R-:W-:Y:S04]  /*22fd0*/  LDGSTS.E [R250+0x52900], desc[UR46][R6.64], P3 ;  /* 0x5290000006fa7fae */ /* 0x000fe8000992186e */
[----:B------:R-:W-:Y:S04]  /*22fe0*/  LDGSTS.E [R250+0x52d00], desc[UR46][R60.64], P3 ;  /* 0x52d000003cfa7fae */ /* 0x000fe8000992186e */
[----:B------:R-:W-:Y:S04]  /*22ff0*/  LDGSTS.E [R250+0x53100], desc[UR46][R68.64], P3 ;  /* 0x5310000044fa7fae */ /* 0x000fe8000992186e */
[----:B------:R-:W2:Y:S04]  /*23000*/  LDL.64 R238, [R1+0x380] ;  /* 0x0003800001ee7983 */ /* 0x000ea80000100a00 */
[----:B------:R-:W-:Y:S04]  /*23010*/  LDGSTS.E [R250+0x53500], desc[UR46][R76.64], P3 ;  /* 0x535000004cfa7fae */ /* 0x000fe8000992186e */
[----:B------:R-:W3:Y:S04]  /*23020*/  LDL.LU.64 R24, [R1+0xfc8] ;  /* 0x000fc80001187983 */ /* 0x000ee80000300a00 */
[----:B------:R-:W-:Y:S04]  /*23030*/  LDGSTS.E [R250+0x53900], desc[UR46][R84.64], P3 ;  /* 0x5390000054fa7fae */ /* 0x000fe8000992186e */
[----:B------:R-:W4:Y:S04]  /*23040*/  LDL.LU.64 R4, [R1+0xfc0] ;  /* 0x000fc00001047983 */ /* 0x000f280000300a00 */
[----:B------:R-:W-:Y:S04]  /*23050*/  LDGSTS.E [R250+0x53d00], desc[UR46][R92.64], P3 ;  /* 0x53d000005cfa7fae */ /* 0x000fe8000992186e */
[----:B------:R-:W3:Y:S04]  /*23060*/  LDL.LU.64 R6, [R1+0xfb8] ;  /* 0x000fb80001067983 */ /* 0x000ee80000300a00 */
[----:B------:R-:W-:Y:S04]  /*23070*/  LDGSTS.E [R250+0x54100], desc[UR46][R100.64], P3 ;  /* 0x5410000064fa7fae */ /* 0x000fe8000992186e */
[----:B------:R-:W2:Y:S04]  /*23080*/  LDL.64 R98, [R1+0x360] ;  /* 0x0003600001627983 */ /* 0x000ea80000100a00 */
[----:B------:R-:W-:Y:S04]  /*23090*/  LDGSTS.E [R250+0x54500], desc[UR46][R108.64], P3 ;  /* 0x545000006cfa7fae */ /* 0x000fe8000992186e */
[----:B------:R-:W4:Y:S04]  /*230a0*/  LDL.64 R100, [R1+0x340] ;  /* 0x0003400001647983 */ /* 0x000f280000100a00 */
[----:B------:R-:W-:Y:S04]  /*230b0*/  LDGSTS.E [R250+0x54900], desc[UR46][R116.64], P3 ;  /* 0x5490000074fa7fae */ /* 0x000fe8000992186e */
        /* <DEDUP_REMOVED lines=24> */
[----:B------:R1:W-:Y:S04]  /*23240*/  LDGSTS.E [R250+0x57d00], desc[UR46][R220.64], P3 ;  /* 0x57d00000dcfa7fae */ /* 0x0003e8000992186e */
        /* <DEDUP_REMOVED lines=8> */
[----:B----4-:R-:W-:Y:S04]  /*232d0*/  LDGSTS.E [R251+0x40a00], desc[UR46][R100.64], P3 ;  /* 0x40a0000064fb7fae */ /* 0x010fe8000992186e */
[----:B--2---:R-:W-:Y:S04]  /*232e0*/  LDGSTS.E [R251+0x40e00], desc[UR46][R98.64], P3 ;  /* 0x40e0000062fb7fae */ /* 0x004fe8000992186e */
[----:B------:R-:W-:Y:S04]  /*232f0*/  LDGSTS.E [R251+0x41200], desc[UR46][R238.64], P3 ;  /* 0x41200000eefb7fae */ /* 0x000fe8000992186e */
[----:B------:R-:W-:Y:S04]  /*23300*/  LDGSTS.E [R251+0x41600], desc[UR46][R246.64], P3 ;  /* 0x41600000f6fb7fae */ /* 0x000fe8000992186e */
[----:B------:R-:W2:Y:S04]  /*23310*/  LDL.64 R100, [R1+0x600] ;  /* 0x0006000001647983 */ /* 0x000ea80000100a00 */
[----:B---3--:R-:W-:Y:S04]  /*23320*/  LDGSTS.E [R251+0x41a00], desc[UR46][R92.64], P3 ;  /* 0x41a000005cfb7fae */ /* 0x008fe8000992186e */
        /* <DEDUP_REMOVED lines=26> */
[----:B------:R-:W-:Y:S04]  /*234d0*/  LDGSTS.E [R251+0x45200], desc[UR46][R116.64], P3 ;  /* 0x4520000074fb7fae */ /* 0x000fe8000992186e */
[----:B------:R-:W-:Y:S04]  /*234e0*/  LDGSTS.E [R251+0x45600], desc[UR46][R114.64], P3 ;  /* 0x4560000072fb7fae */ /* 0x000fe8000992186e */
[----:B------:R-:W-:Y:S04]  /*234f0*/  LDGSTS.E [R251+0x45a00], desc[UR46][R108.64], P3 ;  /* 0x45a000006cfb7fae */ /* 0x000fe8000992186e */
[----:B------:R-:W-:Y:S01]  /*23500*/  LDGSTS.E [R251+0x45e00], desc[UR46][R106.64], P3 ;  /* 0x45e000006afb7fae */ /* 0x000fe2000992186e */
[----:B------:R-:W-:-:S02]  /*23510*/  IMAD.MOV.U32 R248, RZ, RZ, R20 ;  /* 0x000000fffff87224 */ /* 0x000fc400078e0014 */
[----:B------:R-:W-:Y:S01]  /*23520*/  IMAD.MOV.U32 R249, RZ, RZ, R21 ;  /* 0x000000fffff97224 */ /* 0x000fe200078e0015 */
[----:B--2---:R-:W-:Y:S04]  /*23530*/  LDGSTS.E [R251+0x46200], desc[UR46][R100.64], P3 ;  /* 0x4620000064fb7fae */ /* 0x004fe8000992186e */
[----:B---3--:R-:W-:Y:S04]  /*23540*/  LDGSTS.E [R251+0x46600], desc[UR46][R98.64], P3 ;  /* 0x4660000062fb7fae */ /* 0x008fe8000992186e */
        /* <DEDUP_REMOVED lines=17> */
[----:B------:R-:W4:Y:S04]  /*23660*/  LDL.LU.64 R2, [R1+0xfa0] ;  /* 0x000fa00001027983 */ /* 0x000f280000300a00 */
[----:B------:R-:W2:Y:S04]  /*23670*/  LDL.64 R20, [R1+0x308] ;  /* 0x0003080001147983 */ /* 0x000ea80000100a00 */
[----:B------:R-:W3:Y:S04]  /*23680*/  LDL.64 R216, [R1+0x328] ;  /* 0x0003280001d87983 */ /* 0x000ee80000100a00 */
[----:B------:R-:W4:Y:S04]  /*23690*/  LDL.64 R224, [R1+0x348] ;  /* 0x0003480001e07983 */ /* 0x000f280000100a00 */
[----:B------:R-:W-:Y:S04]  /*236a0*/  LDGSTS.E [R251+0x52600], desc[UR46][R46.64], P3 ;  /* 0x526000002efb7fae */ /* 0x000fe8000992186e */
[----:B------:R-:W-:Y:S04]  /*236b0*/  LDGSTS.E [R251+0x52a00], desc[UR46][R54.64], P3 ;  /* 0x52a0000036fb7fae */ /* 0x000fe8000992186e */
[----:B------:R-:W-:Y:S04]  /*236c0*/  LDGSTS.E [R251+0x52e00], desc[UR46][R62.64], P3 ;  /* 0x52e000003efb7fae */ /* 0x000fe8000992186e */
[----:B------:R-:W-:Y:S04]  /*236d0*/  LDGSTS.E [R251+0x53200], desc[UR46][R70.64], P3 ;  /* 0x5320000046fb7fae */ /* 0x000fe8000992186e */
[----:B------:R-:W-:Y:S04]  /*236e0*/  LDGSTS.E [R251+0x53600], desc[UR46][R78.64], P3 ;  /* 0x536000004efb7fae */ /* 0x000fe8000992186e */
[----:B------:R-:W4:Y:S04]  /*236f0*/  LDL.64 R68, [R1+0x3e8] ;  /* 0x0003e80001447983 */ /* 0x000f280000100a00 */
[----:B------:R-:W-:Y:S04]  /*23700*/  LDGSTS.E [R251+0x53a00], desc[UR46][R86.64], P3 ;  /* 0x53a0000056fb7fae */ /* 0x000fe8000992186e */
[----:B------:R-:W-:Y:S04]  /*23710*/  LDGSTS.E [R251+0x53e00], desc[UR46][R94.64], P3 ;  /* 0x53e000005efb7fae */ /* 0x000fe8000992186e */
[----:B------:R-:W-:Y:S04]  /*23720*/  LDGSTS.E [R251+0x54200], desc[UR46][R102.64], P3 ;  /* 0x5420000066fb7fae */ /* 0x000fe8000992186e */
[----:B------:R-:W4:Y:S04]  /*23730*/  LDL.64 R66, [R1+0x448] ;  /* 0x0004480001427983 */ /* 0x000f280000100a00 */
[----:B------:R-:W-:Y:S04]  /*23740*/  LDGSTS.E [R251+0x54600], desc[UR46][R110.64], P3 ;  /* 0x546000006efb7fae */ /* 0x000fe8000992186e */
[----:B------:R-:W-:Y:S04]  /*23750*/  LDGSTS.E [R251+0x54a00], desc[UR46][R118.64], P3 ;  /* 0x54a0000076fb7fae */ /* 0x000fe8000992186e */
[----:B------:R-:W4:Y:S04]  /*23760*/  LDL.64 R62, [R1+0x488] ;  /* 0x00048800013e7983 */ /* 0x000f280000100a00 */
[----:B------:R-:W-:Y:S04]  /*23770*/  LDGSTS.E [R251+0x54e00], desc[UR46][R126.64], P3 ;  /* 0x54e000007efb7fae */ /* 0x000fe8000992186e */
[----:B------:R-:W4:Y:S04]  /*23780*/  LDL.64 R60, [R1+0x4a8] ;  /* 0x0004a800013c7983 */ /* 0x000f280000100a00 */
[----:B------:R-:W-:Y:S04]  /*23790*/  LDGSTS.E [R251+0x55200], desc[UR46][R134.64], P3 ;  /* 0x5520000086fb7fae */ /* 0x000fe8000992186e */
[----:B------:R-:W4:Y:S04]  /*237a0*/  LDL.64 R58, [R1+0x4c8] ;  /* 0x0004c800013a7983 */ /* 0x000f280000100a00 */
[----:B------:R-:W4:Y:S04]  /*237b0*/  LDL.64 R54, [R1+0x4e8] ;  /* 0x0004e80001367983 */ /* 0x000f280000100a00 */
[----:B------:R-:W-:Y:S04]  /*237c0*/  LDGSTS.E [R251+0x55600], desc[UR46][R142.64], P3 ;  /* 0x556000008efb7fae */ /* 0x000fe8000992186e */
[----:B------:R1:W-:Y:S04]  /*237d0*/  STL [R1], RZ ;  /* 0x000000ff01007387 */ /* 0x0003e80000100800 */
[----:B------:R-:W-:Y:S04]  /*237e0*/  LDGSTS.E [R251+0x55a00], desc[UR46][R150.64], P3 ;  /* 0x55a0000096fb7fae */ /* 0x000fe8000992186e */
[----:B------:R1:W-:Y:S01]  /*237f0*/  STL [R1+0x4], RZ ;  /* 0x000004ff01007387 */ /* 0x0003e20000100800 */
[----:B------:R-:W-:-:S03]  /*23800*/  IMAD.MOV.U32 R222, RZ, RZ, R44 ;  /* 0x000000ffffde7224 */ /* 0x000fc600078e002c */
[----:B------:R-:W-:Y:S01]  /*23810*/  LDGSTS.E [R251+0x55e00], desc[UR46][R158.64], P3 ;  /* 0x55e000009efb7fae */ /* 0x000fe2000992186e */
[----:B------:R-:W-:-:S03]  /*23820*/  IMAD.MOV.U32 R223, RZ, RZ, R45 ;  /* 0x000000ffffdf7224 */ /* 0x000fc600078e002d */
[----:B------:R-:W4:Y:S04]  /*23830*/  LDL.64 R52, [R1+0x528] ;  /* 0x0005280001347983 */ /* 0x000f280000100a00 */
        /* <DEDUP_REMOVED lines=8> */
[----:B------:R-:W4:Y:S01]  /*238c0*/  LDL.64 R42, [R1+0x5c8] ;  /* 0x0005c800012a7983 */ /* 0x000f220000100a00 */
[----:B-1----:R-:W-:-:S03]  /*238d0*/  IMAD.MOV.U32 R250, RZ, RZ, R28 ;  /* 0x000000fffffa7224 */ /* 0x002fc600078e001c */
[----:B------:R-:W-:Y:S04]  /*238e0*/  LDGSTS.E [R251+0x57600], desc[UR46][R36.64], P3 ;  /* 0x5760000024fb7fae */ /* 0x000fe8000992186e */
[----:B------:R-:W4:Y:S01]  /*238f0*/  LDL.64 R38, [R1+0x5e8] ;  /* 0x0005e80001267983 */ /* 0x000f220000100a00 */
[----:B------:R-:W-:-:S03]  /*23900*/  IMAD.MOV.U32 R220, RZ, RZ, R26 ;  /* 0x000000ffffdc7224 */ /* 0x000fc600078e001a */
[----:B------:R-:W-:Y:S01]  /*23910*/  LDGSTS.E [R251+0x57a00], desc[UR46][R34.64], P3 ;  /* 0x57a0000022fb7fae */ /* 0x000fe2000992186e */
[----:B------:R-:W-:-:S03]  /*23920*/  IMAD.MOV.U32 R221, RZ, RZ, R27 ;  /* 0x000000ffffdd7224 */ /* 0x000fc600078e001b */
[----:B------:R-:W4:Y:S04]  /*23930*/  LDL.64 R36, [R1+0x608] ;  /* 0x0006080001247983 */ /* 0x000f280000100a00 */
[----:B------:R1:W-:Y:S04]  /*23940*/  LDGSTS.E [R251+0x57e00], desc[UR46][R30.64], P3 ;  /* 0x57e000001efb7fae */ /* 0x0003e8000992186e */
[----:B------:R-:W4:Y:S01]  /*23950*/  LDL.64 R34, [R1+0x628] ;  /* 0x0006280001227983 */ /* 0x000f220000100a00 */
[----:B------:R-:W-:Y:S02]  /*23960*/  IMAD.MOV.U32 R194, RZ, RZ, R24 ;  /* 0x000000ffffc27224 */ /* 0x000fe400078e0018 */
[----:B------:R-:W-:Y:S01]  /*23970*/  IMAD.MOV.U32 R195, RZ, RZ, R25 ;  /* 0x000000ffffc37224 */ /* 0x000fe200078e0019 */
[----:B------:R-:W4:Y:S01]  /*23980*/  LDL.64 R26, [R1+0x688] ;  /* 0x00068800011a7983 */ /* 0x000f220000100a00 */
[----:B-1----:R-:W-:-:S03]  /*23990*/  IMAD.MOV.U32 R251, RZ, RZ, R29 ;  /* 0x000000fffffb7224 */ /* 0x002fc600078e001d */
[----:B------:R-:W4:Y:S04]  /*239a0*/  LDL.64 R30, [R1+0x648] ;  /* 0x00064800011e7983 */ /* 0x000f280000100a00 */
[----:B------:R-:W4:Y:S01]  /*239b0*/  LDL.64 R28, [R1+0x668] ;  /* 0x00066800011c7983 */ /* 0x000f220000100a00 */
[----:B------:R-:W-:Y:S02]  /*239c0*/  IMAD.MOV.U32 R208, RZ, RZ, R22 ;  /* 0x000000ffffd07224 */ /* 0x000fe400078e0016 */
[----:B------:R-:W-:Y:S01]  /*239d0*/  IMAD.MOV.U32 R209, RZ, RZ, R23 ;  /* 0x000000ffffd17224 */ /* 0x000fe200078e0017 */
[----:B------:R-:W4:Y:S04]  /*239e0*/  LDL.64 R24, [R1+0x6c8] ;  /* 0x0006c80001187983 */ /* 0x000f280000100a00 */
[----:B------:R-:W4:Y:S04]  /*239f0*/  LDL.64 R22, [R1+0x708] ;  /* 0x0007080001167983 */ /* 0x000f280000100a00 */
[----:B--2---:R-:W-:Y:S04]  /*23a00*/  LDGSTS.E [R0+0x40300], desc[UR46][R20.64], P3 ;  /* 0x4030000014007fae */ /* 0x004fe8000992186e */
[----:B---3--:R-:W-:Y:S04]  /*23a10*/  LDGSTS.E [R0+0x40700], desc[UR46][R216.64], P3 ;  /* 0x40700000d8007fae */ /* 0x008fe8000992186e */
[----:B----4-:R-:W-:Y:S04]  /*23a20*/  LDGSTS.E [R0+0x40b00], desc[UR46][R224.64], P3 ;  /* 0x40b00000e0007fae */ /* 0x010fe8000992186e */
[----:B------:R-:W2:Y:S04]  /*23a30*/  LDL.64 R20, [R1+0x728] ;  /* 0x0007280001147983 */ /* 0x000ea80000100a00 */
        /* <DEDUP_REMOVED lines=31> */
[----:B------:R1:W-:Y:S04]  /*23c30*/  LDGSTS.E [R0+0x50b00], desc[UR46][R2.64], P3 ;  /* 0x50b0000002007fae */ /* 0x0003e8000992186e */
[----:B------:R-:W-:Y:S04]  /*23c40*/  LDGSTS.E [R0+0x50f00], desc[UR46][R244.64], P3 ;  /* 0x50f00000f4007fae */ /* 0x000fe8000992186e */
[----:B------:R-:W-:Y:S04]  /*23c50*/  LDGSTS.E [R0+0x51300], desc[UR46][R4.64], P3 ;  /* 0x5130000004007fae */ /* 0x000fe8000992186e */
[----:B------:R-:W5:Y:S04]  /*23c60*/  LDL.LU R2, [R1+0xf98] ;  /* 0x000f980001027983 */ /* 0x000f680000300800 */
[----:B------:R-:W5:Y:S04]  /*23c70*/  LDL.LU.64 R244, [R1+0xf90] ;  /* 0x000f900001f47983 */ /* 0x000f680000300a00 */
[----:B------:R-:W5:Y:S04]  /*23c80*/  LDL.LU.64 R4, [R1+0xf88] ;  /* 0x000f880001047983 */ /* 0x000f680000300a00 */
[----:B------:R-:W-:Y:S04]  /*23c90*/  LDGSTS.E [R0+0x51700], desc[UR46][R6.64], P3 ;  /* 0x5170000006007fae */ /* 0x000fe8000992186e */
[----:B------:R-:W-:Y:S04]  /*23ca0*/  LDGSTS.E [R0+0x51b00], desc[UR46][R194.64], P3 ;  /* 0x51b00000c2007fae */ /* 0x000fe8000992186e */
[----:B------:R2:W-:Y:S04]  /*23cb0*/  LDGSTS.E [R0+0x51f00], desc[UR46][R32.64], P3 ;  /* 0x51f0000020007fae */ /* 0x0005e8000992186e */
[----:B------:R-:W5:Y:S04]  /*23cc0*/  LDL.LU.64 R6, [R1+0xf80] ;  /* 0x000f800001067983 */ /* 0x000f680000300a00 */
[----:B------:R3:W-:Y:S04]  /*23cd0*/  STL [R1+0x8], RZ ;  /* 0x000008ff01007387 */ /* 0x0007e80000100800 */
        /* <DEDUP_REMOVED lines=117> */
[----:B------:R4:W-:Y:S04]  /*24430*/  LDGSTS.E [R0+0x52300], desc[UR46][R40.64], P3 ;  /* 0x5230000028007fae */ /* 0x0009e8000992186e */
[----:B------:R3:W-:Y:S04]  /*24440*/  STL [R1+0x1e0], RZ ;  /* 0x0001e0ff01007387 */ /* 0x0007e80000100800 */
[----:B------:R3:W-:Y:S04]  /*24450*/  LDGSTS.E [R0+0x52700], desc[UR46][R48.64], P3 ;  /* 0x5270000030007fae */ /* 0x0007e8000992186e */
[----:B------:R1:W-:Y:S04]  /*24460*/  STL [R1+0x1e4], RZ ;  /* 0x0001e4ff01007387 */ /* 0x0003e80000100800 */
[----:B------:R3:W-:Y:S04]  /*24470*/  LDGSTS.E [R0+0x52b00], desc[UR46][R56.64], P3 ;  /* 0x52b0000038007fae */ /* 0x0007e8000992186e */
[----:B------:R1:W-:Y:S04]  /*24480*/  STL [R1+0x1e8], RZ ;  /* 0x0001e8ff01007387 */ /* 0x0003e80000100800 */
[----:B------:R3:W-:Y:S04]  /*24490*/  LDGSTS.E [R0+0x52f00], desc[UR46][R64.64], P3 ;  /* 0x52f0000040007fae */ /* 0x0007e8000992186e */
[----:B------:R2:W-:Y:S01]  /*244a0*/  STL [R1+0x1ec], RZ ;  /* 0x0001ecff01007387 */ /* 0x0005e20000100800 */
[----:B-1----:R-:W-:-:S03]  /*244b0*/  VIADD R3, R252, 0x3f ;  /* 0x0000003ffc037836 */ /* 0x002fc60000000000 */
[----:B------:R1:W-:Y:S04]  /*244c0*/  LDGSTS.E [R0+0x53300], desc[UR46][R72.64], P3 ;  /* 0x5330000048007fae */ /* 0x0003e8000992186e */
[----:B------:R1:W-:Y:S04]  /*244d0*/  STL [R1+0x1f0], RZ ;  /* 0x0001f0ff01007387 */ /* 0x0003e80000100800 */
[----:B------:R1:W-:Y:S04]  /*244e0*/  LDGSTS.E [R0+0x53700], desc[UR46][R80.64], P3 ;  /* 0x5370000050007fae */ /* 0x0003e8000992186e */
[----:B------:R1:W-:Y:S04]  /*244f0*/  STL [R1+0x1f4], RZ ;  /* 0x0001f4ff01007387 */ /* 0x0003e80000100800 */
[----:B------:R1:W-:Y:S04]  /*24500*/  LDGSTS.E [R0+0x53b00], desc[UR46][R88.64], P3 ;  /* 0x53b0000058007fae */ /* 0x0003e8000992186e */
[----:B------:R1:W-:Y:S04]  /*24510*/  STL [R1+0x1f8], RZ ;  /* 0x0001f8ff01007387 */ /* 0x0003e80000100800 */
[----:B------:R1:W-:Y:S04]  /*24520*/  LDGSTS.E [R0+0x53f00], desc[UR46][R96.64], P3 ;  /* 0x53f0000060007fae */ /* 0x0003e8000992186e */
[----:B------:R1:W-:Y:S04]  /*24530*/  STL [R1+0x1fc], RZ ;  /* 0x0001fcff01007387 */ /* 0x0003e80000100800 */
[----:B------:R1:W-:Y:S01]  /*24540*/  LDGSTS.E [R0+0x54300], desc[UR46][R104.64], P3 ;  /* 0x5430000068007fae */ /* 0x0003e2000992186e */
[----:B------:R-:W-:-:S03]  /*24550*/  ISETP.GE.AND P0, PT, R3, 0x40, PT ;  /* 0x000000400300780c */ /* 0x000fc60003f06270 */
[----:B------:R1:W-:Y:S04]  /*24560*/  LDGSTS.E [R0+0x54700], desc[UR46][R112.64], P3 ;  /* 0x5470000070007fae */ /* 0x0003e8000992186e */
        /* <DEDUP_REMOVED lines=13> */
[----:B------:R1:W-:Y:S01]  /*24640*/  LDGSTS.E [R0+0x57f00], desc[UR46][R10.64], P3 ;  /* 0x57f000000a007fae */ /* 0x0003e2000992186e */
[----:B------:R-:W-:-:S03]  /*24650*/  CS2R R24, SRZ ;  /* 0x0000000000187805 */ /* 0x000fc6000001ff00 */
[----:B------:R-:W0:Y:S01]  /*24660*/  LDGDEPBAR ;  /* 0x00000000000079af */ /* 0x000e220000000000 */
[----:B------:R-:W-:Y:S02]  /*24670*/  CS2R R26, SRZ ;  /* 0x00000000001a7805 */ /* 0x000fe4000001ff00 */
[----:B------:R-:W-:Y:S02]  /*24680*/  CS2R R28, SRZ ;  /* 0x00000000001c7805 */ /* 0x000fe4000001ff00 */
[----:B------:R-:W-:Y:S02]  /*24690*/  CS2R R30, SRZ ;  /* 0x00000000001e7805 */ /* 0x000fe4000001ff00 */
[----:B--2---:R-:W-:Y:S02]  /*246a0*/  CS2R R32, SRZ ;  /* 0x0000000000207805 */ /* 0x004fe4000001ff00 */
[----:B------:R-:W-:Y:S02]  /*246b0*/  CS2R R34, SRZ ;  /* 0x0000000000227805 */ /* 0x000fe4000001ff00 */
[----:B------:R-:W-:-:S02]  /*246c0*/  CS2R R36, SRZ ;  /* 0x0000000000247805 */ /* 0x000fc4000001ff00 */
[----:B------:R-:W-:Y:S02]  /*246d0*/  CS2R R38, SRZ ;  /* 0x0000000000267805 */ /* 0x000fe4000001ff00 */
[----:B----4-:R-:W-:Y:S02]  /*246e0*/  CS2R R40, SRZ ;  /* 0x0000000000287805 */ /* 0x010fe4000001ff00 */
[----:B------:R-:W-:Y:S02]  /*246f0*/  CS2R R42, SRZ ;  /* 0x00000000002a7805 */ /* 0x000fe4000001ff00 */
[----:B------:R-:W-:Y:S02]  /*24700*/  CS2R R44, SRZ ;  /* 0x00000000002c7805 */ /* 0x000fe4000001ff00 */
[----:B------:R-:W-:Y:S02]  /*24710*/  CS2R R46, SRZ ;  /* 0x00000000002e7805 */ /* 0x000fe4000001ff00 */
[----:B---3--:R-:W-:-:S02]  /*24720*/  CS2R R48, SRZ ;  /* 0x0000000000307805 */ /* 0x008fc4000001ff00 */
[----:B------:R-:W-:Y:S02]  /*24730*/  CS2R R50, SRZ ;  /* 0x0000000000327805 */ /* 0x000fe4000001ff00 */
[----:B------:R-:W-:Y:S02]  /*24740*/  CS2R R52, SRZ ;  /* 0x0000000000347805 */ /* 0x000fe4000001ff00 */
[----:B------:R-:W-:Y:S02]  /*24750*/  CS2R R54, SRZ ;  /* 0x0000000000367805 */ /* 0x000fe4000001ff00 */
[----:B------:R-:W-:Y:S02]  /*24760*/  CS2R R56, SRZ ;  /* 0x0000000000387805 */ /* 0x000fe4000001ff00 */
[----:B------:R-:W-:Y:S02]  /*24770*/  CS2R R58, SRZ ;  /* 0x00000000003a7805 */ /* 0x000fe4000001ff00 */
[----:B------:R-:W-:-:S02]  /*24780*/  CS2R R60, SRZ ;  /* 0x00000000003c7805 */ /* 0x000fc4000001ff00 */
[----:B------:R-:W-:Y:S02]  /*24790*/  CS2R R62, SRZ ;  /* 0x00000000003e7805 */ /* 0x000fe4000001ff00 */
[----:B------:R-:W-:Y:S02]  /*247a0*/  CS2R R64, SRZ ;  /* 0x0000000000407805 */ /* 0x000fe4000001ff00 */
[----:B------:R-:W-:Y:S02]  /*247b0*/  CS2R R66, SRZ ;  /* 0x0000000000427805 */ /* 0x000fe4000001ff00 */
[----:B------:R-:W-:Y:S02]  /*247c0*/  CS2R R68, SRZ ;  /* 0x0000000000447805 */ /* 0x000fe4000001ff00 */
[----:B------:R-:W-:Y:S02]  /*247d0*/  CS2R R70, SRZ ;  /* 0x0000000000467805 */ /* 0x000fe4000001ff00 */
[----:B-1----:R-:W-:-:S02]  /*247e0*/  CS2R R72, SRZ ;  /* 0x0000000000487805 */ /* 0x002fc4000001ff00 */
        /* <DEDUP_REMOVED lines=38> */
[----:B------:R-:W-:Y:S01]  /*24a50*/  CS2R R150, SRZ ;  /* 0x0000000000967805 */ /* 0x000fe2000001ff00 */
[----:B------:R-:W-:Y:S06]  /*24a60*/  @!P0 BRA `(.L_x_0) ;  /* 0x0000011400fc8947 */ /* 0x000fec0003800000 */
[----:B------:R-:W2:Y:S04]  /*24a70*/  LDL.LU.64 R10, [R1+0x200] ;  /* 0x00020000010a7983 */ /* 0x000ea80000300a00 */
[----:B------:R-:W3:Y:S04]  /*24a80*/  LDL.LU.64 R12, [R1+0x208] ;  /* 0x00020800010c7983 */ /* 0x000ee80000300a00 */
[----:B------:R-:W4:Y:S04]  /*24a90*/  LDL.LU.64 R14, [R1+0x210] ;  /* 0x00021000010e7983 */ /* 0x000f280000300a00 */
[----:B------:R-:W4:Y:S04]  /*24aa0*/  LDL.LU.64 R16, [R1+0x218] ;  /* 0x0002180001107983 */ /* 0x000f280000300a00 */
[----:B------:R-:W4:Y:S04]  /*24ab0*/  LDL.LU.64 R18, [R1+0x220] ;  /* 0x0002200001127983 */ /* 0x000f280000300a00 */
[----:B------:R-:W4:Y:S04]  /*24ac0*/  LDL.LU.64 R20, [R1+0x228] ;  /* 0x0002280001147983 */ /* 0x000f280000300a00 */
[----:B------:R-:W3:Y:S04]  /*24ad0*/  LDL.LU.64 R152, [R1+0x230] ;  /* 0x0002300001987983 */ /* 0x000ee80000300a00 */
[----:B------:R-:W4:Y:S04]  /*24ae0*/  LDL.LU.64 R154, [R1+0x238] ;  /* 0x00023800019a7983 */ /* 0x000f280000300a00 */
[----:B------:R-:W4:Y:S04]  /*24af0*/  LDL.LU.64 R156, [R1+0x240] ;  /* 0x00024000019c7983 */ /* 0x000f280000300a00 */
        /* <DEDUP_REMOVED lines=26> */
[----:B------:R-:W-:-:S02]  /*24ca0*/  IMAD.MOV.U32 R138, RZ, RZ, R194 ;  /* 0x000000ffff8a7224 */ /* 0x000fc400078e00c2 */
[----:B------:R-:W-:Y:S02]  /*24cb0*/  IMAD.MOV.U32 R139, RZ, RZ, R195 ;  /* 0x000000ffff8b7224 */ /* 0x000fe400078e00c3 */
[----:B------:R-:W-:Y:S02]  /*24cc0*/  IMAD.MOV.U32 R106, RZ, RZ, R222 ;  /* 0x000000ffff6a7224 */ /* 0x000fe400078e00de */
[----:B------:R-:W-:Y:S02]  /*24cd0*/  IMAD.MOV.U32 R107, RZ, RZ, R223 ;  /* 0x000000ffff6b7224 */ /* 0x000fe400078e00df */
[----:B------:R-:W-:Y:S02]  /*24ce0*/  IMAD.MOV.U32 R102, RZ, RZ, R232 ;  /* 0x000000ffff667224 */ /* 0x000fe400078e00e8 */
[----:B------:R-:W-:Y:S02]  /*24cf0*/  IMAD.MOV.U32 R103, RZ, RZ, R233 ;  /* 0x000000ffff677224 */ /* 0x000fe400078e00e9 */
[----:B--2---:R-:W-:-:S02]  /*24d00*/  IMAD.MOV.U32 R9, RZ, RZ, R10 ;  /* 0x000000ffff097224 */ /* 0x004fc400078e000a */
[----:B------:R-:W-:Y:S02]  /*24d10*/  IMAD.MOV.U32 R8, RZ, RZ, R11 ;  /* 0x000000ffff087224 */ /* 0x000fe400078e000b */
[----:B---3--:R-:W-:Y:S02]  /*24d20*/  IMAD.MOV.U32 R159, RZ, RZ, R160 ;  /* 0x000000ffff9f7224 */ /* 0x008fe400078e00a0 */
[----:B------:R-:W-:Y:S02]  /*24d30*/  IMAD.MOV.U32 R158, RZ, RZ, R161 ;  /* 0x000000ffff9e7224 */ /* 0x000fe400078e00a1 */
[----:B----4-:R-:W-:Y:S02]  /*24d40*/  IMAD.MOV.U32 R161, RZ, RZ, R162 ;  /* 0x000000ffffa17224 */ /* 0x010fe400078e00a2 */
[----:B------:R-:W-:Y:S02]  /*24d50*/  IMAD.MOV.U32 R160, RZ, RZ, R163 ;  /* 0x000000ffffa07224 */ /* 0x000fe400078e00a3 */
[----:B------:R-:W-:-:S02]  /*24d60*/  IMAD.MOV.U32 R163, RZ, RZ, R164 ;  /* 0x000000ffffa37224 */ /* 0x000fc400078e00a4 */
[----:B------:R-:W-:Y:S02]  /*24d70*/  IMAD.MOV.U32 R162, RZ, RZ, R165 ;  /* 0x000000ffffa27224 */ /* 0x000fe400078e00a5 */
[----:B------:R-:W-:Y:S02]  /*24d80*/  IMAD.MOV.U32 R165, RZ, RZ, R166 ;  /* 0x000000ffffa57224 */ /* 0x000fe400078e00a6 */
[----:B------:R-:W-:Y:S02]  /*24d90*/  IMAD.MOV.U32 R164, RZ, RZ, R167 ;  /* 0x000000ffffa47224 */ /* 0x000fe400078e00a7 */
[----:B------:R-:W-:Y:S02]  /*24da0*/  IMAD.MOV.U32 R167, RZ, RZ, R168 ;  /* 0x000000ffffa77224 */ /* 0x000fe400078e00a8 */
        /* <DEDUP_REMOVED lines=27> */
[----:B------:R-:W2:Y:S01]  /*24f60*/  LDL.LU.64 R150, [R1+0x648] ;  /* 0x0006480001967983 */ /* 0x000ea20000300a00 */
[----:B------:R-:W-:Y:S02]  /*24f70*/  IMAD.MOV.U32 R195, RZ, RZ, R196 ;  /* 0x000000ffffc37224 */ /* 0x000fe400078e00c4 */
[----:B------:R-:W-:Y:S01]  /*24f80*/  IMAD.MOV.U32 R194, RZ, RZ, R197 ;  /* 0x000000ffffc27224 */ /* 0x000fe200078e00c5 */
[----:B------:R-:W3:Y:S01]  /*24f90*/  LDL.LU.64 R122, [R1+0x568] ;  /* 0x00056800017a7983 */ /* 0x000ee20000300a00 */
[----:B------:R-:W-:Y:S02]  /*24fa0*/  IMAD.MOV.U32 R223, RZ, RZ, R224 ;  /* 0x000000ffffdf7224 */ /* 0x000fe400078e00e0 */
[----:B------:R-:W-:Y:S01]  /*24fb0*/  IMAD.MOV.U32 R222, RZ, RZ, R225 ;  /* 0x000000ffffde7224 */ /* 0x000fe200078e00e1 */
[----:B------:R-:W4:Y:S01]  /*24fc0*/  LDL.LU.64 R124, [R1+0x488] ;  /* 0x00048800017c7983 */ /* 0x000f220000300a00 */
[----:B------:R-:W-:-:S02]  /*24fd0*/  IMAD.MOV.U32 R23, RZ, RZ, R152 ;  /* 0x000000ffff177224 */ /* 0x000fc400078e0098 */
[----:B------:R-:W-:Y:S01]  /*24fe0*/  IMAD.MOV.U32 R22, RZ, RZ, R153 ;  /* 0x000000ffff167224 */ /* 0x000fe200078e0099 */
[----:B------:R-:W2:Y:S01]  /*24ff0*/  LDL.LU.64 R126, [R1+0x4a8] ;  /* 0x0004a800017e7983 */ /* 0x000ea20000300a00 */
[----:B------:R-:W-:Y:S01]  /*25000*/  IMAD.MOV.U32 R10, RZ, RZ, R13 ;  /* 0x000000ffff0a7224 */ /* 0x000fe200078e000d */
[----:B------:R-:W-:Y:S01]  /*25010*/  USHF.R.S32.HI UR4, URZ, 0x1f, UR10 ;  /* 0x0000001f3f047899 */ /* 0x000fe2000801140a */
[----:B------:R-:W-:Y:S01]  /*25020*/  IMAD.MOV.U32 R11, RZ, RZ, R12 ;  /* 0x000000ffff0b7224 */ /* 0x000fe200078e000c */
[----:B------:R-:W2:Y:S04]  /*25030*/  LDL.LU.64 R128, [R1+0x4e8] ;  /* 0x0004e80001807983 */ /* 0x000ea80000300a00 */
[----:B------:R-:W2:Y:S04]  /*25040*/  LDL.LU.64 R130, [R1+0x528] ;  /* 0x0005280001827983 */ /* 0x000ea80000300a00 */
[----:B------:R-:W2:Y:S04]  /*25050*/  LDL.LU.64 R132, [R1+0x548] ;  /* 0x0005480001847983 */ /* 0x000ea80000300a00 */
[----:B------:R-:W2:Y:S04]  /*25060*/  LDL.LU.64 R114, [R1+0x338] ;  /* 0x0003380001727983 */ /* 0x000ea80000300a00 */
[----:B------:R-:W2:Y:S01]  /*25070*/  LDL.LU.64 R110, [R1+0x340] ;  /* 0x00034000016e7983 */ /* 0x000ea20000300a00 */
[----:B------:R-:W-:-:S02]  /*25080*/  IMAD.MOV.U32 R197, RZ, RZ, R198 ;  /* 0x000000ffffc57224 */ /* 0x000fc400078e00c6 */
[----:B------:R-:W-:Y:S01]  /*25090*/  IMAD.MOV.U32 R196, RZ, RZ, R199 ;  /* 0x000000ffffc47224 */ /* 0x000fe200078e00c7 */
[----:B------:R-:W2:Y:S01]  /*250a0*/  LDL.LU.64 R112, [R1+0x360] ;  /* 0x0003600001707983 */ /* 0x000ea20000300a00 */
[----:B------:R-:W-:Y:S02]  /*250b0*/  IMAD.MOV.U32 R199, RZ, RZ, R200 ;  /* 0x000000ffffc77224 */ /* 0x000fe400078e00c8 */
[----:B------:R-:W-:Y:S01]  /*250c0*/  IMAD.MOV.U32 R198, RZ, RZ, R201 ;  /* 0x000000ffffc67224 */ /* 0x000fe200078e00c9 */
[----:B------:R-:W2:Y:S01]  /*250d0*/  LDL.LU.64 R108, [R1+0x370] ;  /* 0x00037000016c7983 */ /* 0x000ea20000300a00 */
        /* <DEDUP_REMOVED lines=12> */
[----:B---3--:R-:W-:Y:S02]  /*251a0*/  IMAD.MOV.U32 R120, RZ, RZ, R122 ;  /* 0x000000ffff787224 */ /* 0x008fe400078e007a */
[----:B------:R-:W-:Y:S02]  /*251b0*/  IMAD.MOV.U32 R121, RZ, RZ, R123 ;  /* 0x000000ffff797224 */ /* 0x000fe400078e007b */
[----:B----4-:R-:W-:-:S02]  /*251c0*/  IMAD.MOV.U32 R122, RZ, RZ, R124 ;  /* 0x000000ffff7a7224 */ /* 0x010fc400078e007c */
[----:B------:R-:W-:Y:S02]  /*251d0*/  IMAD.MOV.U32 R123, RZ, RZ, R125 ;  /* 0x000000ffff7b7224 */ /* 0x000fe400078e007d */
[----:B--2---:R-:W-:Y:S02]  /*251e0*/  IMAD.MOV.U32 R124, RZ, RZ, R126 ;  /* 0x000000ffff7c7224 */ /* 0x004fe400078e007e */
        /* <DEDUP_REMOVED lines=76> */
[----:B------:R-:W3:Y:S01]  /*256b0*/  LDL.LU.64 R106, [R1+0x3d0] ;  /* 0x0003d000016a7983 */ /* 0x000ee20000300a00 */
[----:B------:R-:W-:-:S02]  /*256c0*/  IMAD.MOV.U32 R233, RZ, RZ, R108 ;  /* 0x000000ffffe97224 */ /* 0x000fc400078e006c */
[----:B------:R-:W-:Y:S01]  /*256d0*/  IMAD.MOV.U32 R232, RZ, RZ, R109 ;  /* 0x000000ffffe87224 */ /* 0x000fe200078e006d */
[----:B------:R-:W4:Y:S01]  /*256e0*/  LDL.LU.64 R104, [R1+0x390] ;  /* 0x0003900001687983 */ /* 0x000f220000300a00 */
[----:B------:R-:W-:Y:S02]  /*256f0*/  IMAD.MOV.U32 R108, RZ, RZ, R234 ;  /* 0x000000ffff6c7224 */ /* 0x000fe400078e00ea */
[----:B------:R-:W-:Y:S02]  /*25700*/  IMAD.MOV.U32 R109, RZ, RZ, R235 ;  /* 0x000000ffff6d7224 */ /* 0x000fe400078e00eb */
[----:B--2---:R-:W-:Y:S02]  /*25710*/  IMAD.MOV.U32 R235, RZ, RZ, R110 ;  /* 0x000000ffffeb7224 */ /* 0x004fe400078e006e */
[----:B------:R-:W-:Y:S02]  /*25720*/  IMAD.MOV.U32 R234, RZ, RZ, R111 ;  /* 0x000000ffffea7224 */ /* 0x000fe400078e006f */
[----:B------:R-:W2:Y:S01]  /*25730*/  LDL.LU.64 R110, [R1+0x398] ;  /* 0x00039800016e7983 */ /* 0x000ea20000300a00 */
        /* <DEDUP_REMOVED lines=28> */
[----:B----4-:R-:W-:Y:S02]  /*25900*/  IMAD.MOV.U32 R241, RZ, RZ, R104 ;  /* 0x000000fffff17224 */ /* 0x010fe400078e0068 */
[----:B------:R-:W-:Y:S02]  /*25910*/  IMAD.MOV.U32 R240, RZ, RZ, R105 ;  /* 0x000000fffff07224 */ /* 0x000fe400078e0069 */
[----:B------:R-:W-:-:S02]  /*25920*/  IMAD.MOV.U32 R104, RZ, RZ, R108 ;  /* 0x000000ffff687224 */ /* 0x000fc400078e006c */
[----:B------:R-:W-:Y:S02]  /*25930*/  IMAD.MOV.U32 R105, RZ, RZ, R109 ;  /* 0x000000ffff697224 */ /* 0x000fe400078e006d */
[----:B------:R-:W-:Y:S02]  /*25940*/  IMAD.MOV.U32 R108, RZ, RZ, R242 ;  /* 0x000000ffff6c7224 */ /* 0x000fe400078e00f2 */
[----:B------:R-:W-:Y:S02]  /*25950*/  IMAD.MOV.U32 R109, RZ, RZ, R243 ;  /* 0x000000ffff6d7224 */ /* 0x000fe400078e00f3 */
[----:B--2---:R-:W-:Y:S02]  /*25960*/  IMAD.MOV.U32 R243, RZ, RZ, R110 ;  /* 0x000000fffff37224 */ /* 0x004fe400078e006e */
[----:B------:R-:W-:Y:S02]  /*25970*/  IMAD.MOV.U32 R242, RZ, RZ, R111 ;  /* 0x000000fffff27224 */ /* 0x000fe400078e006f */
[----:B------:R-:W2:Y:S04]  /*25980*/  LDL.LU.64 R110, [R1+0x3b0] ;  /* 0x0003b000016e7983 */ /* 0x000ea80000300a00 */
[----:B------:R-:W4:Y:S04]  /*25990*/  LDL.LU.64 R96, [R1+0x3b8] ;  /* 0x0003b80001607983 */ /* 0x000f280000300a00 */
[----:B------:R-:W3:Y:S01]  /*259a0*/  LDL.LU.64 R98, [R1+0x3c0] ;  /* 0x0003c00001627983 */ /* 0x000ee20000300a00 */
        /* <DEDUP_REMOVED lines=8> */
[----:B-----5:R-:W-:Y:S02]  /*25a30*/  IMAD.MOV.U32 R157, RZ, RZ, R244 ;  /* 0x000000ffff9d7224 */ /* 0x020fe400078e00f4 */
[----:B------:R-:W-:Y:S02]  /*25a40*/  IMAD.MOV.U32 R156, RZ, RZ, R245 ;  /* 0x000000ffff9c7224 */ /* 0x000fe400078e00f5 */
[----:B------:R-:W-:Y:S02]  /*25a50*/  IMAD.MOV.U32 R245, RZ, RZ, R246 ;  /* 0x000000fffff57224 */ /* 0x000fe400078e00f6 */
[----:B------:R-:W-:Y:S02]  /*25a60*/  IMAD.MOV.U32 R244, RZ, RZ, R247 ;  /* 0x000000fffff47224 */ /* 0x000fe400078e00f7 */
[----:B------:R-:W-:-:S02]  /*25a70*/  IMAD.MOV.U32 R247, RZ, RZ, R102 ;  /* 0x000000fffff77224 */ /* 0x000fc400078e0066 */
[----:B------:R-:W-:Y:S02]  /*25a80*/  IMAD.MOV.U32 R246, RZ, RZ, R103 ;  /* 0x000000fffff67224 */ /* 0x000fe400078e0067 */
[----:B------:R-:W3:Y:S01]  /*25a90*/  LDL.LU.64 R102, [R1+0x420] ;  /* 0x0004200001667983 */ /* 0x000ee20000300a00 */
        /* <DEDUP_REMOVED lines=28> */
[----:B------:R-:W2:Y:S01]  /*25c60*/  LDL.LU.64 R96, [R1+0x3d8] ;  /* 0x0003d80001607983 */ /* 0x000ea20000300a00 */
[----:B---3--:R-:W-:-:S03]  /*25c70*/  IMAD.MOV.U32 R252, RZ, RZ, R99 ;  /* 0x000000fffffc7224 */ /* 0x008fc600078e0063 */
[----:B------:R1:W-:Y:S01]  /*25c80*/  STL [R1+0x200], R98 ;  /* 0x0002006201007387 */ /* 0x0003e20000100800 */
[----:B------:R-:W-:-:S03]  /*25c90*/  IMAD.MOV.U32 R0, RZ, RZ, R95 ;  /* 0x000000ffff007224 */ /* 0x000fc600078e005f */
[----:B-1----:R-:W3:Y:S04]  /*25ca0*/  LDL.LU.64 R98, [R1+0x3e0] ;  /* 0x0003e00001627983 */ /* 0x002ee80000300a00 */
[----:B------:R-:W-:Y:S04]  /*25cb0*/  STL [R1+0x208], R94 ;  /* 0x0002085e01007387 */ /* 0x000fe80000100800 */
[----:B------:R-:W-:Y:S04]  /*25cc0*/  STL [R1+0x210], R106 ;  /* 0x0002106a01007387 */ /* 0x000fe80000100800 */
[----:B------:R1:W-:Y:S02]  /*25cd0*/  STL [R1+0x204], R0 ;  /* 0x0002040001007387 */ /* 0x0003e40000100800 */
[----:B-1----:R-:W-:-:S02]  /*25ce0*/  IMAD.MOV.U32 R0, RZ, RZ, R107 ;  /* 0x000000ffff007224 */ /* 0x002fc400078e006b */
[----:B------:R-:W4:Y:S04]  /*25cf0*/  LDL.LU.64 R106, [R1+0x3f0] ;  /* 0x0003f000016a7983 */ /* 0x000f280000300a00 */
[----:B------:R1:W-:Y:S04]  /*25d00*/  STL [R1+0x20c], R0 ;  /* 0x00020c0001007387 */ /* 0x0003e80000100800 */
[----:B--2---:R2:W-:Y:S01]  /*25d10*/  STL [R1+0x218], R96 ;  /* 0x0002186001007387 */ /* 0x0045e20000100800 */
[----:B-1----:R-:W-:-:S03]  /*25d20*/  IMAD.MOV.U32 R0, RZ, RZ, R97 ;  /* 0x000000ffff007224 */ /* 0x002fc600078e0061 */
[----:B--2---:R-:W2:Y:S04]  /*25d30*/  LDL.LU.64 R96, [R1+0x3f8] ;  /* 0x0003f80001607983 */ /* 0x004ea80000300a00 */
[----:B------:R1:W-:Y:S04]  /*25d40*/  STL [R1+0x214], R0 ;  /* 0x0002140001007387 */ /* 0x0003e80000100800 */
[----:B---3--:R3:W-:Y:S01]  /*25d50*/  STL [R1+0x220], R98 ;  /* 0x0002206201007387 */ /* 0x0087e20000100800 */
[----:B-1----:R-:W-:-:S03]  /*25d60*/  IMAD.MOV.U32 R0, RZ, RZ, R99 ;  /* 0x000000ffff007224 */ /* 0x002fc600078e0063 */
[----:B------:R-:W-:Y:S04]  /*25d70*/  STL [R1+0x228], R100 ;  /* 0x0002286401007387 */ /* 0x000fe80000100800 */
[----:B------:R1:W-:Y:S04]  /*25d80*/  STL [R1+0x21c], R0 ;  /* 0x00021c0001007387 */ /* 0x0003e80000100800 */
[----:B---3--:R-:W3:Y:S01]  /*25d90*/  LDL.LU.64 R98, [R1+0x400] ;  /* 0x0004000001627983 */ /* 0x008ee20000300a00 */
[----:B-1----:R-:W-:Y:S02]  /*25da0*/  IMAD.MOV.U32 R0, RZ, RZ, R101 ;  /* 0x000000ffff007224 */ /* 0x002fe400078e0065 */
[----:B------:R-:W-:-:S02]  /*25db0*/  IMAD.MOV.U32 R100, RZ, RZ, R104 ;  /* 0x000000ffff647224 */ /* 0x000fc400078e0068 */
[----:B------:R-:W-:Y:S01]  /*25dc0*/  IMAD.MOV.U32 R101, RZ, RZ, R105 ;  /* 0x000000ffff657224 */ /* 0x000fe200078e0069 */
[----:B------:R1:W-:Y:S04]  /*25dd0*/  STL [R1+0x224], R0 ;  /* 0x0002240001007387 */ /* 0x0003e80000100800 */
[----:B----4-:R4:W-:Y:S04]  /*25de0*/  STL [R1+0x230], R106 ;  /* 0x0002306a01007387 */ /* 0x0109e80000100800 */
[----:B------:R-:W3:Y:S01]  /*25df0*/  LDL.LU.64 R104, [R1+0x410] ;  /* 0x0004100001687983 */ /* 0x000ee20000300a00 */
[----:B-1----:R-:W-:-:S05]  /*25e00*/  IMAD.MOV.U32 R0, RZ, RZ, R107 ;  /* 0x000000ffff007224 */ /* 0x002fca00078e006b */
[----:B------:R1:W-:Y:S01]  /*25e10*/  STL [R1+0x22c], R0 ;  /* 0x00022c0001007387 */ /* 0x0003e20000100800 */
[----:B----4-:R-:W-:Y:S02]  /*25e20*/  IMAD.MOV.U32 R106, RZ, RZ, R108 ;  /* 0x000000ffff6a7224 */ /* 0x010fe400078e006c */
[----:B------:R-:W-:Y:S01]  /*25e30*/  IMAD.MOV.U32 R107, RZ, RZ, R109 ;  /* 0x000000ffff6b7224 */ /* 0x000fe200078e006d */
[----:B--2---:R-:W-:Y:S04]  /*25e40*/  STL [R1+0x238], R96 ;  /* 0x0002386001007387 */ /* 0x004fe80000100800 */
[----:B------:R-:W2:Y:S01]  /*25e50*/  LDL.LU.64 R108, [R1+0x418] ;  /* 0x00041800016c7983 */ /* 0x000ea20000300a00 */
[----:B-1----:R-:W-:-:S05]  /*25e60*/  IMAD.MOV.U32 R0, RZ, RZ, R97 ;  /* 0x000000ffff007224 */ /* 0x002fca00078e0061 */
[----:B------:R3:W-:Y:S04]  /*25e70*/  STL [R1+0x234], R0 ;  /* 0x0002340001007387 */ /* 0x0007e80000100800 */
[----:B------:R-:W4:Y:S01]  /*25e80*/  LDL.LU.64 R88, [R1+0x470] ;  /* 0x0004700001587983 */ /* 0x000f220000300a00 */
[----:B---3--:R-:W-:-:S03]  /*25e90*/  IMAD.MOV.U32 R0, RZ, RZ, R99 ;  /* 0x000000ffff007224 */ /* 0x008fc600078e0063 */
[----:B------:R-:W-:Y:S04]  /*25ea0*/  STL [R1+0x240], R98 ;  /* 0x0002406201007387 */ /* 0x000fe80000100800 */
[----:B------:R-:W-:Y:S04]  /*25eb0*/  STL [R1+0x248], R100 ;  /* 0x0002486401007387 */ /* 0x000fe80000100800 */
[----:B------:R1:W-:Y:S02]  /*25ec0*/  STL [R1+0x23c], R0 ;  /* 0x00023c0001007387 */ /* 0x0003e40000100800 */
[----:B-1----:R-:W-:-:S02]  /*25ed0*/  IMAD.MOV.U32 R0, RZ, RZ, R101 ;  /* 0x000000ffff007224 */ /* 0x002fc400078e0065 */
[----:B------:R-:W-:Y:S04]  /*25ee0*/  STL [R1+0x250], R104 ;  /* 0x0002506801007387 */ /* 0x000fe80000100800 */
[----:B------:R1:W-:Y:S01]  /*25ef0*/  STL [R1+0x244], R0 ;  /* 0x0002440001007387 */ /* 0x0003e20000100800 */
[----:B------:R-:W-:Y:S02]  /*25f00*/  IMAD.MOV.U32 R100, RZ, RZ, R110 ;  /* 0x000000ffff647224 */ /* 0x000fe400078e006e */
[----:B-1----:R-:W-:-:S05]  /*25f10*/  IMAD.MOV.U32 R0, RZ, RZ, R105 ;  /* 0x000000ffff007224 */ /* 0x002fca00078e0069 */
[----:B------:R2:W-:Y:S01]  /*25f20*/  STL [R1+0x24c], R0 ;  /* 0x00024c0001007387 */ /* 0x0005e20000100800 */
        /* <DEDUP_REMOVED lines=21> */
[----:B--2---:R-:W-:Y:S01]  /*26080*/  IMAD.MOV.U32 R0, RZ, RZ, R109 ;  /* 0x000000ffff007224 */ /* 0x004fe200078e006d */
[----:B------:R1:W-:Y:S04]  /*26090*/  STL [R1+0x258], R108 ;  /* 0x0002586c01007387 */ /* 0x0003e80000100800 */
[----:B------:R-:W-:Y:S04]  /*260a0*/  STL [R1+0x260], R102 ;  /* 0x0002606601007387 */ /* 0x000fe80000100800 */
[----:B------:R2:W-:Y:S01]  /*260b0*/  STL [R1+0x254], R0 ;  /* 0x0002540001007387 */ /* 0x0005e20000100800 */
[----:B-1----:R-:W-:-:S03]  /*260c0*/  IMAD.MOV.U32 R108, RZ, RZ, R118 ;  /* 0x000000ffff6c7224 */ /* 0x002fc600078e0076 */
[----:B------:R-:W3:Y:S01]  /*260d0*/  LDL.LU.64 R130, [R1+0x608] ;  /* 0x0006080001827983 */ /* 0x000ee20000300a00 */
[----:B------:R-:W-:Y:S02]  /*260e0*/  IMAD.MOV.U32 R109, RZ, RZ, R119 ;  /* 0x000000ffff6d7224 */ /* 0x000fe400078e0077 */
[----:B------:R-:W-:Y:S02]  /*260f0*/  IMAD.MOV.U32 R118, RZ, RZ, R124 ;  /* 0x000000ffff767224 */ /* 0x000fe400078e007c */
[----:B------:R-:W-:Y:S02]  /*26100*/  IMAD.MOV.U32 R119, RZ, RZ, R125 ;  /* 0x000000ffff777224 */ /* 0x000fe400078e007d */
[----:B------:R-:W-:Y:S02]  /*26110*/  IMAD.MOV.U32 R124, RZ, RZ, R134 ;  /* 0x000000ffff7c7224 */ /* 0x000fe400078e0086 */
[----:B------:R-:W-:Y:S02]  /*26120*/  IMAD.MOV.U32 R125, RZ, RZ, R135 ;  /* 0x000000ffff7d7224 */ /* 0x000fe400078e0087 */
[----:B------:R-:W4:Y:S01]  /*26130*/  LDL.LU.64 R134, [R1+0x4c8] ;  /* 0x0004c80001867983 */ /* 0x000f220000300a00 */
[----:B--2---:R-:W-:-:S03]  /*26140*/  IMAD.MOV.U32 R0, RZ, RZ, R103 ;  /* 0x000000ffff007224 */ /* 0x004fc600078e0067 */
[----:B------:R-:W2:Y:S04]  /*26150*/  LDL.LU.64 R136, [R1+0x708] ;  /* 0x0007080001887983 */ /* 0x000ea80000300a00 */
[----:B------:R-:W2:Y:S04]  /*26160*/  LDL.LU.64 R148, [R1+0x748] ;  /* 0x0007480001947983 */ /* 0x000ea80000300a00 */
[----:B------:R-:W3:Y:S04]  /*26170*/  LDL.LU.64 R96, [R1+0x430] ;  /* 0x0004300001607983 */ /* 0x000ee80000300a00 */
[----:B------:R1:W-:Y:S04]  /*26180*/  STL [R1+0x25c], R0 ;  /* 0x00025c0001007387 */ /* 0x0003e80000100800 */
[----:B------:R1:W-:Y:S04]  /*26190*/  STL [R1+0x268], R94 ;  /* 0x0002685e01007387 */ /* 0x0003e80000100800 */
[----:B------:R-:W4:Y:S04]  /*261a0*/  LDL.LU.64 R98, [R1+0x438] ;  /* 0x0004380001627983 */ /* 0x000f280000300a00 */
[----:B------:R-:W2:Y:S01]  /*261b0*/  LDL.LU.64 R102, [R1+0x440] ;  /* 0x0004400001667983 */ /* 0x000ea20000300a00 */
[----:B-1----:R-:W-:-:S05]  /*261c0*/  IMAD.MOV.U32 R0, RZ, RZ, R95 ;  /* 0x000000ffff007224 */ /* 0x002fca00078e005f */
[----:B------:R3:W-:Y:S04]  /*261d0*/  STL [R1+0x264], R0 ;  /* 0x0002640001007387 */ /* 0x0007e80000100800 */
[----:B------:R-:W2:Y:S01]  /*261e0*/  LDL.LU.64 R92, [R1+0x460] ;  /* 0x00046000015c7983 */ /* 0x000ea20000300a00 */
        /* <DEDUP_REMOVED lines=8> */
[----:B---3--:R-:W-:Y:S01]  /*26270*/  IMAD.MOV.U32 R0, RZ, RZ, R97 ;  /* 0x000000ffff007224 */ /* 0x008fe200078e0061 */
[----:B------:R-:W-:Y:S04]  /*26280*/  STL [R1+0x270], R96 ;  /* 0x0002706001007387 */ /* 0x000fe80000100800 */
[----:B----4-:R-:W-:Y:S04]  /*26290*/  STL [R1+0x278], R98 ;  /* 0x0002786201007387 */ /* 0x010fe80000100800 */
[----:B------:R1:W-:Y:S04]  /*262a0*/  STL [R1+0x26c], R0 ;  /* 0x00026c0001007387 */ /* 0x0003e80000100800 */
[----:B--2---:R2:W-:Y:S01]  /*262b0*/  STL [R1+0x280], R102 ;  /* 0x0002806601007387 */ /* 0x0045e20000100800 */
[----:B-1----:R-:W-:-:S05]  /*262c0*/  IMAD.MOV.U32 R0, RZ, RZ, R99 ;  /* 0x000000ffff007224 */ /* 0x002fca00078e0063 */
[----:B------:R1:W-:Y:S01]  /*262d0*/  STL [R1+0x274], R0 ;  /* 0x0002740001007387 */ /* 0x0003e20000100800 */
[----:B--2---:R-:W-:Y:S02]  /*262e0*/  IMAD.MOV.U32 R102, RZ, RZ, R106 ;  /* 0x000000ffff667224 */ /* 0x004fe400078e006a */
[----:B------:R-:W-:Y:S02]  /*262f0*/  IMAD.MOV.U32 R106, RZ, RZ, R110 ;  /* 0x000000ffff6a7224 */ /* 0x000fe400078e006e */
[----:B------:R-:W-:Y:S02]  /*26300*/  IMAD.MOV.U32 R96, RZ, RZ, R124 ;  /* 0x000000ffff607224 */ /* 0x000fe400078e007c */
[----:B-1----:R-:W-:Y:S02]  /*26310*/  IMAD.MOV.U32 R0, RZ, RZ, R103 ;  /* 0x000000ffff007224 */ /* 0x002fe400078e0067 */
[----:B------:R-:W-:Y:S02]  /*26320*/  IMAD.MOV.U32 R103, RZ, RZ, R107 ;  /* 0x000000ffff677224 */ /* 0x000fe400078e006b */
[----:B------:R-:W-:Y:S01]  /*26330*/  IMAD.MOV.U32 R107, RZ, RZ, R111 ;  /* 0x000000ffff6b7224 */ /* 0x000fe200078e006f */
[----:B------:R1:W-:Y:S01]  /*26340*/  STL [R1+0x27c], R0 ;  /* 0x00027c0001007387 */ /* 0x0003e20000100800 */
[----:B------:R-:W-:-:S02]  /*26350*/  IMAD.MOV.U32 R97, RZ, RZ, R125 ;  /* 0x000000ffff617224 */ /* 0x000fc400078e007d */
[----:B------:R-:W-:Y:S02]  /*26360*/  IMAD.MOV.U32 R110, RZ, RZ, R114 ;  /* 0x000000ffff6e7224 */ /* 0x000fe400078e0072 */
[----:B------:R-:W-:Y:S02]  /*26370*/  IMAD.MOV.U32 R111, RZ, RZ, R115 ;  /* 0x000000ffff6f7224 */ /* 0x000fe400078e0073 */
[----:B------:R-:W-:Y:S02]  /*26380*/  IMAD.MOV.U32 R124, RZ, RZ, R130 ;  /* 0x000000ffff7c7224 */ /* 0x000fe400078e0082 */
[----:B------:R-:W-:Y:S02]  /*26390*/  IMAD.MOV.U32 R125, RZ, RZ, R131 ;  /* 0x000000ffff7d7224 */ /* 0x000fe400078e0083 */
[----:B------:R-:W-:Y:S01]  /*263a0*/  IMAD.MOV.U32 R98, RZ, RZ, R134 ;  /* 0x000000ffff627224 */ /* 0x000fe200078e0086 */
[----:B------:R-:W2:Y:S01]  /*263b0*/  LDL.LU.64 R130, [R1+0x688] ;  /* 0x0006880001827983 */ /* 0x000ea20000300a00 */
[----:B------:R-:W-:-:S02]  /*263c0*/  IMAD.MOV.U32 R99, RZ, RZ, R135 ;  /* 0x000000ffff637224 */ /* 0x000fc400078e0087 */
[----:B------:R-:W-:Y:S02]  /*263d0*/  IMAD.MOV.U32 R114, RZ, RZ, R120 ;  /* 0x000000ffff727224 */ /* 0x000fe400078e0078 */
[----:B------:R-:W-:Y:S02]  /*263e0*/  IMAD.MOV.U32 R115, RZ, RZ, R121 ;  /* 0x000000ffff737224 */ /* 0x000fe400078e0079 */
[----:B------:R-:W-:Y:S02]  /*263f0*/  IMAD.MOV.U32 R134, RZ, RZ, R136 ;  /* 0x000000ffff867224 */ /* 0x000fe400078e0088 */
[----:B------:R-:W-:Y:S02]  /*26400*/  IMAD.MOV.U32 R135, RZ, RZ, R137 ;  /* 0x000000ffff877224 */ /* 0x000fe400078e0089 */
[----:B------:R-:W-:Y:S01]  /*26410*/  IMAD.MOV.U32 R120, RZ, RZ, R126 ;  /* 0x000000ffff787224 */ /* 0x000fe200078e007e */
[----:B------:R-:W3:Y:S01]  /*26420*/  LDL.LU.64 R136, [R1+0x768] ;  /* 0x0007680001887983 */ /* 0x000ee20000300a00 */
[----:B------:R-:W-:-:S02]  /*26430*/  IMAD.MOV.U32 R121, RZ, RZ, R127 ;  /* 0x000000ffff797224 */ /* 0x000fc400078e007f */
[----:B------:R-:W-:Y:S01]  /*26440*/  IMAD.MOV.U32 R126, RZ, RZ, R150 ;  /* 0x000000ffff7e7224 */ /* 0x000fe200078e0096 */
[----:B------:R-:W4:Y:S01]  /*26450*/  LDL.LU.64 R122, [R1+0x5c8] ;  /* 0x0005c800017a7983 */ /* 0x000f220000300a00 */
[----:B------:R-:W-:-:S03]  /*26460*/  IMAD.MOV.U32 R127, RZ, RZ, R151 ;  /* 0x000000ffff7f7224 */ /* 0x000fc600078e0097 */
[----:B------:R-:W3:Y:S04]  /*26470*/  LDL.LU.64 R150, [R1+0x7a8] ;  /* 0x0007a80001967983 */ /* 0x000ee80000300a00 */
[----:B------:R-:W2:Y:S01]  /*26480*/  LDL.LU.64 R90, [R1+0x450] ;  /* 0x00045000015a7983 */ /* 0x000ea20000300a00 */
[----:B-1----:R-:W-:-:S03]  /*26490*/  IMAD.MOV.U32 R0, RZ, RZ, R95 ;  /* 0x000000ffff007224 */ /* 0x002fc600078e005f */
[----:B------:R1:W-:Y:S04]  /*264a0*/  STL [R1+0x288], R94 ;  /* 0x0002885e01007387 */ /* 0x0003e80000100800 */
[----:B------:R1:W-:Y:S04]  /*264b0*/  STL [R1+0x284], R0 ;  /* 0x0002840001007387 */ /* 0x0003e80000100800 */
[----:B--2---:R-:W-:Y:S04]  /*264c0*/  STL [R1+0x290], R90 ;  /* 0x0002905a01007387 */ /* 0x004fe80000100800 */
[----:B-1----:R-:W2:Y:S01]  /*264d0*/  LDL.LU.64 R94, [R1+0x458] ;  /* 0x00045800015e7983 */ /* 0x002ea20000300a00 */
[----:B------:R-:W-:-:S05]  /*264e0*/  IMAD.MOV.U32 R0, RZ, RZ, R91 ;  /* 0x000000ffff007224 */ /* 0x000fca00078e005b */
[----:B------:R2:W-:Y:S04]  /*264f0*/  STL [R1+0x28c], R0 ;  /* 0x00028c0001007387 */ /* 0x0005e80000100800 */
[----:B------:R-:W4:Y:S01]  /*26500*/  LDL.LU.64 R86, [R1+0x480] ;  /* 0x0004800001567983 */ /* 0x000f220000300a00 */
[----:B--2---:R-:W-:-:S03]  /*26510*/  IMAD.MOV.U32 R0, RZ, RZ, R95 ;  /* 0x000000ffff007224 */ /* 0x004fc600078e005f */
[----:B------:R1:W-:Y:S04]  /*26520*/  STL [R1+0x298], R94 ;  /* 0x0002985e01007387 */ /* 0x0003e80000100800 */
[----:B------:R2:W-:Y:S04]  /*26530*/  STL [R1+0x294], R0 ;  /* 0x0002940001007387 */ /* 0x0005e80000100800 */
[----:B------:R-:W-:Y:S04]  /*26540*/  STL [R1+0x2a0], R92 ;  /* 0x0002a05c01007387 */ /* 0x000fe80000100800 */
[----:B-1----:R-:W3:Y:S01]  /*26550*/  LDL.LU.64 R94, [R1+0x4a0] ;  /* 0x0004a000015e7983 */ /* 0x002ee20000300a00 */
[----:B--2---:R-:W-:-:S05]  /*26560*/  IMAD.MOV.U32 R0, RZ, RZ, R93 ;  /* 0x000000ffff007224 */ /* 0x004fca00078e005d */
[----:B------:R1:W-:Y:S04]  /*26570*/  STL [R1+0x29c], R0 ;  /* 0x00029c0001007387 */ /* 0x0003e80000100800 */
[----:B------:R2:W-:Y:S01]  /*26580*/  STL [R1+0x2a8], R96 ;  /* 0x0002a86001007387 */ /* 0x0005e20000100800 */
[----:B-1----:R-:W-:-:S03]  /*26590*/  IMAD.MOV.U32 R0, RZ, RZ, R97 ;  /* 0x000000ffff007224 */ /* 0x002fc600078e0061 */
[----:B------:R-:W-:Y:S04]  /*265a0*/  STL [R1+0x2b0], R88 ;  /* 0x0002b05801007387 */ /* 0x000fe80000100800 */
[----:B------:R1:W-:Y:S04]  /*265b0*/  STL [R1+0x2a4], R0 ;  /* 0x0002a40001007387 */ /* 0x0003e80000100800 */
[----:B------:R-:W4:Y:S01]  /*265c0*/  LDL.LU.64 R92, [R1+0x478] ;  /* 0x00047800015c7983 */ /* 0x000f220000300a00 */
[----:B--2---:R-:W-:Y:S02]  /*265d0*/  IMAD.MOV.U32 R96, RZ, RZ, R100 ;  /* 0x000000ffff607224 */ /* 0x004fe400078e0064 */
[----:B------:R-:W-:Y:S01]  /*265e0*/  IMAD.MOV.U32 R97, RZ, RZ, R101 ;  /* 0x000000ffff617224 */ /* 0x000fe200078e0065 */
[----:B------:R-:W2:Y:S01]  /*265f0*/  LDL.LU.64 R90, [R1+0x498] ;  /* 0x00049800015a7983 */ /* 0x000ea20000300a00 */
[----:B-1----:R-:W-:-:S03]  /*26600*/  IMAD.MOV.U32 R0, RZ, RZ, R89 ;  /* 0x000000ffff007224 */ /* 0x002fc600078e0059 */
[----:B------:R-:W3:Y:S04]  /*26610*/  LDL.LU.64 R100, [R1+0x4b8] ;  /* 0x0004b80001647983 */ /* 0x000ee80000300a00 */
[----:B------:R4:W-:Y:S01]  /*26620*/  STL [R1+0x2ac], R0 ;  /* 0x0002ac0001007387 */ /* 0x0009e20000100800 */
[----:B------:R-:W-:Y:S02]  /*26630*/  IMAD.MOV.U32 R88, RZ, RZ, R96 ;  /* 0x000000ffff587224 */ /* 0x000fe400078e0060 */
[----:B------:R-:W-:Y:S02]  /*26640*/  IMAD.MOV.U32 R89, RZ, RZ, R97 ;  /* 0x000000ffff597224 */ /* 0x000fe400078e0061 */
[----:B------:R-:W-:Y:S02]  /*26650*/  IMAD.MOV.U32 R96, RZ, RZ, R102 ;  /* 0x000000ffff607224 */ /* 0x000fe400078e0066 */
[----:B------:R-:W-:-:S02]  /*26660*/  IMAD.MOV.U32 R97, RZ, RZ, R103 ;  /* 0x000000ffff617224 */ /* 0x000fc400078e0067 */
[----:B----4-:R-:W-:Y:S01]  /*26670*/  IMAD.MOV.U32 R0, RZ, RZ, R93 ;  /* 0x000000ffff007224 */ /* 0x010fe200078e005d */
[----:B------:R-:W-:Y:S04]  /*26680*/  STL [R1+0x2b8], R92 ;  /* 0x0002b85c01007387 */ /* 0x000fe80000100800 */
[----:B------:R1:W-:Y:S04]  /*26690*/  STL [R1+0x2b4], R0 ;  /* 0x0002b40001007387 */ /* 0x0003e80000100800 */
[----:B------:R-:W4:Y:S04]  /*266a0*/  LDL.LU.64 R102, [R1+0x490] ;  /* 0x0004900001667983 */ /* 0x000f280000300a00 */
[----:B------:R-:W-:Y:S01]  /*266b0*/  STL [R1+0x2c0], R86 ;  /* 0x0002c05601007387 */ /* 0x000fe20000100800 */
[----:B-1----:R-:W-:-:S02]  /*266c0*/  IMAD.MOV.U32 R0, RZ, RZ, R87 ;  /* 0x000000ffff007224 */ /* 0x002fc400078e0057 */
[----:B------:R-:W-:Y:S02]  /*266d0*/  IMAD.MOV.U32 R92, RZ, RZ, R98 ;  /* 0x000000ffff5c7224 */ /* 0x000fe400078e0062 */
[----:B------:R-:W-:Y:S02]  /*266e0*/  IMAD.MOV.U32 R93, RZ, RZ, R99 ;  /* 0x000000ffff5d7224 */ /* 0x000fe400078e0063 */
[----:B------:R-:W3:Y:S04]  /*266f0*/  LDL.LU.64 R98, [R1+0x4b0] ;  /* 0x0004b00001627983 */ /* 0x000ee80000300a00 */
[----:B------:R-:W-:Y:S04]  /*26700*/  STL [R1+0x2c8], R88 ;  /* 0x0002c85801007387 */ /* 0x000fe80000100800 */
[----:B------:R1:W-:Y:S02]  /*26710*/  STL [R1+0x2bc], R0 ;  /* 0x0002bc0001007387 */ /* 0x0003e40000100800 */
[----:B-1----:R-:W-:-:S05]  /*26720*/  IMAD.MOV.U32 R0, RZ, RZ, R89 ;  /* 0x000000ffff007224 */ /* 0x002fca00078e0059 */
[----:B------:R4:W-:Y:S02]  /*26730*/  STL [R1+0x2c4], R0 ;  /* 0x0002c40001007387 */ /* 0x0009e40000100800 */
[----:B----4-:R-:W-:Y:S02]  /*26740*/  IMAD.MOV.U32 R0, RZ, RZ, R103 ;  /* 0x000000ffff007224 */ /* 0x010fe400078e0067 */
[----:B------:R1:W-:Y:S04]  /*26750*/  STL [R1+0x2d0], R102 ;  /* 0x0002d06601007387 */ /* 0x0003e80000100800 */
[----:B------:R4:W-:Y:S04]  /*26760*/  STL [R1+0x2cc], R0 ;  /* 0x0002cc0001007387 */ /* 0x0009e80000100800 */
[----:B--2---:R-:W-:Y:S04]  /*26770*/  STL [R1+0x2d8], R90 ;  /* 0x0002d85a01007387 */ /* 0x004fe80000100800 */
[----:B-1----:R-:W2:Y:S01]  /*26780*/  LDL.LU.64 R102, [R1+0x4c0] ;  /* 0x0004c00001667983 */ /* 0x002ea20000300a00 */
[----:B----4-:R-:W-:-:S03]  /*26790*/  IMAD.MOV.U32 R0, RZ, RZ, R91 ;  /* 0x000000ffff007224 */ /* 0x010fc600078e005b */
[----:B---3--:R-:W-:Y:S04]  /*267a0*/  STL [R1+0x2e0], R94 ;  /* 0x0002e05e01007387 */ /* 0x008fe80000100800 */
[----:B------:R1:W-:Y:S04]  /*267b0*/  STL [R1+0x2d4], R0 ;  /* 0x0002d40001007387 */ /* 0x0003e80000100800 */
[----:B------:R-:W-:Y:S01]  /*267c0*/  STL [R1+0x2e8], R96 ;  /* 0x0002e86001007387 */ /* 0x000fe20000100800 */
[----:B-1----:R-:W-:-:S05]  /*267d0*/  IMAD.MOV.U32 R0, RZ, RZ, R95 ;  /* 0x000000ffff007224 */ /* 0x002fca00078e005f */
[----:B------:R1:W-:Y:S02]  /*267e0*/  STL [R1+0x2dc], R0 ;  /* 0x0002dc0001007387 */ /* 0x0003e40000100800 */
[----:B-1----:R-:W-:-:S05]  /*267f0*/  IMAD.MOV.U32 R0, RZ, RZ, R97 ;  /* 0x000000ffff007224 */ /* 0x002fca00078e0061 */
[----:B------:R1:W-:Y:S04]  /*26800*/  STL [R1+0x2e4], R0 ;  /* 0x0002e40001007387 */ /* 0x0003e80000100800 */
[----:B------:R-:W-:Y:S04]  /*26810*/  STL [R1+0x2f0], R98 ;  /* 0x0002f06201007387 */ /* 0x000fe80000100800 */
[----:B------:R-:W3:Y:S01]  /*26820*/  LDL.LU.64 R96, [R1+0x4d8] ;  /* 0x0004d80001607983 */ /* 0x000ee20000300a00 */
[----:B-1----:R-:W-:-:S03]  /*26830*/  IMAD.MOV.U32 R0, RZ, RZ, R99 ;  /* 0x000000ffff007224 */ /* 0x002fc600078e0063 */
[----:B------:R-:W-:Y:S04]  /*26840*/  STL [R1+0x2f8], R100 ;  /* 0x0002f86401007387 */ /* 0x000fe80000100800 */
[----:B------:R1:W-:Y:S02]  /*26850*/  STL [R1+0x2ec], R0 ;  /* 0x0002ec0001007387 */ /* 0x0003e40000100800 */
[----:B-1----:R-:W-:Y:S02]  /*26860*/  IMAD.MOV.U32 R0, RZ, RZ, R101 ;  /* 0x000000ffff007224 */ /* 0x002fe400078e0065 */
[----:B------:R-:W-:Y:S02]  /*26870*/  IMAD.MOV.U32 R98, RZ, RZ, R104 ;  /* 0x000000ffff627224 */ /* 0x000fe400078e0068 */
[----:B------:R-:W-:Y:S01]  /*26880*/  IMAD.MOV.U32 R99, RZ, RZ, R105 ;  /* 0x000000ffff637224 */ /* 0x000fe200078e0069 */
[----:B--2---:R-:W-:Y:S04]  /*26890*/  STL [R1+0x300], R102 ;  /* 0x0003006601007387 */ /* 0x004fe80000100800 */
[----:B------:R1:W-:Y:S04]  /*268a0*/  STL [R1+0x2f4], R0 ;  /* 0x0002f40001007387 */ /* 0x0003e80000100800 */
[----:B------:R-:W2:Y:S04]  /*268b0*/  LDL.LU.64 R94, [R1+0x4d0] ;  /* 0x0004d000015e7983 */ /* 0x000ea80000300a00 */
[----:B------:R-:W4:Y:S01]  /*268c0*/  LDL.LU.64 R100, [R1+0x4f8] ;  /* 0x0004f80001647983 */ /* 0x000f220000300a00 */
[----:B-1----:R-:W-:-:S05]  /*268d0*/  IMAD.MOV.U32 R0, RZ, RZ, R103 ;  /* 0x000000ffff007224 */ /* 0x002fca00078e0067 */
[----:B------:R1:W-:Y:S04]  /*268e0*/  STL [R1+0x2fc], R0 ;  /* 0x0002fc0001007387 */ /* 0x0003e80000100800 */
[----:B------:R-:W-:Y:S04]  /*268f0*/  STL [R1+0x308], R92 ;  /* 0x0003085c01007387 */ /* 0x000fe80000100800 */
[----:B------:R-:W4:Y:S04]  /*26900*/  LDL.LU.64 R102, [R1+0x4e0] ;  /* 0x0004e00001667983 */ /* 0x000f280000300a00 */
[----:B------:R-:W4:Y:S01]  /*26910*/  LDL.LU.64 R104, [R1+0x4f0] ;  /* 0x0004f00001687983 */ /* 0x000f220000300a00 */
[----:B-1----:R-:W-:-:S05]  /*26920*/  IMAD.MOV.U32 R0, RZ, RZ, R93 ;  /* 0x000000ffff007224 */ /* 0x002fca00078e005d */
[----:B------:R2:W-:Y:S02]  /*26930*/  STL [R1+0x304], R0 ;  /* 0x0003040001007387 */ /* 0x0005e40000100800 */
[----:B--2---:R-:W-:Y:S02]  /*26940*/  IMAD.MOV.U32 R0, RZ, RZ, R95 ;  /* 0x000000ffff007224 */ /* 0x004fe400078e005f */
[----:B------:R-:W-:Y:S04]  /*26950*/  STL [R1+0x310], R94 ;  /* 0x0003105e01007387 */ /* 0x000fe80000100800 */
[----:B------:R1:W-:Y:S04]  /*26960*/  STL [R1+0x30c], R0 ;  /* 0x00030c0001007387 */ /* 0x0003e80000100800 */
[----:B---3--:R-:W-:Y:S01]  /*26970*/  STL [R1+0x318], R96 ;  /* 0x0003186001007387 */ /* 0x008fe20000100800 */
[----:B-1----:R-:W-:-:S03]  /*26980*/  IMAD.MOV.U32 R0, RZ, RZ, R97 ;  /* 0x000000ffff007224 */ /* 0x002fc600078e0061 */
[----:B----4-:R-:W-:Y:S04]  /*26990*/  STL [R1+0x320], R102 ;  /* 0x0003206601007387 */ /* 0x010fe80000100800 */
[----:B------:R1:W-:Y:S02]  /*269a0*/  STL [R1+0x314], R0 ;  /* 0x0003140001007387 */ /* 0x0003e40000100800 */
[----:B-1----:R-:W-:-:S05]  /*269b0*/  IMAD.MOV.U32 R0, RZ, RZ, R103 ;  /* 0x000000ffff007224 */ /* 0x002fca00078e0067 */
[----:B------:R1:W-:Y:S04]  /*269c0*/  STL [R1+0x31c], R0 ;  /* 0x00031c0001007387 */ /* 0x0003e80000100800 */
[----:B------:R-:W2:Y:S01]  /*269d0*/  LDL.LU.64 R102, [R1+0x500] ;  /* 0x0005000001667983 */ /* 0x000ea20000300a00 */
[----:B-1----:R-:W-:-:S03]  /*269e0*/  IMAD.MOV.U32 R0, RZ, RZ, R99 ;  /* 0x000000ffff007224 */ /* 0x002fc600078e0063 */
[----:B------:R-:W-:Y:S04]  /*269f0*/  STL [R1+0x328], R98 ;  /* 0x0003286201007387 */ /* 0x000fe80000100800 */
[----:B------:R-:W-:Y:S04]  /*26a00*/  STL [R1+0x330], R104 ;  /* 0x0003306801007387 */ /* 0x000fe80000100800 */
[----:B------:R1:W-:Y:S02]  /*26a10*/  STL [R1+0x324], R0 ;  /* 0x0003240001007387 */ /* 0x0003e40000100800 */
[----:B-1----:R-:W-:-:S05]  /*26a20*/  IMAD.MOV.U32 R0, RZ, RZ, R105 ;  /* 0x000000ffff007224 */ /* 0x002fca00078e0069 */
[----:B------:R1:W-:Y:S04]  /*26a30*/  STL [R1+0x32c], R0 ;  /* 0x00032c0001007387 */ /* 0x0003e80000100800 */
[----:B------:R-:W3:Y:S04]  /*26a40*/  LDL.LU.64 R104, [R1+0x510] ;  /* 0x0005100001687983 */ /* 0x000ee80000300a00 */
[----:B------:R-:W4:Y:S01]  /*26a50*/  LDL.LU.64 R98, [R1+0x518] ;  /* 0x0005180001627983 */ /* 0x000f220000300a00 */
[----:B-1----:R-:W-:-:S03]  /*26a60*/  IMAD.MOV.U32 R0, RZ, RZ, R101 ;  /* 0x000000ffff007224 */ /* 0x002fc600078e0065 */
[----:B------:R-:W-:Y:S04]  /*26a70*/  STL [R1+0x338], R100 ;  /* 0x0003386401007387 */ /* 0x000fe80000100800 */
[----:B------:R2:W-:Y:S02]  /*26a80*/  STL [R1+0x334], R0 ;  /* 0x0003340001007387 */ /* 0x0005e40000100800 */
[----:B--2---:R-:W-:Y:S02]  /*26a90*/  IMAD.MOV.U32 R0, RZ, RZ, R103 ;  /* 0x000000ffff007224 */ /* 0x004fe400078e0067 */
[----:B------:R-:W-:Y:S04]  /*26aa0*/  STL [R1+0x340], R102 ;  /* 0x0003406601007387 */ /* 0x000fe80000100800 */
[----:B------:R-:W2:Y:S04]  /*26ab0*/  LDL.LU.64 R100, [R1+0x520] ;  /* 0x0005200001647983 */ /* 0x000ea80000300a00 */
[----:B------:R1:W-:Y:S04]  /*26ac0*/  STL [R1+0x33c], R0 ;  /* 0x00033c0001007387 */ /* 0x0003e80000100800 */
[----:B------:R-:W-:Y:S01]  /*26ad0*/  STL [R1+0x348], R114 ;  /* 0x0003487201007387 */ /* 0x000fe20000100800 */
[----:B-1----:R-:W-:-:S05]  /*26ae0*/  IMAD.MOV.U32 R0, RZ, RZ, R115 ;  /* 0x000000ffff007224 */ /* 0x002fca00078e0073 */
[----:B------:R3:W-:Y:S04]  /*26af0*/  STL [R1+0x344], R0 ;  /* 0x0003440001007387 */ /* 0x0007e80000100800 */
[----:B------:R-:W2:Y:S01]  /*26b00*/  LDL.LU.64 R102, [R1+0x530] ;  /* 0x0005300001667983 */ /* 0x000ea20000300a00 */
[----:B---3--:R-:W-:-:S03]  /*26b10*/  IMAD.MOV.U32 R0, RZ, RZ, R105 ;  /* 0x000000ffff007224 */ /* 0x008fc600078e0069 */
[----:B------:R1:W-:Y:S04]  /*26b20*/  STL [R1+0x350], R104 ;  /* 0x0003506801007387 */ /* 0x0003e80000100800 */
[----:B------:R-:W3:Y:S04]  /*26b30*/  LDL.LU.64 R114, [R1+0x538] ;  /* 0x0005380001727983 */ /* 0x000ee80000300a00 */
[----:B------:R4:W-:Y:S01]  /*26b40*/  STL [R1+0x34c], R0 ;  /* 0x00034c0001007387 */ /* 0x0009e20000100800 */
[----:B-1----:R-:W-:-:S03]  /*26b50*/  IMAD.MOV.U32 R104, RZ, RZ, R106 ;  /* 0x000000ffff687224 */ /* 0x002fc600078e006a */
[----:B----4-:R-:W-:Y:S01]  /*26b60*/  STL [R1+0x358], R98 ;  /* 0x0003586201007387 */ /* 0x010fe20000100800 */
[----:B------:R-:W-:Y:S02]  /*26b70*/  IMAD.MOV.U32 R105, RZ, RZ, R107 ;  /* 0x000000ffff697224 */ /* 0x000fe400078e006b */
[----:B------:R-:W-:Y:S02]  /*26b80*/  IMAD.MOV.U32 R106, RZ, RZ, R108 ;  /* 0x000000ffff6a7224 */ /* 0x000fe400078e006c */
[----:B------:R-:W-:Y:S02]  /*26b90*/  IMAD.MOV.U32 R107, RZ, RZ, R109 ;  /* 0x000000ffff6b7224 */ /* 0x000fe400078e006d */
[----:B------:R-:W4:Y:S01]  /*26ba0*/  LDL.LU.64 R108, [R1+0x540] ;  /* 0x00054000016c7983 */ /* 0x000f220000300a00 */
[----:B------:R-:W-:-:S05]  /*26bb0*/  IMAD.MOV.U32 R0, RZ, RZ, R99 ;  /* 0x000000ffff007224 */ /* 0x000fca00078e0063 */
[----:B------:R2:W-:Y:S02]  /*26bc0*/  STL [R1+0x354], R0 ;  /* 0x0003540001007387 */ /* 0x0005e40000100800 */
[----:B--2---:R-:W-:Y:S02]  /*26bd0*/  IMAD.MOV.U32 R0, RZ, RZ, R101 ;  /* 0x000000ffff007224 */ /* 0x004fe400078e0065 */
[----:B------:R-:W-:Y:S04]  /*26be0*/  STL [R1+0x360], R100 ;  /* 0x0003606401007387 */ /* 0x000fe80000100800 */
[----:B------:R1:W-:Y:S04]  /*26bf0*/  STL [R1+0x35c], R0 ;  /* 0x00035c0001007387 */ /* 0x0003e80000100800 */
[----:B------:R2:W-:Y:S01]  /*26c00*/  STL [R1+0x368], R116 ;  /* 0x0003687401007387 */ /* 0x0005e20000100800 */
[----:B-1----:R-:W-:-:S03]  /*26c10*/  IMAD.MOV.U32 R0, RZ, RZ, R117 ;  /* 0x000000ffff007224 */ /* 0x002fc600078e0075 */
[----:B------:R-:W-:Y:S04]  /*26c20*/  STL [R1+0x370], R102 ;  /* 0x0003706601007387 */ /* 0x000fe80000100800 */
[----:B------:R1:W-:Y:S04]  /*26c30*/  STL [R1+0x364], R0 ;  /* 0x0003640001007387 */ /* 0x0003e80000100800 */
[----:B--2---:R-:W2:Y:S04]  /*26c40*/  LDL.LU.64 R116, [R1+0x5b0] ;  /* 0x0005b00001747983 */ /* 0x004ea80000300a00 */
[----:B------:R-:W2:Y:S01]  /*26c50*/  LDL.LU.64 R100, [R1+0x5c0] ;  /* 0x0005c00001647983 */ /* 0x000ea20000300a00 */
[----:B-1----:R-:W-:-:S05]  /*26c60*/  IMAD.MOV.U32 R0, RZ, RZ, R103 ;  /* 0x000000ffff007224 */ /* 0x002fca00078e0067 */
[----:B------:R1:W-:Y:S04]  /*26c70*/  STL [R1+0x36c], R0 ;  /* 0x00036c0001007387 */ /* 0x0003e80000100800 */
[----:B---3--:R3:W-:Y:S01]  /*26c80*/  STL [R1+0x378], R114 ;  /* 0x0003787201007387 */ /* 0x0087e20000100800 */
[----:B-1----:R-:W-:-:S03]  /*26c90*/  IMAD.MOV.U32 R0, RZ, RZ, R115 ;  /* 0x000000ffff007224 */ /* 0x002fc600078e0073 */
[----:B----4-:R-:W-:Y:S04]  /*26ca0*/  STL [R1+0x380], R108 ;  /* 0x0003806c01007387 */ /* 0x010fe80000100800 */
[----:B------:R1:W-:Y:S04]  /*26cb0*/  STL [R1+0x374], R0 ;  /* 0x0003740001007387 */ /* 0x0003e80000100800 */
[----:B---3--:R-:W3:Y:S01]  /*26cc0*/  LDL.LU.64 R114, [R1+0x5b8] ;  /* 0x0005b80001727983 */ /* 0x008ee20000300a00 */
[----:B-1----:R-:W-:-:S05]  /*26cd0*/  IMAD.MOV.U32 R0, RZ, RZ, R109 ;  /* 0x000000ffff007224 */ /* 0x002fca00078e006d */
[----:B------:R1:W-:Y:S04]  /*26ce0*/  STL [R1+0x37c], R0 ;  /* 0x00037c0001007387 */ /* 0x0003e80000100800 */
[----:B------:R-:W-:Y:S04]  /*26cf0*/  STL [R1+0x388], R104 ;  /* 0x0003886801007387 */ /* 0x000fe80000100800 */
[----:B------:R-:W4:Y:S01]  /*26d00*/  LDL.LU.64 R102, [R1+0x5a0] ;  /* 0x0005a00001667983 */ /* 0x000f220000300a00 */
[----:B-1----:R-:W-:-:S03]  /*26d10*/  IMAD.MOV.U32 R0, RZ, RZ, R105 ;  /* 0x000000ffff007224 */ /* 0x002fc600078e0069 */
[----:B------:R-:W4:Y:S04]  /*26d20*/  LDL.LU.64 R108, [R1+0x598] ;  /* 0x00059800016c7983 */ /* 0x000f280000300a00 */
[----:B------:R2:W-:Y:S02]  /*26d30*/  STL [R1+0x384], R0 ;  /* 0x0003840001007387 */ /* 0x0005e40000100800 */
[----:B--2---:R-:W-:Y:S02]  /*26d40*/  IMAD.MOV.U32 R0, RZ, RZ, R117 ;  /* 0x000000ffff007224 */ /* 0x004fe400078e0075 */
[----:B------:R1:W-:Y:S04]  /*26d50*/  STL [R1+0x390], R116 ;  /* 0x0003907401007387 */ /* 0x0003e80000100800 */
[----:B------:R2:W-:Y:S04]  /*26d60*/  STL [R1+0x38c], R0 ;  /* 0x00038c0001007387 */ /* 0x0005e80000100800 */
[----:B-1----:R-:W4:Y:S01]  /*26d70*/  LDL.LU.64 R116, [R1+0x590] ;  /* 0x0005900001747983 */ /* 0x002f220000300a00 */
[----:B--2---:R-:W-:-:S03]  /*26d80*/  IMAD.MOV.U32 R0, RZ, RZ, R101 ;  /* 0x000000ffff007224 */ /* 0x004fc600078e0065 */
[----:B------:R-:W-:Y:S04]  /*26d90*/  STL [R1+0x398], R100 ;  /* 0x0003986401007387 */ /* 0x000fe80000100800 */
[----:B------:R-:W2:Y:S04]  /*26da0*/  LDL.LU.64 R104, [R1+0x580] ;  /* 0x0005800001687983 */ /* 0x000ea80000300a00 */
[----:B------:R1:W-:Y:S04]  /*26db0*/  STL [R1+0x394], R0 ;  /* 0x0003940001007387 */ /* 0x0003e80000100800 */
[----:B---3--:R3:W-:Y:S01]  /*26dc0*/  STL [R1+0x3a0], R114 ;  /* 0x0003a07201007387 */ /* 0x0087e20000100800 */
[----:B-1----:R-:W-:-:S05]  /*26dd0*/  IMAD.MOV.U32 R0, RZ, RZ, R115 ;  /* 0x000000ffff007224 */ /* 0x002fca00078e0073 */
[----:B------:R1:W-:Y:S04]  /*26de0*/  STL [R1+0x39c], R0 ;  /* 0x00039c0001007387 */ /* 0x0003e80000100800 */
[----:B------:R4:W-:Y:S04]  /*26df0*/  STL [R1+0x3a8], R110 ;  /* 0x0003a86e01007387 */ /* 0x0009e80000100800 */
[----:B---3--:R-:W3:Y:S01]  /*26e00*/  LDL.LU.64 R114, [R1+0x570] ;  /* 0x0005700001727983 */ /* 0x008ee20000300a00 */
[----:B-1----:R-:W-:-:S03]  /*26e10*/  IMAD.MOV.U32 R0, RZ, RZ, R111 ;  /* 0x000000ffff007224 */ /* 0x002fc600078e006f */
[----:B----4-:R-:W-:Y:S04]  /*26e20*/  STL [R1+0x3b0], R102 ;  /* 0x0003b06601007387 */ /* 0x010fe80000100800 */
[----:B------:R1:W-:Y:S04]  /*26e30*/  STL [R1+0x3a4], R0 ;  /* 0x0003a40001007387 */ /* 0x0003e80000100800 */
[----:B------:R-:W4:Y:S01]  /*26e40*/  LDL.LU.64 R110, [R1+0x578] ;  /* 0x00057800016e7983 */ /* 0x000f220000300a00 */
[----:B-1----:R-:W-:-:S05]  /*26e50*/  IMAD.MOV.U32 R0, RZ, RZ, R103 ;  /* 0x000000ffff007224 */ /* 0x002fca00078e0067 */
[----:B------:R1:W-:Y:S04]  /*26e60*/  STL [R1+0x3ac], R0 ;  /* 0x0003ac0001007387 */ /* 0x0003e80000100800 */
[----:B------:R1:W-:Y:S02]  /*26e70*/  STL [R1+0x3b8], R108 ;  /* 0x0003b86c01007387 */ /* 0x0003e40000100800 */
[----:B-1----:R-:W-:Y:S02]  /*26e80*/  IMAD.MOV.U32 R0, RZ, RZ, R109 ;  /* 0x000000ffff007224 */ /* 0x002fe400078e006d */
[----:B------:R-:W-:Y:S02]  /*26e90*/  IMAD.MOV.U32 R108, RZ, RZ, R112 ;  /* 0x000000ffff6c7224 */ /* 0x000fe400078e0070 */
[----:B------:R-:W-:Y:S01]  /*26ea0*/  IMAD.MOV.U32 R109, RZ, RZ, R113 ;  /* 0x000000ffff6d7224 */ /* 0x000fe200078e0071 */
[----:B------:R1:W-:Y:S04]  /*26eb0*/  STL [R1+0x3c0], R116 ;  /* 0x0003c07401007387 */ /* 0x0003e80000100800 */
[----:B------:R2:W-:Y:S04]  /*26ec0*/  STL [R1+0x3b4], R0 ;  /* 0x0003b40001007387 */ /* 0x0005e80000100800 */
[----:B------:R-:W3:Y:S01]  /*26ed0*/  LDL.LU.64 R112, [R1+0x558] ;  /* 0x0005580001707983 */ /* 0x000ee20000300a00 */
[----:B-1----:R-:W-:-:S02]  /*26ee0*/  IMAD.MOV.U32 R116, RZ, RZ, R124 ;  /* 0x000000ffff747224 */ /* 0x002fc400078e007c */
[----:B--2---:R-:W-:Y:S02]  /*26ef0*/  IMAD.MOV.U32 R0, RZ, RZ, R117 ;  /* 0x000000ffff007224 */ /* 0x004fe400078e0075 */
[----:B------:R-:W-:Y:S02]  /*26f00*/  IMAD.MOV.U32 R117, RZ, RZ, R125 ;  /* 0x000000ffff757224 */ /* 0x000fe400078e007d */
[----:B------:R-:W2:Y:S04]  /*26f10*/  LDL.LU.64 R124, [R1+0x560] ;  /* 0x00056000017c7983 */ /* 0x000ea80000300a00 */
[----:B------:R1:W-:Y:S04]  /*26f20*/  STL [R1+0x3bc], R0 ;  /* 0x0003bc0001007387 */ /* 0x0003e80000100800 */
[----:B------:R1:W-:Y:S02]  /*26f30*/  STL [R1+0x3c8], R106 ;  /* 0x0003c86a01007387 */ /* 0x0003e40000100800 */
[----:B-1----:R-:W-:-:S02]  /*26f40*/  IMAD.MOV.U32 R0, RZ, RZ, R107 ;  /* 0x000000ffff007224 */ /* 0x002fc400078e006b */
[----:B------:R-:W-:Y:S04]  /*26f50*/  STL [R1+0x3d0], R104 ;  /* 0x0003d06801007387 */ /* 0x000fe80000100800 */
[----:B------:R1:W-:Y:S04]  /*26f60*/  STL [R1+0x3c4], R0 ;  /* 0x0003c40001007387 */ /* 0x0003e80000100800 */
[----:B------:R-:W2:Y:S01]  /*26f70*/  LDL.LU.64 R106, [R1+0x550] ;  /* 0x00055000016a7983 */ /* 0x000ea20000300a00 */
[----:B-1----:R-:W-:-:S05]  /*26f80*/  IMAD.MOV.U32 R0, RZ, RZ, R105 ;  /* 0x000000ffff007224 */ /* 0x002fca00078e0069 */
[----:B------:R1:W-:Y:S04]  /*26f90*/  STL [R1+0x3cc], R0 ;  /* 0x0003cc0001007387 */ /* 0x0003e80000100800 */
[----:B----4-:R4:W-:Y:S01]  /*26fa0*/  STL [R1+0x3d8], R110 ;  /* 0x0003d86e01007387 */ /* 0x0109e20000100800 */
[----:B-1----:R-:W-:-:S05]  /*26fb0*/  IMAD.MOV.U32 R0, RZ, RZ, R111 ;  /* 0x000000ffff007224 */ /* 0x002fca00078e006f */
[----:B------:R1:W-:Y:S04]  /*26fc0*/  STL [R1+0x3d4], R0 ;  /* 0x0003d40001007387 */ /* 0x0003e80000100800 */
[----:B---3--:R3:W-:Y:S04]  /*26fd0*/  STL [R1+0x3e0], R114 ;  /* 0x0003e07201007387 */ /* 0x0087e80000100800 */
[----:B----4-:R-:W4:Y:S01]  /*26fe0*/  LDL.LU.64 R110, [R1+0x5d0] ;  /* 0x0005d000016e7983 */ /* 0x010f220000300a00 */
[----:B-1----:R-:W-:-:S05]  /*26ff0*/  IMAD.MOV.U32 R0, RZ, RZ, R115 ;  /* 0x000000ffff007224 */ /* 0x002fca00078e0073 */
[----:B------:R1:W-:Y:S04]  /*27000*/  STL [R1+0x3dc], R0 ;  /* 0x0003dc0001007387 */ /* 0x0003e80000100800 */
[----:B------:R1:W-:Y:S04]  /*27010*/  STL [R1+0x3e8], R108 ;  /* 0x0003e86c01007387 */ /* 0x0003e80000100800 */
[----:B---3--:R-:W3:Y:S01]  /*27020*/  LDL.LU.64 R114, [R1+0x5d8] ;  /* 0x0005d80001727983 */ /* 0x008ee20000300a00 */
[----:B-1----:R-:W-:-:S05]  /*27030*/  IMAD.MOV.U32 R0, RZ, RZ, R109 ;  /* 0x000000ffff007224 */ /* 0x002fca00078e006d */
[----:B------:R2:W-:Y:S01]  /*27040*/  STL [R1+0x3e4], R0 ;  /* 0x0003e40001007387 */ /* 0x0005e20000100800 */
[----:B------:R-:W-:Y:S02]  /*27050*/  IMAD.MOV.U32 R108, RZ, RZ, R120 ;  /* 0x000000ffff6c7224 */ /* 0x000fe400078e0078 */
[----:B------:R-:W-:Y:S02]  /*27060*/  IMAD.MOV.U32 R109, RZ, RZ, R121 ;  /* 0x000000ffff6d7224 */ /* 0x000fe400078e0079 */
[----:B--2---:R-:W-:Y:S01]  /*27070*/  IMAD.MOV.U32 R0, RZ, RZ, R125 ;  /* 0x000000ffff007224 */ /* 0x004fe200078e007d */
[----:B------:R1:W-:Y:S04]  /*27080*/  STL [R1+0x3f0], R124 ;  /* 0x0003f07c01007387 */ /* 0x0003e80000100800 */
[----:B------:R2:W-:Y:S01]  /*27090*/  STL [R1+0x3ec], R0 ;  /* 0x0003ec0001007387 */ /* 0x0005e20000100800 */
[----:B-1----:R-:W-:-:S02]  /*270a0*/  IMAD.MOV.U32 R124, RZ, RZ, R126 ;  /* 0x000000ffff7c7224 */ /* 0x002fc400078e007e */
[----:B------:R-:W-:Y:S02]  /*270b0*/  IMAD.MOV.U32 R125, RZ, RZ, R127 ;  /* 0x000000ffff7d7224 */ /* 0x000fe400078e007f */
[----:B------:R-:W3:Y:S01]  /*270c0*/  LDL.LU.64 R126, [R1+0x5e0] ;  /* 0x0005e000017e7983 */ /* 0x000ee20000300a00 */
[----:B--2---:R-:W-:-:S03]  /*270d0*/  IMAD.MOV.U32 R0, RZ, RZ, R113 ;  /* 0x000000ffff007224 */ /* 0x004fc600078e0071 */
[----:B------:R1:W-:Y:S04]  /*270e0*/  STL [R1+0x3f8], R112 ;  /* 0x0003f87001007387 */ /* 0x0003e80000100800 */
[----:B------:R-:W2:Y:S04]  /*270f0*/  LDL.LU.64 R120, [R1+0x5f8] ;  /* 0x0005f80001787983 */ /* 0x000ea80000300a00 */
[----:B------:R-:W-:Y:S04]  /*27100*/  STL [R1+0x400], R106 ;  /* 0x0004006a01007387 */ /* 0x000fe80000100800 */
[----:B------:R1:W-:Y:S04]  /*27110*/  STL [R1+0x3f4], R0 ;  /* 0x0003f40001007387 */ /* 0x0003e80000100800 */
[----:B-1----:R-:W2:Y:S01]  /*27120*/  LDL.LU.64 R112, [R1+0x5f0] ;  /* 0x0005f00001707983 */ /* 0x002ea20000300a00 */
[----:B------:R-:W-:-:S05]  /*27130*/  IMAD.MOV.U32 R0, RZ, RZ, R107 ;  /* 0x000000ffff007224 */ /* 0x000fca00078e006b */
[----:B------:R1:W-:Y:S04]  /*27140*/  STL [R1+0x3fc], R0 ;  /* 0x0003fc0001007387 */ /* 0x0003e80000100800 */
[----:B------:R4:W-:Y:S01]  /*27150*/  STL [R1+0x408], R122 ;  /* 0x0004087a01007387 */ /* 0x0009e20000100800 */
[----:B-1----:R-:W-:-:S03]  /*27160*/  IMAD.MOV.U32 R0, RZ, RZ, R123 ;  /* 0x000000ffff007224 */ /* 0x002fc600078e007b */
[----:B----4-:R-:W-:Y:S04]  /*27170*/  STL [R1+0x410], R110 ;  /* 0x0004106e01007387 */ /* 0x010fe80000100800 */
[----:B------:R1:W-:Y:S04]  /*27180*/  STL [R1+0x404], R0 ;  /* 0x0004040001007387 */ /* 0x0003e80000100800 */
[----:B------:R-:W4:Y:S01]  /*27190*/  LDL.LU.64 R122, [R1+0x600] ;  /* 0x00060000017a7983 */ /* 0x000f220000300a00 */
[----:B-1----:R-:W-:-:S03]  /*271a0*/  IMAD.MOV.U32 R0, RZ, RZ, R111 ;  /* 0x000000ffff007224 */ /* 0x002fc600078e006f */
[----:B---3--:R-:W-:Y:S01]  /*271b0*/  STL [R1+0x418], R114 ;  /* 0x0004187201007387 */ /* 0x008fe20000100800 */
[----:B------:R-:W-:Y:S02]  /*271c0*/  IMAD.MOV.U32 R110, RZ, RZ, R116 ;  /* 0x000000ffff6e7224 */ /* 0x000fe400078e0074 */
[----:B------:R-:W-:Y:S01]  /*271d0*/  IMAD.MOV.U32 R111, RZ, RZ, R117 ;  /* 0x000000ffff6f7224 */ /* 0x000fe200078e0075 */
[----:B------:R1:W-:Y:S04]  /*271e0*/  STL [R1+0x40c], R0 ;  /* 0x00040c0001007387 */ /* 0x0003e80000100800 */
[----:B------:R-:W3:Y:S01]  /*271f0*/  LDL.LU.64 R116, [R1+0x610] ;  /* 0x0006100001747983 */ /* 0x000ee20000300a00 */
[----:B-1----:R-:W-:-:S05]  /*27200*/  IMAD.MOV.U32 R0, RZ, RZ, R115 ;  /* 0x000000ffff007224 */ /* 0x002fca00078e0073 */
[----:B------:R1:W-:Y:S04]  /*27210*/  STL [R1+0x414], R0 ;  /* 0x0004140001007387 */ /* 0x0003e80000100800 */
[----:B------:R-:W3:Y:S01]  /*27220*/  LDL.LU.64 R114, [R1+0x618] ;  /* 0x0006180001727983 */ /* 0x000ee20000300a00 */
[----:B-1----:R-:W-:-:S03]  /*27230*/  IMAD.MOV.U32 R0, RZ, RZ, R127 ;  /* 0x000000ffff007224 */ /* 0x002fc600078e007f */
[----:B------:R1:W-:Y:S04]  /*27240*/  STL [R1+0x420], R126 ;  /* 0x0004207e01007387 */ /* 0x0003e80000100800 */
[----:B------:R1:W-:Y:S04]  /*27250*/  STL [R1+0x41c], R0 ;  /* 0x00041c0001007387 */ /* 0x0003e80000100800 */
[----:B------:R-:W-:Y:S04]  /*27260*/  STL [R1+0x428], R108 ;  /* 0x0004286c01007387 */ /* 0x000fe80000100800 */
[----:B-1----:R-:W3:Y:S01]  /*27270*/  LDL.LU.64 R126, [R1+0x620] ;  /* 0x00062000017e7983 */ /* 0x002ee20000300a00 */
[----:B------:R-:W-:-:S05]  /*27280*/  IMAD.MOV.U32 R0, RZ, RZ, R109 ;  /* 0x000000ffff007224 */ /* 0x000fca00078e006d */
[----:B------:R1:W-:Y:S04]  /*27290*/  STL [R1+0x424], R0 ;  /* 0x0004240001007387 */ /* 0x0003e80000100800 */
[----:B--2---:R2:W-:Y:S01]  /*272a0*/  STL [R1+0x430], R112 ;  /* 0x0004307001007387 */ /* 0x0045e20000100800 */
[----:B-1----:R-:W-:-:S05]  /*272b0*/  IMAD.MOV.U32 R0, RZ, RZ, R113 ;  /* 0x000000ffff007224 */ /* 0x002fca00078e0071 */
[----:B------:R1:W-:Y:S01]  /*272c0*/  STL [R1+0x42c], R0 ;  /* 0x00042c0001007387 */ /* 0x0003e20000100800 */
[----:B--2---:R-:W-:Y:S02]  /*272d0*/  IMAD.MOV.U32 R112, RZ, RZ, R118 ;  /* 0x000000ffff707224 */ /* 0x004fe400078e0076 */
[----:B------:R-:W-:Y:S01]  /*272e0*/  IMAD.MOV.U32 R113, RZ, RZ, R119 ;  /* 0x000000ffff717224 */ /* 0x000fe200078e0077 */
[----:B------:R-:W-:Y:S04]  /*272f0*/  STL [R1+0x438], R120 ;  /* 0x0004387801007387 */ /* 0x000fe80000100800 */
[----:B------:R-:W2:Y:S01]  /*27300*/  LDL.LU.64 R118, [R1+0x630] ;  /* 0x0006300001767983 */ /* 0x000ea20000300a00 */
[----:B-1----:R-:W-:-:S05]  /*27310*/  IMAD.MOV.U32 R0, RZ, RZ, R121 ;  /* 0x000000ffff007224 */ /* 0x002fca00078e0079 */
[----:B------:R1:W-:Y:S04]  /*27320*/  STL [R1+0x434], R0 ;  /* 0x0004340001007387 */ /* 0x0003e80000100800 */
[----:B----4-:R4:W-:Y:S01]  /*27330*/  STL [R1+0x440], R122 ;  /* 0x0004407a01007387 */ /* 0x0109e20000100800 */
[----:B-1----:R-:W-:-:S03]  /*27340*/  IMAD.MOV.U32 R0, RZ, RZ, R123 ;  /* 0x000000ffff007224 */ /* 0x002fc600078e007b */
[----:B----4-:R-:W4:Y:S04]  /*27350*/  LDL.LU.64 R122, [R1+0x638] ;  /* 0x00063800017a7983 */ /* 0x010f280000300a00 */
[----:B------:R1:W-:Y:S04]  /*27360*/  STL [R1+0x43c], R0 ;  /* 0x00043c0001007387 */ /* 0x0003e80000100800 */
[----:B------:R-:W-:Y:S04]  /*27370*/  STL [R1+0x448], R110 ;  /* 0x0004486e01007387 */ /* 0x000fe80000100800 */
[----:B------:R-:W4:Y:S01]  /*27380*/  LDL.LU.64 R120, [R1+0x640] ;  /* 0x0006400001787983 */ /* 0x000f220000300a00 */
[----:B-1----:R-:W-:-:S05]  /*27390*/  IMAD.MOV.U32 R0, RZ, RZ, R111 ;  /* 0x000000ffff007224 */ /* 0x002fca00078e006f */
[----:B------:R1:W-:Y:S04]  /*273a0*/  STL [R1+0x444], R0 ;  /* 0x0004440001007387 */ /* 0x0003e80000100800 */
[----:B---3--:R3:W-:Y:S01]  /*273b0*/  STL [R1+0x450], R116 ;  /* 0x0004507401007387 */ /* 0x0087e20000100800 */
[----:B-1----:R-:W-:-:S05]  /*273c0*/  IMAD.MOV.U32 R0, RZ, RZ, R117 ;  /* 0x000000ffff007224 */ /* 0x002fca00078e0075 */
[----:B------:R1:W-:Y:S04]  /*273d0*/  STL [R1+0x44c], R0 ;  /* 0x00044c0001007387 */ /* 0x0003e80000100800 */
[----:B------:R-:W-:Y:S04]  /*273e0*/  STL [R1+0x458], R114 ;  /* 0x0004587201007387 */ /* 0x000fe80000100800 */
[----:B---3--:R-:W3:Y:S01]  /*273f0*/  LDL.LU.64 R116, [R1+0x650] ;  /* 0x0006500001747983 */ /* 0x008ee20000300a00 */
[----:B-1----:R-:W-:-:S03]  /*27400*/  IMAD.MOV.U32 R0, RZ, RZ, R115 ;  /* 0x000000ffff007224 */ /* 0x002fc600078e0073 */
[----:B------:R-:W-:Y:S04]  /*27410*/  STL [R1+0x460], R126 ;  /* 0x0004607e01007387 */ /* 0x000fe80000100800 */
[----:B------:R1:W-:Y:S02]  /*27420*/  STL [R1+0x454], R0 ;  /* 0x0004540001007387 */ /* 0x0003e40000100800 */
[----:B-1----:R-:W-:Y:S02]  /*27430*/  IMAD.MOV.U32 R0, RZ, RZ, R127 ;  /* 0x000000ffff007224 */ /* 0x002fe400078e007f */
[----:B------:R-:W3:Y:S04]  /*27440*/  LDL.LU.64 R126, [R1+0x658] ;  /* 0x00065800017e7983 */ /* 0x000ee80000300a00 */
[----:B------:R1:W-:Y:S04]  /*27450*/  STL [R1+0x45c], R0 ;  /* 0x00045c0001007387 */ /* 0x0003e80000100800 */
[----:B------:R-:W3:Y:S01]  /*27460*/  LDL.LU.64 R114, [R1+0x660] ;  /* 0x0006600001727983 */ /* 0x000ee20000300a00 */
[----:B-1----:R-:W-:-:S03]  /*27470*/  IMAD.MOV.U32 R0, RZ, RZ, R113 ;  /* 0x000000ffff007224 */ /* 0x002fc600078e0071 */
[----:B------:R-:W-:Y:S04]  /*27480*/  STL [R1+0x468], R112 ;  /* 0x0004687001007387 */ /* 0x000fe80000100800 */
[----:B------:R1:W-:Y:S04]  /*27490*/  STL [R1+0x464], R0 ;  /* 0x0004640001007387 */ /* 0x0003e80000100800 */
[----:B--2---:R2:W-:Y:S01]  /*274a0*/  STL [R1+0x470], R118 ;  /* 0x0004707601007387 */ /* 0x0045e20000100800 */
[----:B-1----:R-:W-:-:S03]  /*274b0*/  IMAD.MOV.U32 R0, RZ, RZ, R119 ;  /* 0x000000ffff007224 */ /* 0x002fc600078e0077 */
[----:B--2---:R-:W2:Y:S04]  /*274c0*/  LDL.LU.64 R118, [R1+0x670] ;  /* 0x0006700001767983 */ /* 0x004ea80000300a00 */
[----:B------:R1:W-:Y:S04]  /*274d0*/  STL [R1+0x46c], R0 ;  /* 0x00046c0001007387 */ /* 0x0003e80000100800 */
[----:B----4-:R4:W-:Y:S01]  /*274e0*/  STL [R1+0x478], R122 ;  /* 0x0004787a01007387 */ /* 0x0109e20000100800 */
[----:B-1----:R-:W-:-:S03]  /*274f0*/  IMAD.MOV.U32 R0, RZ, RZ, R123 ;  /* 0x000000ffff007224 */ /* 0x002fc600078e007b */
[----:B----4-:R-:W4:Y:S04]  /*27500*/  LDL.LU.64 R122, [R1+0x678] ;  /* 0x00067800017a7983 */ /* 0x010f280000300a00 */
[----:B------:R1:W-:Y:S04]  /*27510*/  STL [R1+0x474], R0 ;  /* 0x0004740001007387 */ /* 0x0003e80000100800 */
[----:B------:R1:W-:Y:S02]  /*27520*/  STL [R1+0x480], R120 ;  /* 0x0004807801007387 */ /* 0x0003e40000100800 */
[----:B-1----:R-:W-:-:S02]  /*27530*/  IMAD.MOV.U32 R0, RZ, RZ, R121 ;  /* 0x000000ffff007224 */ /* 0x002fc400078e0079 */
[----:B------:R-:W4:Y:S04]  /*27540*/  LDL.LU.64 R120, [R1+0x680] ;  /* 0x0006800001787983 */ /* 0x000f280000300a00 */
[----:B------:R1:W-:Y:S04]  /*27550*/  STL [R1+0x47c], R0 ;  /* 0x00047c0001007387 */ /* 0x0003e80000100800 */
[----:B------:R3:W-:Y:S01]  /*27560*/  STL [R1+0x488], R124 ;  /* 0x0004887c01007387 */ /* 0x0007e20000100800 */
[----:B-1----:R-:W-:-:S05]  /*27570*/  IMAD.MOV.U32 R0, RZ, RZ, R125 ;  /* 0x000000ffff007224 */ /* 0x002fca00078e007d */
[----:B------:R1:W-:Y:S04]  /*27580*/  STL [R1+0x484], R0 ;  /* 0x0004840001007387 */ /* 0x0003e80000100800 */
[----:B---3--:R3:W-:Y:S04]  /*27590*/  STL [R1+0x490], R116 ;  /* 0x0004907401007387 */ /* 0x0087e80000100800 */
[----:B------:R-:W4:Y:S01]  /*275a0*/  LDL.LU.64 R124, [R1+0x690] ;  /* 0x00069000017c7983 */ /* 0x000f220000300a00 */
[----:B-1----:R-:W-:-:S03]  /*275b0*/  IMAD.MOV.U32 R0, RZ, RZ, R117 ;  /* 0x000000ffff007224 */ /* 0x002fc600078e0075 */
[----:B---3--:R-:W3:Y:S04]  /*275c0*/  LDL.LU.64 R116, [R1+0x698] ;  /* 0x0006980001747983 */ /* 0x008ee80000300a00 */
[----:B------:R1:W-:Y:S02]  /*275d0*/  STL [R1+0x48c], R0 ;  /* 0x00048c0001007387 */ /* 0x0003e40000100800 */
[----:B-1----:R-:W-:Y:S02]  /*275e0*/  IMAD.MOV.U32 R0, RZ, RZ, R127 ;  /* 0x000000ffff007224 */ /* 0x002fe400078e007f */
[----:B------:R1:W-:Y:S04]  /*275f0*/  STL [R1+0x498], R126 ;  /* 0x0004987e01007387 */ /* 0x0003e80000100800 */
[----:B------:R1:W-:Y:S04]  /*27600*/  STL [R1+0x494], R0 ;  /* 0x0004940001007387 */ /* 0x0003e80000100800 */
[----:B------:R-:W-:Y:S04]  /*27610*/  STL [R1+0x4a0], R114 ;  /* 0x0004a07201007387 */ /* 0x000fe80000100800 */
[----:B-1----:R-:W3:Y:S01]  /*27620*/  LDL.LU.64 R126, [R1+0x6a0] ;  /* 0x0006a000017e7983 */ /* 0x002ee20000300a00 */
[----:B------:R-:W-:-:S05]  /*27630*/  IMAD.MOV.U32 R0, RZ, RZ, R115 ;  /* 0x000000ffff007224 */ /* 0x000fca00078e0073 */
[----:B------:R1:W-:Y:S04]  /*27640*/  STL [R1+0x49c], R0 ;  /* 0x00049c0001007387 */ /* 0x0003e80000100800 */
[----:B------:R2:W-:Y:S01]  /*27650*/  STL [R1+0x4a8], R146 ;  /* 0x0004a89201007387 */ /* 0x0005e20000100800 */
[----:B-1----:R-:W-:-:S03]  /*27660*/  IMAD.MOV.U32 R0, RZ, RZ, R147 ;  /* 0x000000ffff007224 */ /* 0x002fc600078e0093 */
[----:B--2---:R-:W-:Y:S04]  /*27670*/  STL [R1+0x4b0], R118 ;  /* 0x0004b07601007387 */ /* 0x004fe80000100800 */
[----:B------:R1:W-:Y:S04]  /*27680*/  STL [R1+0x4a4], R0 ;  /* 0x0004a40001007387 */ /* 0x0003e80000100800 */
[----:B------:R-:W2:Y:S01]  /*27690*/  LDL.LU.64 R146, [R1+0x6b0] ;  /* 0x0006b00001927983 */ /* 0x000ea20000300a00 */
[----:B-1----:R-:W-:-:S03]  /*276a0*/  IMAD.MOV.U32 R0, RZ, RZ, R119 ;  /* 0x000000ffff007224 */ /* 0x002fc600078e0077 */
[----:B------:R-:W2:Y:S04]  /*276b0*/  LDL.LU.64 R118, [R1+0x6b8] ;  /* 0x0006b80001767983 */ /* 0x000ea80000300a00 */
[----:B------:R1:W-:Y:S04]  /*276c0*/  STL [R1+0x4ac], R0 ;  /* 0x0004ac0001007387 */ /* 0x0003e80000100800 */
[----:B----4-:R4:W-:Y:S01]  /*276d0*/  STL [R1+0x4b8], R122 ;  /* 0x0004b87a01007387 */ /* 0x0109e20000100800 */
[----:B-1----:R-:W-:-:S03]  /*276e0*/  IMAD.MOV.U32 R0, RZ, RZ, R123 ;  /* 0x000000ffff007224 */ /* 0x002fc600078e007b */
[----:B----4-:R-:W4:Y:S04]  /*276f0*/  LDL.LU.64 R122, [R1+0x6c0] ;  /* 0x0006c000017a7983 */ /* 0x010f280000300a00 */
[----:B------:R1:W-:Y:S04]  /*27700*/  STL [R1+0x4b4], R0 ;  /* 0x0004b40001007387 */ /* 0x0003e80000100800 */
[----:B------:R-:W-:Y:S01]  /*27710*/  STL [R1+0x4c0], R120 ;  /* 0x0004c07801007387 */ /* 0x000fe20000100800 */
[----:B-1----:R-:W-:-:S05]  /*27720*/  IMAD.MOV.U32 R0, RZ, RZ, R121 ;  /* 0x000000ffff007224 */ /* 0x002fca00078e0079 */
[----:B------:R1:W-:Y:S04]  /*27730*/  STL [R1+0x4bc], R0 ;  /* 0x0004bc0001007387 */ /* 0x0003e80000100800 */
[----:B------:R1:W-:Y:S02]  /*27740*/  STL [R1+0x4c8], R130 ;  /* 0x0004c88201007387 */ /* 0x0003e40000100800 */
[----:B-1----:R-:W-:Y:S02]  /*27750*/  IMAD.MOV.U32 R0, RZ, RZ, R131 ;  /* 0x000000ffff007224 */ /* 0x002fe400078e0083 */
[----:B------:R-:W4:Y:S04]  /*27760*/  LDL.LU.64 R130, [R1+0x6d0] ;  /* 0x0006d00001827983 */ /* 0x000f280000300a00 */
[----:B------:R1:W-:Y:S04]  /*27770*/  STL [R1+0x4c4], R0 ;  /* 0x0004c40001007387 */ /* 0x0003e80000100800 */
[----:B------:R3:W-:Y:S01]  /*27780*/  STL [R1+0x4d0], R124 ;  /* 0x0004d07c01007387 */ /* 0x0007e20000100800 */
[----:B-1----:R-:W-:-:S03]  /*27790*/  IMAD.MOV.U32 R0, RZ, RZ, R125 ;  /* 0x000000ffff007224 */ /* 0x002fc600078e007d */
[----:B---3--:R-:W-:Y:S04]  /*277a0*/  STL [R1+0x4d8], R116 ;  /* 0x0004d87401007387 */ /* 0x008fe80000100800 */
[----:B------:R1:W-:Y:S04]  /*277b0*/  STL [R1+0x4cc], R0 ;  /* 0x0004cc0001007387 */ /* 0x0003e80000100800 */
[----:B------:R-:W3:Y:S04]  /*277c0*/  LDL.LU.64 R120, [R1+0x6d8] ;  /* 0x0006d80001787983 */ /* 0x000ee80000300a00 */
[----:B------:R-:W3:Y:S01]  /*277d0*/  LDL.LU.64 R124, [R1+0x6e0] ;  /* 0x0006e000017c7983 */ /* 0x000ee20000300a00 */
[----:B-1----:R-:W-:-:S05]  /*277e0*/  IMAD.MOV.U32 R0, RZ, RZ, R117 ;  /* 0x000000ffff007224 */ /* 0x002fca00078e0075 */
[----:B------:R1:W-:Y:S02]  /*277f0*/  STL [R1+0x4d4], R0 ;  /* 0x0004d40001007387 */ /* 0x0003e40000100800 */
[----:B-1----:R-:W-:Y:S02]  /*27800*/  IMAD.MOV.U32 R0, RZ, RZ, R127 ;  /* 0x000000ffff007224 */ /* 0x002fe400078e007f */
[----:B------:R-:W-:Y:S04]  /*27810*/  STL [R1+0x4e0], R126 ;  /* 0x0004e07e01007387 */ /* 0x000fe80000100800 */
[----:B------:R-:W-:Y:S04]  /*27820*/  STL [R1+0x4e8], R144 ;  /* 0x0004e89001007387 */ /* 0x000fe80000100800 */
[----:B------:R1:W-:Y:S02]  /*27830*/  STL [R1+0x4dc], R0 ;  /* 0x0004dc0001007387 */ /* 0x0003e40000100800 */
[----:B-1----:R-:W-:-:S02]  /*27840*/  IMAD.MOV.U32 R0, RZ, RZ, R145 ;  /* 0x000000ffff007224 */ /* 0x002fc400078e0091 */
[----:B------:R-:W3:Y:S04]  /*27850*/  LDL.LU.64 R144, [R1+0x6f0] ;  /* 0x0006f00001907983 */ /* 0x000ee80000300a00 */
[----:B------:R1:W-:Y:S04]  /*27860*/  STL [R1+0x4e4], R0 ;  /* 0x0004e40001007387 */ /* 0x0003e80000100800 */
[----:B--2---:R2:W-:Y:S04]  /*27870*/  STL [R1+0x4f0], R146 ;  /* 0x0004f09201007387 */ /* 0x0045e80000100800 */
[----:B------:R-:W3:Y:S01]  /*27880*/  LDL.LU.64 R126, [R1+0x6f8] ;  /* 0x0006f800017e7983 */ /* 0x000ee20000300a00 */
[----:B-1----:R-:W-:-:S05]  /*27890*/  IMAD.MOV.U32 R0, RZ, RZ, R147 ;  /* 0x000000ffff007224 */ /* 0x002fca00078e0093 */
[----:B------:R1:W-:Y:S01]  /*278a0*/  STL [R1+0x4ec], R0 ;  /* 0x0004ec0001007387 */ /* 0x0003e20000100800 */
[----:B--2---:R-:W-:-:S03]  /*278b0*/  IMAD.MOV.U32 R146, RZ, RZ, R148 ;  /* 0x000000ffff927224 */ /* 0x004fc600078e0094 */
[----:B------:R-:W-:Y:S01]  /*278c0*/  STL [R1+0x4f8], R118 ;  /* 0x0004f87601007387 */ /* 0x000fe20000100800 */
[----:B------:R-:W-:-:S03]  /*278d0*/  IMAD.MOV.U32 R147, RZ, RZ, R149 ;  /* 0x000000ffff937224 */ /* 0x000fc600078e0095 */
[----:B------:R-:W2:Y:S01]  /*278e0*/  LDL.LU.64 R148, [R1+0x700] ;  /* 0x0007000001947983 */ /* 0x000ea20000300a00 */
[----:B-1----:R-:W-:-:S05]  /*278f0*/  IMAD.MOV.U32 R0, RZ, RZ, R119 ;  /* 0x000000ffff007224 */ /* 0x002fca00078e0077 */
[----:B------:R1:W-:Y:S04]  /*27900*/  STL [R1+0x4f4], R0 ;  /* 0x0004f40001007387 */ /* 0x0003e80000100800 */
[----:B----4-:R4:W-:Y:S01]  /*27910*/  STL [R1+0x500], R122 ;  /* 0x0005007a01007387 */ /* 0x0109e20000100800 */
[----:B-1----:R-:W-:-:S03]  /*27920*/  IMAD.MOV.U32 R0, RZ, RZ, R123 ;  /* 0x000000ffff007224 */ /* 0x002fc600078e007b */
[----:B------:R-:W-:Y:S04]  /*27930*/  STL [R1+0x508], R128 ;  /* 0x0005088001007387 */ /* 0x000fe80000100800 */
[----:B------:R1:W-:Y:S04]  /*27940*/  STL [R1+0x4fc], R0 ;  /* 0x0004fc0001007387 */ /* 0x0003e80000100800 */
[----:B----4-:R-:W4:Y:S01]  /*27950*/  LDL.LU.64 R122, [R1+0x710] ;  /* 0x00071000017a7983 */ /* 0x010f220000300a00 */
[----:B-1----:R-:W-:-:S03]  /*27960*/  IMAD.MOV.U32 R0, RZ, RZ, R129 ;  /* 0x000000ffff007224 */ /* 0x002fc600078e0081 */
[----:B------:R-:W4:Y:S04]  /*27970*/  LDL.LU.64 R128, [R1+0x718] ;  /* 0x0007180001807983 */ /* 0x000f280000300a00 */
[----:B------:R1:W-:Y:S04]  /*27980*/  STL [R1+0x504], R0 ;  /* 0x0005040001007387 */ /* 0x0003e80000100800 */
[----:B------:R1:W-:Y:S02]  /*27990*/  STL [R1+0x510], R130 ;  /* 0x0005108201007387 */ /* 0x0003e40000100800 */
[----:B-1----:R-:W-:-:S02]  /*279a0*/  IMAD.MOV.U32 R0, RZ, RZ, R131 ;  /* 0x000000ffff007224 */ /* 0x002fc400078e0083 */
[----:B------:R-:W4:Y:S04]  /*279b0*/  LDL.LU.64 R130, [R1+0x720] ;  /* 0x0007200001827983 */ /* 0x000f280000300a00 */
[----:B------:R3:W-:Y:S02]  /*279c0*/  STL [R1+0x50c], R0 ;  /* 0x00050c0001007387 */ /* 0x0007e40000100800 */
[----:B---3--:R-:W-:Y:S02]  /*279d0*/  IMAD.MOV.U32 R0, RZ, RZ, R121 ;  /* 0x000000ffff007224 */ /* 0x008fe400078e0079 */
[----:B------:R-:W-:Y:S04]  /*279e0*/  STL [R1+0x518], R120 ;  /* 0x0005187801007387 */ /* 0x000fe80000100800 */
[----:B------:R1:W-:Y:S04]  /*279f0*/  STL [R1+0x514], R0 ;  /* 0x0005140001007387 */ /* 0x0003e80000100800 */
[----:B------:R3:W-:Y:S01]  /*27a00*/  STL [R1+0x520], R124 ;  /* 0x0005207c01007387 */ /* 0x0007e20000100800 */
[----:B-1----:R-:W-:-:S03]  /*27a10*/  IMAD.MOV.U32 R0, RZ, RZ, R125 ;  /* 0x000000ffff007224 */ /* 0x002fc600078e007d */
[----:B------:R1:W-:Y:S04]  /*27a20*/  STL [R1+0x528], R140 ;  /* 0x0005288c01007387 */ /* 0x0003e80000100800 */
[----:B------:R1:W-:Y:S04]  /*27a30*/  STL [R1+0x51c], R0 ;  /* 0x00051c0001007387 */ /* 0x0003e80000100800 */
[----:B---3--:R-:W3:Y:S01]  /*27a40*/  LDL.LU.64 R124, [R1+0x730] ;  /* 0x00073000017c7983 */ /* 0x008ee20000300a00 */
[----:B-1----:R-:W-:Y:S02]  /*27a50*/  IMAD.MOV.U32 R140, RZ, RZ, R142 ;  /* 0x000000ffff8c7224 */ /* 0x002fe400078e008e */
[----:B------:R-:W-:-:S02]  /*27a60*/  IMAD.MOV.U32 R0, RZ, RZ, R141 ;  /* 0x000000ffff007224 */ /* 0x000fc400078e008d */
[----:B------:R-:W-:Y:S02]  /*27a70*/  IMAD.MOV.U32 R141, RZ, RZ, R143 ;  /* 0x000000ffff8d7224 */ /* 0x000fe400078e008f */
[----:B------:R-:W3:Y:S04]  /*27a80*/  LDL.LU.64 R142, [R1+0x738] ;  /* 0x00073800018e7983 */ /* 0x000ee80000300a00 */
[----:B------:R1:W-:Y:S04]  /*27a90*/  STL [R1+0x524], R0 ;  /* 0x0005240001007387 */ /* 0x0003e80000100800 */
[----:B------:R1:W-:Y:S02]  /*27aa0*/  STL [R1+0x530], R144 ;  /* 0x0005309001007387 */ /* 0x0003e40000100800 */
[----:B-1----:R-:W-:-:S02]  /*27ab0*/  IMAD.MOV.U32 R0, RZ, RZ, R145 ;  /* 0x000000ffff007224 */ /* 0x002fc400078e0091 */
[----:B------:R-:W3:Y:S04]  /*27ac0*/  LDL.LU.64 R144, [R1+0x740] ;  /* 0x0007400001907983 */ /* 0x000ee80000300a00 */
[----:B------:R1:W-:Y:S04]  /*27ad0*/  STL [R1+0x52c], R0 ;  /* 0x00052c0001007387 */ /* 0x0003e80000100800 */
[----:B------:R2:W-:Y:S01]  /*27ae0*/  STL [R1+0x538], R126 ;  /* 0x0005387e01007387 */ /* 0x0005e20000100800 */
[----:B-1----:R-:W-:-:S05]  /*27af0*/  IMAD.MOV.U32 R0, RZ, RZ, R127 ;  /* 0x000000ffff007224 */ /* 0x002fca00078e007f */
[----:B------:R1:W-:Y:S04]  /*27b00*/  STL [R1+0x534], R0 ;  /* 0x0005340001007387 */ /* 0x0003e80000100800 */
[----:B--2---:R2:W-:Y:S04]  /*27b10*/  STL [R1+0x540], R148 ;  /* 0x0005409401007387 */ /* 0x0045e80000100800 */
[----:B------:R-:W3:Y:S01]  /*27b20*/  LDL.LU.64 R126, [R1+0x750] ;  /* 0x00075000017e7983 */ /* 0x000ee20000300a00 */
[----:B-1----:R-:W-:-:S05]  /*27b30*/  IMAD.MOV.U32 R0, RZ, RZ, R149 ;  /* 0x000000ffff007224 */ /* 0x002fca00078e0095 */
[----:B------:R1:W-:Y:S01]  /*27b40*/  STL [R1+0x53c], R0 ;  /* 0x00053c0001007387 */ /* 0x0003e20000100800 */
[----:B--2---:R-:W-:Y:S02]  /*27b50*/  IMAD.MOV.U32 R148, RZ, RZ, R150 ;  /* 0x000000ffff947224 */ /* 0x004fe400078e0096 */
[----:B------:R-:W-:Y:S01]  /*27b60*/  IMAD.MOV.U32 R149, RZ, RZ, R151 ;  /* 0x000000ffff957224 */ /* 0x000fe200078e0097 */
[----:B------:R2:W-:Y:S04]  /*27b70*/  STL [R1+0x548], R134 ;  /* 0x0005488601007387 */ /* 0x0005e80000100800 */
[----:B------:R-:W3:Y:S01]  /*27b80*/  LDL.LU.64 R150, [R1+0x758] ;  /* 0x0007580001967983 */ /* 0x000ee20000300a00 */
[----:B-1----:R-:W-:-:S03]  /*27b90*/  IMAD.MOV.U32 R0, RZ, RZ, R135 ;  /* 0x000000ffff007224 */ /* 0x002fc600078e0087 */
[----:B----4-:R-:W-:Y:S04]  /*27ba0*/  STL [R1+0x550], R122 ;  /* 0x0005507a01007387 */ /* 0x010fe80000100800 */
[----:B------:R1:W-:Y:S04]  /*27bb0*/  STL [R1+0x544], R0 ;  /* 0x0005440001007387 */ /* 0x0003e80000100800 */
[----:B--2---:R-:W2:Y:S01]  /*27bc0*/  LDL.LU.64 R134, [R1+0x760] ;  /* 0x0007600001867983 */ /* 0x004ea20000300a00 */
[----:B-1----:R-:W-:-:S03]  /*27bd0*/  IMAD.MOV.U32 R0, RZ, RZ, R123 ;  /* 0x000000ffff007224 */ /* 0x002fc600078e007b */
[----:B------:R-:W-:Y:S04]  /*27be0*/  STL [R1+0x558], R128 ;  /* 0x0005588001007387 */ /* 0x000fe80000100800 */
[----:B------:R1:W-:Y:S02]  /*27bf0*/  STL [R1+0x54c], R0 ;  /* 0x00054c0001007387 */ /* 0x0003e40000100800 */
[----:B-1----:R-:W-:Y:S02]  /*27c00*/  IMAD.MOV.U32 R0, RZ, RZ, R129 ;  /* 0x000000ffff007224 */ /* 0x002fe400078e0081 */
[----:B------:R-:W-:Y:S04]  /*27c10*/  STL [R1+0x560], R130 ;  /* 0x0005608201007387 */ /* 0x000fe80000100800 */
[----:B------:R1:W-:Y:S04]  /*27c20*/  STL [R1+0x554], R0 ;  /* 0x0005540001007387 */ /* 0x0003e80000100800 */
[----:B------:R-:W4:Y:S01]  /*27c30*/  LDL.LU.64 R128, [R1+0x770] ;  /* 0x0007700001807983 */ /* 0x000f220000300a00 */
[----:B-1----:R-:W-:-:S03]  /*27c40*/  IMAD.MOV.U32 R0, RZ, RZ, R131 ;  /* 0x000000ffff007224 */ /* 0x002fc600078e0083 */
[----:B------:R-:W4:Y:S04]  /*27c50*/  LDL.LU.64 R130, [R1+0x778] ;  /* 0x0007780001827983 */ /* 0x000f280000300a00 */
[----:B------:R1:W-:Y:S04]  /*27c60*/  STL [R1+0x55c], R0 ;  /* 0x00055c0001007387 */ /* 0x0003e80000100800 */
[----:B------:R1:W-:Y:S02]  /*27c70*/  STL [R1+0x568], R132 ;  /* 0x0005688401007387 */ /* 0x0003e40000100800 */
[----:B-1----:R-:W-:-:S02]  /*27c80*/  IMAD.MOV.U32 R0, RZ, RZ, R133 ;  /* 0x000000ffff007224 */ /* 0x002fc400078e0085 */
[----:B------:R-:W4:Y:S04]  /*27c90*/  LDL.LU.64 R132, [R1+0x780] ;  /* 0x0007800001847983 */ /* 0x000f280000300a00 */
[----:B------:R1:W-:Y:S04]  /*27ca0*/  STL [R1+0x564], R0 ;  /* 0x0005640001007387 */ /* 0x0003e80000100800 */
[----:B---3--:R-:W-:Y:S01]  /*27cb0*/  STL [R1+0x570], R124 ;  /* 0x0005707c01007387 */ /* 0x008fe20000100800 */
[----:B-1----:R-:W-:-:S05]  /*27cc0*/  IMAD.MOV.U32 R0, RZ, RZ, R125 ;  /* 0x000000ffff007224 */ /* 0x002fca00078e007d */
[----:B------:R1:W-:Y:S04]  /*27cd0*/  STL [R1+0x56c], R0 ;  /* 0x00056c0001007387 */ /* 0x0003e80000100800 */
[----:B------:R3:W-:Y:S01]  /*27ce0*/  STL [R1+0x578], R142 ;  /* 0x0005788e01007387 */ /* 0x0007e20000100800 */
[----:B-1----:R-:W-:-:S03]  /*27cf0*/  IMAD.MOV.U32 R0, RZ, RZ, R143 ;  /* 0x000000ffff007224 */ /* 0x002fc600078e008f */
[----:B---3--:R-:W3:Y:S04]  /*27d00*/  LDL.LU.64 R142, [R1+0x790] ;  /* 0x00079000018e7983 */ /* 0x008ee80000300a00 */
[----:B------:R1:W-:Y:S04]  /*27d10*/  STL [R1+0x574], R0 ;  /* 0x0005740001007387 */ /* 0x0003e80000100800 */
[----:B------:R1:W-:Y:S02]  /*27d20*/  STL [R1+0x580], R144 ;  /* 0x0005809001007387 */ /* 0x0003e40000100800 */
[----:B-1----:R-:W-:-:S02]  /*27d30*/  IMAD.MOV.U32 R0, RZ, RZ, R145 ;  /* 0x000000ffff007224 */ /* 0x002fc400078e0091 */
[----:B------:R-:W3:Y:S04]  /*27d40*/  LDL.LU.64 R144, [R1+0x798] ;  /* 0x0007980001907983 */ /* 0x000ee80000300a00 */
[----:B------:R1:W-:Y:S04]  /*27d50*/  STL [R1+0x57c], R0 ;  /* 0x00057c0001007387 */ /* 0x0003e80000100800 */
[----:B------:R1:W-:Y:S02]  /*27d60*/  STL [R1+0x588], R146 ;  /* 0x0005889201007387 */ /* 0x0003e40000100800 */
[----:B-1----:R-:W-:-:S02]  /*27d70*/  IMAD.MOV.U32 R0, RZ, RZ, R147 ;  /* 0x000000ffff007224 */ /* 0x002fc400078e0093 */
[----:B------:R-:W3:Y:S04]  /*27d80*/  LDL.LU.64 R146, [R1+0x7a0] ;  /* 0x0007a00001927983 */ /* 0x000ee80000300a00 */
[----:B------:R1:W-:Y:S04]  /*27d90*/  STL [R1+0x584], R0 ;  /* 0x0005840001007387 */ /* 0x0003e80000100800 */
[----:B------:R-:W-:Y:S01]  /*27da0*/  STL [R1+0x590], R126 ;  /* 0x0005907e01007387 */ /* 0x000fe20000100800 */
[----:B-1----:R-:W-:-:S05]  /*27db0*/  IMAD.MOV.U32 R0, RZ, RZ, R127 ;  /* 0x000000ffff007224 */ /* 0x002fca00078e007f */
[----:B------:R1:W-:Y:S04]  /*27dc0*/  STL [R1+0x58c], R0 ;  /* 0x00058c0001007387 */ /* 0x0003e80000100800 */
[----:B------:R2:W-:Y:S01]  /*27dd0*/  STL [R1+0x598], R150 ;  /* 0x0005989601007387 */ /* 0x0005e20000100800 */
[----:B-1----:R-:W-:-:S03]  /*27de0*/  IMAD.MOV.U32 R0, RZ, RZ, R151 ;  /* 0x000000ffff007224 */ /* 0x002fc600078e0097 */
[----:B--2---:R-:W2:Y:S04]  /*27df0*/  LDL.LU.64 R150, [R1+0x7b0] ;  /* 0x0007b00001967983 */ /* 0x004ea80000300a00 */
[----:B------:R1:W-:Y:S04]  /*27e00*/  STL [R1+0x594], R0 ;  /* 0x0005940001007387 */ /* 0x0003e80000100800 */
[----:B------:R1:W-:Y:S02]  /*27e10*/  STL [R1+0x5a0], R134 ;  /* 0x0005a08601007387 */ /* 0x0003e40000100800 */
[----:B-1----:R-:W-:-:S02]  /*27e20*/  IMAD.MOV.U32 R0, RZ, RZ, R135 ;  /* 0x000000ffff007224 */ /* 0x002fc400078e0087 */
[----:B------:R-:W2:Y:S04]  /*27e30*/  LDL.LU.64 R134, [R1+0x7b8] ;  /* 0x0007b80001867983 */ /* 0x000ea80000300a00 */
[----:B------:R1:W-:Y:S04]  /*27e40*/  STL [R1+0x59c], R0 ;  /* 0x00059c0001007387 */ /* 0x0003e80000100800 */
[----:B------:R1:W-:Y:S02]  /*27e50*/  STL [R1+0x5a8], R136 ;  /* 0x0005a88801007387 */ /* 0x0003e40000100800 */
[----:B-1----:R-:W-:-:S02]  /*27e60*/  IMAD.MOV.U32 R0, RZ, RZ, R137 ;  /* 0x000000ffff007224 */ /* 0x002fc400078e0089 */
[----:B------:R-:W2:Y:S04]  /*27e70*/  LDL.LU.64 R136, [R1+0x7c0] ;  /* 0x0007c00001887983 */ /* 0x000ea80000300a00 */
[----:B------:R1:W-:Y:S04]  /*27e80*/  STL [R1+0x5a4], R0 ;  /* 0x0005a40001007387 */ /* 0x0003e80000100800 */
[----:B----4-:R-:W-:Y:S01]  /*27e90*/  STL [R1+0x5b0], R128 ;  /* 0x0005b08001007387 */ /* 0x010fe20000100800 */
[----:B-1----:R-:W-:-:S05]  /*27ea0*/  IMAD.MOV.U32 R0, RZ, RZ, R129 ;  /* 0x000000ffff007224 */ /* 0x002fca00078e0081 */
[----:B------:R1:W-:Y:S04]  /*27eb0*/  STL [R1+0x5ac], R0 ;  /* 0x0005ac0001007387 */ /* 0x0003e80000100800 */
[----:B------:R4:W-:Y:S01]  /*27ec0*/  STL [R1+0x5b8], R130 ;  /* 0x0005b88201007387 */ /* 0x0009e20000100800 */
[----:B-1----:R-:W-:-:S03]  /*27ed0*/  IMAD.MOV.U32 R0, RZ, RZ, R131 ;  /* 0x000000ffff007224 */ /* 0x002fc600078e0083 */
[----:B----4-:R-:W4:Y:S04]  /*27ee0*/  LDL.LU.64 R130, [R1+0x7d0] ;  /* 0x0007d00001827983 */ /* 0x010f280000300a00 */
[----:B------:R1:W-:Y:S04]  /*27ef0*/  STL [R1+0x5b4], R0 ;  /* 0x0005b40001007387 */ /* 0x0003e80000100800 */
[----:B------:R1:W-:Y:S02]  /*27f00*/  STL [R1+0x5c0], R132 ;  /* 0x0005c08401007387 */ /* 0x0003e40000100800 */
[----:B-1----:R-:W-:-:S02]  /*27f10*/  IMAD.MOV.U32 R0, RZ, RZ, R133 ;  /* 0x000000ffff007224 */ /* 0x002fc400078e0085 */
[----:B------:R-:W4:Y:S04]  /*27f20*/  LDL.LU.64 R132, [R1+0x7d8] ;  /* 0x0007d80001847983 */ /* 0x000f280000300a00 */
[----:B------:R1:W-:Y:S04]  /*27f30*/  STL [R1+0x5bc], R0 ;  /* 0x0005bc0001007387 */ /* 0x0003e80000100800 */
[----:B------:R1:W-:Y:S02]  /*27f40*/  STL [R1+0x5c8], R140 ;  /* 0x0005c88c01007387 */ /* 0x0003e40000100800 */
[----:B-1----:R-:W-:-:S02]  /*27f50*/  IMAD.MOV.U32 R0, RZ, RZ, R141 ;  /* 0x000000ffff007224 */ /* 0x002fc400078e008d */
[----:B------:R-:W4:Y:S04]  /*27f60*/  LDL.LU.64 R140, [R1+0x7e0] ;  /* 0x0007e000018c7983 */ /* 0x000f280000300a00 */
[----:B------:R1:W-:Y:S04]  /*27f70*/  STL [R1+0x5c4], R0 ;  /* 0x0005c40001007387 */ /* 0x0003e80000100800 */
[----:B---3--:R3:W-:Y:S01]  /*27f80*/  STL [R1+0x5d0], R142 ;  /* 0x0005d08e01007387 */ /* 0x0087e20000100800 */
        /* <DEDUP_REMOVED lines=15> */
[----:B--2---:R2:W-:Y:S01]  /*28080*/  STL [R1+0x5f0], R150 ;  /* 0x0005f09601007387 */ /* 0x0045e20000100800 */
        /* <DEDUP_REMOVED lines=145> */
[----:B------:R-:W2:Y:S04]  /*289a0*/  LDL.64 R138, [R1+0x930] ;  /* 0x00093000018a7983 */ /* 0x000ea80000100a00 */
        /* <DEDUP_REMOVED lines=9> */
[----:B------:R1:W-:Y:S02]  /*28a40*/  STL [R1+0x728], R140 ;  /* 0x0007288c01007387 */ /* 0x0003e40000100800 */
[----:B-1----:R-:W-:Y:S02]  /*28a50*/  IMAD.MOV.U32 R0, RZ, RZ, R141 ;  /* 0x000000ffff007224 */ /* 0x002fe400078e008d */
        /* <DEDUP_REMOVED lines=18> */
[----:B--2---:R-:W-:Y:S04]  /*28b80*/  STL [R1+0x750], R150 ;  /* 0x0007509601007387 */ /* 0x004fe80000100800 */
[----:B------:R-:W2:Y:S01]  /*28b90*/  LDL.LU.64 R132, [R1+0x970] ;  /* 0x0009700001847983 */ /* 0x000ea20000300a00 */
[----:B-1----:R-:W-:-:S05]  /*28ba0*/  IMAD.MOV.U32 R0, RZ, RZ, R151 ;  /* 0x000000ffff007224 */ /* 0x002fca00078e0097 */
[----:B------:R1:W-:Y:S04]  /*28bb0*/  STL [R1+0x74c], R0 ;  /* 0x00074c0001007387 */ /* 0x0003e80000100800 */
[----:B------:R1:W-:Y:S02]  /*28bc0*/  STL [R1+0x758], R134 ;  /* 0x0007588601007387 */ /* 0x0003e40000100800 */
[----:B-1----:R-:W-:Y:S02]  /*28bd0*/  IMAD.MOV.U32 R0, RZ, RZ, R135 ;  /* 0x000000ffff007224 */ /* 0x002fe400078e0087 */
[----:B------:R-:W2:Y:S04]  /*28be0*/  LDL.LU.64 R150, [R1+0x978] ;  /* 0x0009780001967983 */ /* 0x000ea80000300a00 */
[----:B------:R-:W-:Y:S04]  /*28bf0*/  STL [R1+0x760], R136 ;  /* 0x0007608801007387 */ /* 0x000fe80000100800 */
[----:B------:R1:W-:Y:S04]  /*28c00*/  STL [R1+0x754], R0 ;  /* 0x0007540001007387 */ /* 0x0003e80000100800 */
[----:B------:R-:W2:Y:S01]  /*28c10*/  LDL.LU.64 R134, [R1+0x980] ;  /* 0x0009800001867983 */ /* 0x000ea20000300a00 */
[----:B-1----:R-:W-:-:S03]  /*28c20*/  IMAD.MOV.U32 R0, RZ, RZ, R137 ;  /* 0x000000ffff007224 */ /* 0x002fc600078e0089 */
[----:B------:R-:W-:Y:S04]  /*28c30*/  STL [R1+0x768], R138 ;  /* 0x0007688a01007387 */ /* 0x000fe80000100800 */
[----:B------:R1:W-:Y:S04]  /*28c40*/  STL [R1+0x75c], R0 ;  /* 0x00075c0001007387 */ /* 0x0003e80000100800 */
[----:B------:R-:W2:Y:S01]  /*28c50*/  LDL.LU.64 R136, [R1+0x988] ;  /* 0x0009880001887983 */ /* 0x000ea20000300a00 */
[----:B-1----:R-:W-:-:S03]  /*28c60*/  IMAD.MOV.U32 R0, RZ, RZ, R139 ;  /* 0x000000ffff007224 */ /* 0x002fc600078e008b */
[----:B----4-:R-:W-:Y:S04]  /*28c70*/  STL [R1+0x770], R130 ;  /* 0x0007708201007387 */ /* 0x010fe80000100800 */
[----:B------:R1:W-:Y:S04]  /*28c80*/  STL [R1+0x764], R0 ;  /* 0x0007640001007387 */ /* 0x0003e80000100800 */
[----:B------:R-:W4:Y:S01]  /*28c90*/  LDL.LU.64 R138, [R1+0x990] ;  /* 0x00099000018a7983 */ /* 0x000f220000300a00 */
[----:B-1----:R-:W-:-:S03]  /*28ca0*/  IMAD.MOV.U32 R0, RZ, RZ, R131 ;  /* 0x000000ffff007224 */ /* 0x002fc600078e0083 */
[----:B------:R-:W-:Y:S04]  /*28cb0*/  STL [R1+0x778], R128 ;  /* 0x0007788001007387 */ /* 0x000fe80000100800 */
[----:B------:R1:W-:Y:S04]  /*28cc0*/  STL [R1+0x76c], R0 ;  /* 0x00076c0001007387 */ /* 0x0003e80000100800 */
[----:B------:R-:W4:Y:S01]  /*28cd0*/  LDL.LU.64 R130, [R1+0x998] ;  /* 0x0009980001827983 */ /* 0x000f220000300a00 */
[----:B-1----:R-:W-:-:S03]  /*28ce0*/  IMAD.MOV.U32 R0, RZ, RZ, R129 ;  /* 0x000000ffff007224 */ /* 0x002fc600078e0081 */
[----:B------:R-:W-:Y:S04]  /*28cf0*/  STL [R1+0x780], R140 ;  /* 0x0007808c01007387 */ /* 0x000fe80000100800 */
        /* <DEDUP_REMOVED lines=22> */
[----:B------:R-:W-:Y:S04]  /*28e60*/  STL [R1+0x7b0], R150 ;  /* 0x0007b09601007387 */ /* 0x000fe80000100800 */
[----:B------:R1:W-:Y:S04]  /*28e70*/  STL [R1+0x7a4], R0 ;  /* 0x0007a40001007387 */ /* 0x0003e80000100800 */
[----:B--2---:R-:W2:Y:S01]  /*28e80*/  LDL.LU.64 R132, [R1+0x9c8] ;  /* 0x0009c80001847983 */ /* 0x004ea20000300a00 */
[----:B-1----:R-:W-:-:S03]  /*28e90*/  IMAD.MOV.U32 R0, RZ, RZ, R151 ;  /* 0x000000ffff007224 */ /* 0x002fc600078e0097 */
        /* <DEDUP_REMOVED lines=14> */
[----:B------:R-:W4:Y:S04]  /*28f80*/  LDL.LU.64 R138, [R1+0x9e8] ;  /* 0x0009e800018a7983 */ /* 0x000f280000300a00 */
        /* <DEDUP_REMOVED lines=14> */
[----:B------:R-:W-:Y:S04]  /*29070*/  STL [R1+0x7f0], R146 ;  /* 0x0007f09201007387 */ /* 0x000fe80000100800 */
[----:B------:R1:W-:Y:S04]  /*29080*/  STL [R1+0x7e4], R0 ;  /* 0x0007e40001007387 */ /* 0x0003e80000100800 */
[----:B------:R-:W3:Y:S01]  /*29090*/  LDL.LU.64 R144, [R1+0xa10] ;  /* 0x000a100001907983 */ /* 0x000ee20000300a00 */
[----:B-1----:R-:W-:-:S03]  /*290a0*/  IMAD.MOV.U32 R0, RZ, RZ, R147 ;  /* 0x000000ffff007224 */ /* 0x002fc600078e0093 */
[----:B------:R-:W-:Y:S04]  /*290b0*/  STL [R1+0x7f8], R148 ;  /* 0x0007f89401007387 */ /* 0x000fe80000100800 */
[----:B------:R1:W-:Y:S04]  /*290c0*/  STL [R1+0x7ec], R0 ;  /* 0x0007ec0001007387 */ /* 0x0003e80000100800 */
[----:B------:R-:W3:Y:S01]  /*290d0*/  LDL.LU.64 R146, [R1+0xa18] ;  /* 0x000a180001927983 */ /* 0x000ee20000300a00 */
[----:B-1----:R-:W-:-:S03]  /*290e0*/  IMAD.MOV.U32 R0, RZ, RZ, R149 ;  /* 0x000000ffff007224 */ /* 0x002fc600078e0095 */
        /* <DEDUP_REMOVED lines=31> */
[----:B------:R-:W-:Y:S04]  /*292e0*/  STL [R1+0x840], R130 ;  /* 0x0008408201007387 */ /* 0x000fe80000100800 */
[----:B------:R1:W-:Y:S04]  /*292f0*/  STL [R1+0x834], R0 ;  /* 0x0008340001007387 */ /* 0x0003e80000100800 */
[----:B---3--:R-:W3:Y:S01]  /*29300*/  LDL.LU.64 R142, [R1+0xa58] ;  /* 0x000a5800018e7983 */ /* 0x008ee20000300a00 */
[----:B-1----:R-:W-:-:S03]  /*29310*/  IMAD.MOV.U32 R0, RZ, RZ, R131 ;  /* 0x000000ffff007224 */ /* 0x002fc600078e0083 */
[----:B------:R-:W-:Y:S04]  /*29320*/  STL [R1+0x848], R144 ;  /* 0x0008489001007387 */ /* 0x000fe80000100800 */
[----:B------:R1:W-:Y:S02]  /*29330*/  STL [R1+0x83c], R0 ;  /* 0x00083c0001007387 */ /* 0x0003e40000100800 */
[----:B-1----:R-:W-:Y:S02]  /*29340*/  IMAD.MOV.U32 R0, RZ, RZ, R145 ;  /* 0x000000ffff007224 */ /* 0x002fe400078e0091 */
[----:B------:R-:W3:Y:S04]  /*29350*/  LDL.LU.64 R144, [R1+0xa60] ;  /* 0x000a600001907983 */ /* 0x000ee80000300a00 */
[----:B------:R1:W-:Y:S04]  /*29360*/  STL [R1+0x844], R0 ;  /* 0x0008440001007387 */ /* 0x0003e80000100800 */
[----:B------:R1:W-:Y:S02]  /*29370*/  STL [R1+0x850], R146 ;  /* 0x0008509201007387 */ /* 0x0003e40000100800 */
[----:B-1----:R-:W-:-:S02]  /*29380*/  IMAD.MOV.U32 R0, RZ, RZ, R147 ;  /* 0x000000ffff007224 */ /* 0x002fc400078e0093 */
[----:B------:R-:W-:Y:S04]  /*29390*/  STL [R1+0x858], R148 ;  /* 0x0008589401007387 */ /* 0x000fe80000100800 */
[----:B------:R1:W-:Y:S04]  /*293a0*/  STL [R1+0x84c], R0 ;  /* 0x00084c0001007387 */ /* 0x0003e80000100800 */
[----:B------:R-:W3:Y:S01]  /*293b0*/  LDL.LU.64 R146, [R1+0xa68] ;  /* 0x000a680001927983 */ /* 0x000ee20000300a00 */
[----:B-1----:R-:W-:-:S03]  /*293c0*/  IMAD.MOV.U32 R0, RZ, RZ, R149 ;  /* 0x000000ffff007224 */ /* 0x002fc600078e0095 */
[----:B--2---:R-:W-:Y:S04]  /*293d0*/  STL [R1+0x860], R132 ;  /* 0x0008608401007387 */ /* 0x004fe80000100800 */
[----:B------:R1:W-:Y:S04]  /*293e0*/  STL [R1+0x854], R0 ;  /* 0x0008540001007387 */ /* 0x0003e80000100800 */
[----:B------:R-:W2:Y:S01]  /*293f0*/  LDL.LU.64 R148, [R1+0xa70] ;  /* 0x000a700001947983 */ /* 0x000ea20000300a00 */
        /* <DEDUP_REMOVED lines=11> */
[----:B------:R-:W4:Y:S04]  /*294b0*/  LDL.LU.64 R124, [R1+0xa88] ;  /* 0x000a8800017c7983 */ /* 0x000f280000300a00 */
[----:B------:R-:W4:Y:S01]  /*294c0*/  LDL.LU.64 R126, [R1+0xa90] ;  /* 0x000a9000017e7983 */ /* 0x000f220000300a00 */
[----:B-1----:R-:W-:-:S05]  /*294d0*/  IMAD.MOV.U32 R0, RZ, RZ, R137 ;  /* 0x000000ffff007224 */ /* 0x002fca00078e0089 */
[----:B------:R1:W-:Y:S04]  /*294e0*/  STL [R1+0x874], R0 ;  /* 0x0008740001007387 */ /* 0x0003e80000100800 */
[----:B------:R-:W-:Y:S04]  /*294f0*/  STL [R1+0x880], R138 ;  /* 0x0008808a01007387 */ /* 0x000fe80000100800 */
[----:B------:R-:W4:Y:S01]  /*29500*/  LDL.LU.64 R128, [R1+0xa98] ;  /* 0x000a980001807983 */ /* 0x000f220000300a00 */
[----:B-1----:R-:W-:-:S03]  /*29510*/  IMAD.MOV.U32 R0, RZ, RZ, R139 ;  /* 0x000000ffff007224 */ /* 0x002fc600078e008b */
[----:B------:R-:W4:Y:S04]  /*29520*/  LDL.LU.64 R130, [R1+0xaa0] ;  /* 0x000aa00001827983 */ /* 0x000f280000300a00 */
[----:B------:R1:W-:Y:S04]  /*29530*/  STL [R1+0x87c], R0 ;  /* 0x00087c0001007387 */ /* 0x0003e80000100800 */
[----:B------:R-:W-:Y:S04]  /*29540*/  STL [R1+0x888], R140 ;  /* 0x0008888c01007387 */ /* 0x000fe80000100800 */
[----:B------:R-:W4:Y:S01]  /*29550*/  LDL.LU.64 R132, [R1+0xaa8] ;  /* 0x000aa80001847983 */ /* 0x000f220000300a00 */
[----:B-1----:R-:W-:-:S03]  /*29560*/  IMAD.MOV.U32 R0, RZ, RZ, R141 ;  /* 0x000000ffff007224 */ /* 0x002fc600078e008d */
[----:B------:R-:W4:Y:S04]  /*29570*/  LDL.LU.64 R134, [R1+0xab0] ;  /* 0x000ab00001867983 */ /* 0x000f280000300a00 */
[----:B------:R1:W-:Y:S04]  /*29580*/  STL [R1+0x884], R0 ;  /* 0x0008840001007387 */ /* 0x0003e80000100800 */
[----:B---3--:R-:W-:Y:S04]  /*29590*/  STL [R1+0x890], R142 ;  /* 0x0008908e01007387 */ /* 0x008fe80000100800 */
[----:B------:R-:W3:Y:S01]  /*295a0*/  LDL.LU.64 R136, [R1+0xab8] ;  /* 0x000ab80001887983 */ /* 0x000ee20000300a00 */
[----:B-1----:R-:W-:-:S03]  /*295b0*/  IMAD.MOV.U32 R0, RZ, RZ, R143 ;  /* 0x000000ffff007224 */ /* 0x002fc600078e008f */
[----:B------:R-:W3:Y:S04]  /*295c0*/  LDL.LU.64 R138, [R1+0xac0] ;  /* 0x000ac000018a7983 */ /* 0x000ee80000300a00 */
[----:B------:R1:W-:Y:S04]  /*295d0*/  STL [R1+0x88c], R0 ;  /* 0x00088c0001007387 */ /* 0x0003e80000100800 */
[----:B------:R-:W-:Y:S01]  /*295e0*/  STL [R1+0x898], R144 ;  /* 0x0008989001007387 */ /* 0x000fe20000100800 */
[----:B-1----:R-:W-:-:S03]  /*295f0*/  IMAD.MOV.U32 R0, RZ, RZ, R145 ;  /* 0x000000ffff007224 */ /* 0x002fc600078e0091 */
[----:B------:R-:W3:Y:S04]  /*29600*/  LDL.LU.64 R140, [R1+0xac8] ;  /* 0x000ac800018c7983 */ /* 0x000ee80000300a00 */
[----:B------:R-:W3:Y:S04]  /*29610*/  LDL.LU.64 R142, [R1+0xad0] ;  /* 0x000ad000018e7983 */ /* 0x000ee80000300a00 */
[----:B------:R1:W-:Y:S02]  /*29620*/  STL [R1+0x894], R0 ;  /* 0x0008940001007387 */ /* 0x0003e40000100800 */
[----:B-1----:R-:W-:-:S02]  /*29630*/  IMAD.MOV.U32 R0, RZ, RZ, R147 ;  /* 0x000000ffff007224 */ /* 0x002fc400078e0093 */
[----:B------:R1:W-:Y:S04]  /*29640*/  STL [R1+0x8a0], R146 ;  /* 0x0008a09201007387 */ /* 0x0003e80000100800 */
[----:B------:R-:W3:Y:S04]  /*29650*/  LDL.LU.64 R144, [R1+0xad8] ;  /* 0x000ad80001907983 */ /* 0x000ee80000300a00 */
[----:B--2---:R-:W-:Y:S04]  /*29660*/  STL [R1+0x8a8], R148 ;  /* 0x0008a89401007387 */ /* 0x004fe80000100800 */
[----:B------:R2:W-:Y:S04]  /*29670*/  STL [R1+0x89c], R0 ;  /* 0x00089c0001007387 */ /* 0x0005e80000100800 */
[----:B-1----:R-:W3:Y:S01]  /*29680*/  LDL.LU.64 R146, [R1+0xae0] ;  /* 0x000ae00001927983 */ /* 0x002ee20000300a00 */
[----:B--2---:R-:W-:-:S03]  /*29690*/  IMAD.MOV.U32 R0, RZ, RZ, R149 ;  /* 0x000000ffff007224 */ /* 0x004fc600078e0095 */
[----:B------:R-:W-:Y:S04]  /*296a0*/  STL [R1+0x8b0], R122 ;  /* 0x0008b07a01007387 */ /* 0x000fe80000100800 */
[----:B------:R1:W-:Y:S04]  /*296b0*/  STL [R1+0x8a4], R0 ;  /* 0x0008a40001007387 */ /* 0x0003e80000100800 */
[----:B------:R-:W2:Y:S01]  /*296c0*/  LDL.LU.64 R148, [R1+0xaf0] ;  /* 0x000af00001947983 */ /* 0x000ea20000300a00 */
[----:B-1----:R-:W-:-:S03]  /*296d0*/  IMAD.MOV.U32 R0, RZ, RZ, R123 ;  /* 0x000000ffff007224 */ /* 0x002fc600078e007b */
[----:B------:R-:W-:Y:S04]  /*296e0*/  STL [R1+0x8b8], R150 ;  /* 0x0008b89601007387 */ /* 0x000fe80000100800 */
[----:B------:R1:W-:Y:S02]  /*296f0*/  STL [R1+0x8ac], R0 ;  /* 0x0008ac0001007387 */ /* 0x0003e40000100800 */
[----:B-1----:R-:W-:Y:S02]  /*29700*/  IMAD.MOV.U32 R0, RZ, RZ, R151 ;  /* 0x000000ffff007224 */ /* 0x002fe400078e0097 */
[----:B------:R-:W2:Y:S04]  /*29710*/  LDL.LU.64 R150, [R1+0xae8] ;  /* 0x000ae80001967983 */ /* 0x000ea80000300a00 */
[----:B------:R1:W-:Y:S04]  /*29720*/  STL [R1+0x8b4], R0 ;  /* 0x0008b40001007387 */ /* 0x0003e80000100800 */
[----:B----4-:R-:W-:Y:S01]  /*29730*/  STL [R1+0x8c0], R124 ;  /* 0x0008c07c01007387 */ /* 0x010fe20000100800 */
[----:B-1----:R-:W-:-:S03]  /*29740*/  IMAD.MOV.U32 R0, RZ, RZ, R125 ;  /* 0x000000ffff007224 */ /* 0x002fc600078e007d */
[----:B------:R-:W-:Y:S04]  /*29750*/  STL [R1+0x8c8], R126 ;  /* 0x0008c87e01007387 */ /* 0x000fe80000100800 */
[----:B------:R1:W-:Y:S04]  /*29760*/  STL [R1+0x8bc], R0 ;  /* 0x0008bc0001007387 */ /* 0x0003e80000100800 */
[----:B------:R-:W-:Y:S01]  /*29770*/  STL [R1+0x8d0], R128 ;  /* 0x0008d08001007387 */ /* 0x000fe20000100800 */
[----:B-1----:R-:W-:-:S05]  /*29780*/  IMAD.MOV.U32 R0, RZ, RZ, R127 ;  /* 0x000000ffff007224 */ /* 0x002fca00078e007f */
[----:B------:R1:W-:Y:S04]  /*29790*/  STL [R1+0x8c4], R0 ;  /* 0x0008c40001007387 */ /* 0x0003e80000100800 */
[----:B------:R-:W-:Y:S01]  /*297a0*/  STL [R1+0x8d8], R130 ;  /* 0x0008d88201007387 */ /* 0x000fe20000100800 */
[----:B-1----:R-:W-:-:S05]  /*297b0*/  IMAD.MOV.U32 R0, RZ, RZ, R129 ;  /* 0x000000ffff007224 */ /* 0x002fca00078e0081 */
[----:B------:R1:W-:Y:S02]  /*297c0*/  STL [R1+0x8cc], R0 ;  /* 0x0008cc0001007387 */ /* 0x0003e40000100800 */
[----:B-1----:R-:W-:Y:S02]  /*297d0*/  IMAD.MOV.U32 R0, RZ, RZ, R131 ;  /* 0x000000ffff007224 */ /* 0x002fe400078e0083 */
[----:B------:R-:W-:Y:S04]  /*297e0*/  STL [R1+0x8e0], R132 ;  /* 0x0008e08401007387 */ /* 0x000fe80000100800 */
[----:B------:R1:W-:Y:S04]  /*297f0*/  STL [R1+0x8d4], R0 ;  /* 0x0008d40001007387 */ /* 0x0003e80000100800 */
[----:B------:R-:W-:Y:S01]  /*29800*/  STL [R1+0x8e8], R134 ;  /* 0x0008e88601007387 */ /* 0x000fe20000100800 */
[----:B-1----:R-:W-:-:S05]  /*29810*/  IMAD.MOV.U32 R0, RZ, RZ, R133 ;  /* 0x000000ffff007224 */ /* 0x002fca00078e0085 */
[----:B------:R1:W-:Y:S02]  /*29820*/  STL [R1+0x8dc], R0 ;  /* 0x0008dc0001007387 */ /* 0x0003e40000100800 */
[----:B-1----:R-:W-:Y:S02]  /*29830*/  IMAD.MOV.U32 R0, RZ, RZ, R135 ;  /* 0x000000ffff007224 */ /* 0x002fe400078e0087 */
[----:B------:R-:W-:Y:S02]  /*29840*/  IMAD.MOV.U32 R13, RZ, RZ, R14 ;  /* 0x000000ffff0d7224 */ /* 0x000fe400078e000e */
[----:B------:R-:W-:Y:S02]  /*29850*/  IMAD.MOV.U32 R14, RZ, RZ, R17 ;  /* 0x000000ffff0e7224 */ /* 0x000fe400078e0011 */
[----:B------:R-:W-:Y:S02]  /*29860*/  IMAD.MOV.U32 R17, RZ, RZ, R18 ;  /* 0x000000ffff117224 */ /* 0x000fe400078e0012 */
[----:B------:R-:W-:-:S02]  /*29870*/  IMAD.MOV.U32 R18, RZ, RZ, R21 ;  /* 0x000000ffff127224 */ /* 0x000fc400078e0015 */
[----:B------:R-:W-:Y:S01]  /*29880*/  IMAD.MOV.U32 R21, RZ, RZ, R4 ;  /* 0x000000ffff157224 */ /* 0x000fe200078e0004 */
[----:B---3--:R-:W-:Y:S04]  /*29890*/  STL [R1+0x8f0], R136 ;  /* 0x0008f08801007387 */ /* 0x008fe80000100800 */
        /* <DEDUP_REMOVED lines=13> */
[----:B-1----:R-:W-:-:S05]  /*29970*/  IMAD.MOV.U32 R0, RZ, RZ, R145 ;  /* 0x000000ffff007224 */ /* 0x002fca00078e0091 */
[----:B------:R1:W-:Y:S04]  /*29980*/  STL [R1+0x90c], R0 ;  /* 0x00090c0001007387 */ /* 0x0003e80000100800 */
[----:B------:R-:W-:Y:S01]  /*29990*/  STL [R1+0x918], R146 ;  /* 0x0009189201007387 */ /* 0x000fe20000100800 */
[----:B-1----:R-:W-:-:S05]  /*299a0*/  IMAD.MOV.U32 R0, RZ, RZ, R147 ;  /* 0x000000ffff007224 */ /* 0x002fca00078e0093 */
[----:B------:R-:W-:Y:S01]  /*299b0*/  STL [R1+0x914], R0 ;  /* 0x0009140001007387 */ /* 0x000fe20000100800 */
[----:B--2---:R-:W-:-:S03]  /*299c0*/  IMAD.MOV.U32 R4, RZ, RZ, R149 ;  /* 0x000000ffff047224 */ /* 0x004fc600078e0095 */
[----:B------:R-:W-:Y:S04]  /*299d0*/  STL [R1+0x920], R148 ;  /* 0x0009209401007387 */ /* 0x000fe80000100800 */
[----:B------:R1:W-:Y:S02]  /*299e0*/  STL [R1+0x91c], R4 ;  /* 0x00091c0401007387 */ /* 0x0003e40000100800 */
[----:B-1----:R-:W-:Y:S02]  /*299f0*/  IMAD.MOV.U32 R4, RZ, RZ, R151 ;  /* 0x000000ffff047224 */ /* 0x002fe400078e0097 */
[----:B------:R1:W-:Y:S04]  /*29a00*/  STL [R1+0x928], R150 ;  /* 0x0009289601007387 */ /* 0x0003e80000100800 */
[----:B------:R2:W-:Y:S04]  /*29a10*/  STL [R1+0x924], R4 ;  /* 0x0009240401007387 */ /* 0x0005e80000100800 */
[----:B------:R2:W-:Y:S04]  /*29a20*/  STL [R1], RZ ;  /* 0x000000ff01007387 */ /* 0x0005e80000100800 */
        /* <DEDUP_REMOVED lines=126> */
[----:B------:R2:W-:Y:S01]  /*2a210*/  STL [R1+0x1fc], RZ ;  /* 0x0001fcff01007387 */ /* 0x0005e20000100800 */
[----:B------:R-:W-:-:S04]  /*2a220*/  SHF.R.S32.HI R0, RZ, 0x1f, R3 ;  /* 0x0000001fff007819 */ /* 0x000fc80000011403 */
[----:B------:R-:W-:Y:S01]  /*2a230*/  LEA.HI R0, R0, R3, RZ, 0x6 ;  /* 0x0000000300007211 */ /* 0x000fe200078f30ff */
[----:B------:R-:W-:-:S03]  /*2a240*/  IMAD.MOV.U32 R12, RZ, RZ, R15 ;  /* 0x000000ffff0c7224 */ /* 0x000fc600078e000f */
[----:B------:R-:W-:Y:S01]  /*2a250*/  SHF.R.S32.HI R0, RZ, 0x6, R0 ;  /* 0x00000006ff007819 */ /* 0x000fe20000011400 */
[----:B------:R-:W-:Y:S01]  /*2a260*/  IMAD.MOV.U32 R15, RZ, RZ, R16 ;  /* 0x000000ffff0f7224 */ /* 0x000fe200078e0010 */
[----:B------:R-:W-:Y:S01]  /*2a270*/  USHF.R.S32.HI UR12, URZ, 0x1f, UR11 ;  /* 0x0000001f3f0c7899 */ /* 0x000fe2000801140b */
[----:B------:R-:W-:Y:S01]  /*2a280*/  IMAD.MOV.U32 R16, RZ, RZ, R19 ;  /* 0x000000ffff107224 */ /* 0x000fe200078e0013 */
[----:B------:R-:W-:Y:S01]  /*2a290*/  CS2R R24, SRZ ;  /* 0x0000000000187805 */ /* 0x000fe2000001ff00 */
[----:B------:R-:W-:Y:S01]  /*2a2a0*/  IMAD.MOV.U32 R19, RZ, RZ, R20 ;  /* 0x000000ffff137224 */ /* 0x000fe200078e0014 */
[----:B------:R-:W-:Y:S01]  /*2a2b0*/  CS2R R26, SRZ ;  /* 0x00000000001a7805 */ /* 0x000fe2000001ff00 */
[----:B------:R-:W-:Y:S01]  /*2a2c0*/  IMAD.MOV.U32 R20, RZ, RZ, R5 ;  /* 0x000000ffff147224 */ /* 0x000fe200078e0005 */
        /* <DEDUP_REMOVED lines=61> */
[----:B-1----:R-:W-:Y:S01]  /*2a6a0*/  CS2R R150, SRZ ;  /* 0x0000000000967805 */ /* 0x002fe2000001ff00 */
[----:B------:R-:W-:Y:S01]  /*2a6b0*/  VIADD R0, R0, 0xfffffffd ;  /* 0xfffffffd00007836 */ /* 0x000fe20000000000 */
[----:B------:R-:W-:-:S02]  /*2a6c0*/  USHF.L.U32 UR7, UR10, 0x2, URZ ;  /* 0x000000020a077899 */ /* 0x000fc4000800063f */
[----:B------:R-:W-:Y:S02]  /*2a6d0*/  USHF.L.U32 UR8, UR11, 0x2, URZ ;  /* 0x000000020b087899 */ /* 0x000fe4000800063f */
[----:B------:R-:W-:Y:S02]  /*2a6e0*/  USHF.L.U64.HI UR10, UR10, 0x2, UR4 ;  /* 0x000000020a0a7899 */ /* 0x000fe40008010204 */
[----:B------:R-:W-:Y:S01]  /*2a6f0*/  UIADD3 UR6, UR6, -0xc0, URZ ;  /* 0xffffff4006067890 */ /* 0x000fe2000fffe03f */
[----:B------:R-:W-:Y:S01]  /*2a700*/  UMOV UR44, 0x2 ;  /* 0x00000002002c7882 */ /* 0x000fe20000000000 */
[----:B------:R-:W-:Y:S01]  /*2a710*/  UMOV UR9, 0xffffffff ;  /* 0xffffffff00097882 */ /* 0x000fe20000000000 */
[----:B------:R-:W-:Y:S01]  /*2a720*/  USHF.L.U64.HI UR11, UR11, 0x2, UR12 ;  /* 0x000000020b0b7899 */ /* 0x000fe2000801020c */
[----:B--2---:R-:W-:-:S11]  /*2a730*/  UMOV UR4, URZ ;  /* 0x0000003f00047c82 */ /* 0x004fd60008000000 */
.L_x_1:
[----:B------:R-:W-:Y:S01]  /*2a740*/  STL.64 [R1+0x1198], R234 ;  /* 0x001198ea01007387 */ /* 0x000fe20000100a00 */
[----:B------:R-:W-:Y:S01]  /*2a750*/  UIADD3 UR9, UR9, 0x1, URZ ;  /* 0x0000000109097890 */ /* 0x000fe2000fffe03f */
[----:B------:R-:W-:-:S04]  /*2a760*/  DEPBAR.LE SB0, 0x4 ;  /* 0x000081000000791a */ /* 0x000fc80000000000 */
[----:B------:R-:W-:Y:S01]  /*2a770*/  STL.64 [R1+0x1190], R232 ;  /* 0x001190e801007387 */ /* 0x000fe20000100a00 */
[----:B------:R-:W-:Y:S01]  /*2a780*/  UMOV UR43, 0x40000040 ;  /* 0x40000040002b7882 */ /* 0x000fe20000000000 */
[----:B------:R-:W-:Y:S01]  /*2a790*/  UMOV UR41, 0x40000040 ;  /* 0x4000004000297882 */ /* 0x000fe20000000000 */
[----:B------:R-:W1:Y:S01]  /*2a7a0*/  LDC R0, c[0x0][0x230] ;  /* 0x00008c00ff007b82 */ /* 0x000e620000000800 */
        /* <DEDUP_REMOVED lines=40> */
[----:B-----5:R-:W-:Y:S04]  /*2aa30*/  STL.64 [R1+0x1048], R150 ;  /* 0x0010489601007387 */ /* 0x020fe80000100a00 */
        /* <DEDUP_REMOVED lines=20> */
[----:B------:R2:W-:Y:S04]  /*2ab80*/  STL.64 [R1+0xfa0], R108 ;  /* 0x000fa06c01007387 */ /* 0x0005e80000100a00 */
[----:B--2---:R-:W2:Y:S04]  /*2ab90*/  LDL.LU.64 R108, [R1] ;  /* 0x00000000016c7983 */ /* 0x004ea80000300a00 */
        /* <DEDUP_REMOVED lines=62> */
[----:B------:R-:W2:Y:S01]  /*2af80*/  LDL.LU.64 R234, [R1+0x1f8] ;  /* 0x0001f80001ea7983 */ /* 0x000ea20000300a00 */
[----:B------:R-:W-:Y:S01]  /*2af90*/  UISETP.GT.AND UP0, UPT, UR9, 0x3, UPT ;  /* 0x000000030900788c */ /* 0x000fe2000bf04270 */
[----:B------:R-:W-:Y:S03]  /*2afa0*/  BAR.SYNC.DEFER_BLOCKING 0x0 ;  /* 0x0000000000007b1d */ /* 0x000fe60000010000 */
[----:B------:R-:W-:-:S04]  /*2afb0*/  USEL UR9, UR9, URZ, !UP0 ;  /* 0x0000003f09097287 */ /* 0x000fc8000c000000 */
[----:B------:R-:W-:Y:S02]  /*2afc0*/  ULEA UR12, UR9, UR45, 0xe ;  /* 0x0000002d090c7291 */ /* 0x000fe4000f8e703f */
[----:B------:R-:W-:Y:S01]  /*2afd0*/  ULEA UR13, UR9, UR45, 0x11 ;  /* 0x0000002d090d7291 */ /* 0x000fe2000f8e883f */
[----:B------:R-:W-:Y:S01]  /*2afe0*/  STL [R1+0xf9c], R238 ;  /* 0x000f9cee01007387 */ /* 0x000fe20000100800 */
[----:B------:R-:W-:Y:S02]  /*2aff0*/  UIADD3 UR12, UR12, 0x80000, URZ ;  /* 0x000800000c0c7890 */ /* 0x000fe4000fffe03f */
[----:B------:R-:W-:Y:S01]  /*2b000*/  USHF.R.U32.HI UR13, URZ, 0x4, UR13 ;  /* 0x000000043f0d7899 */ /* 0x000fe2000801160d */
[----:B------:R-:W-:Y:S01]  /*2b010*/  STL [R1+0xf98], R246 ;  /* 0x000f98f601007387 */ /* 0x000fe20000100800 */
[----:B------:R-:W-:Y:S02]  /*2b020*/  USHF.R.U32.HI UR12, URZ, 0x4, UR12 ;  /* 0x000000043f0c7899 */ /* 0x000fe4000801160c */
[----:B------:R-:W-:Y:S01]  /*2b030*/  USGXT.U32 UR42, UR13, 0xe ;  /* 0x0000000e0d2a789a */ /* 0x000fe20008000000 */
[----:B------:R-:W-:Y:S01]  /*2b040*/  STL [R1+0xf80], R2 ;  /* 0x000f800201007387 */ /* 0x000fe20000100800 */
[----:B------:R-:W-:-:S02]  /*2b050*/  USGXT.U32 UR40, UR12, 0xe ;  /* 0x0000000e0c28789a */ /* 0x000fc40008000000 */
[----:B------:R-:W-:Y:S02]  /*2b060*/  UIADD3 UR38, UP1, UR42, 0x2, URZ ;  /* 0x000000022a267890 */ /* 0x000fe4000ff3e03f */
[----:B------:R-:W-:Y:S01]  /*2b070*/  UIADD3 UR36, UP0, UR40, 0x2, URZ ;  /* 0x0000000228247890 */ /* 0x000fe2000ff1e03f */
[----:B------:R-:W-:Y:S01]  /*2b080*/  UMOV UR12, URZ ;  /* 0x0000003f000c7c82 */ /* 0x000fe20008000000 */
[----:B------:R-:W-:Y:S02]  /*2b090*/  UMOV UR13, URZ ;  /* 0x0000003f000d7c82 */ /* 0x000fe40008000000 */
[----:B------:R-:W-:Y:S02]  /*2b0a0*/  UIADD3.X UR37, UR12, 0x40000040, URZ, UP0, !UPT ;  /* 0x400000400c257890 */ /* 0x000fe400087fe43f */
[----:B------:R-:W-:Y:S02]  /*2b0b0*/  UIADD3.X UR39, UR13, 0x40000040, URZ, UP1, !UPT ;  /* 0x400000400d277890 */ /* 0x000fe40008ffe43f */
[----:B------:R-:W-:-:S02]  /*2b0c0*/  UIADD3.64 UR32, UR36, 0x2, URZ ;  /* 0x0000000224207897 */ /* 0x000fc4000fffe03f */
[----:B------:R-:W-:Y:S02]  /*2b0d0*/  UIADD3.64 UR34, UR38, 0x2, URZ ;  /* 0x0000000226227897 */ /* 0x000fe4000fffe03f */
[----:B------:R-:W-:Y:S02]  /*2b0e0*/  UIADD3.64 UR30, UR38, 0x4, URZ ;  /* 0x00000004261e7897 */ /* 0x000fe4000fffe03f */
[----:B------:R-:W-:Y:S02]  /*2b0f0*/  UIADD3.64 UR28, UR36, 0x4, URZ ;  /* 0x00000004241c7897 */ /* 0x000fe4000fffe03f */
[----:B------:R-:W-:Y:S02]  /*2b100*/  UIADD3.64 UR26, UR38, 0x7fe, URZ ;  /* 0x000007fe261a7897 */ /* 0x000fe4000fffe03f */
[----:B------:R-:W-:Y:S02]  /*2b110*/  UIADD3.64 UR24, UR36, 0x1fe, URZ ;  /* 0x000001fe24187897 */ /* 0x000fe4000fffe03f */
[----:B------:R-:W-:-:S02]  /*2b120*/  UIADD3.64 UR22, UR38, 0x800, URZ ;  /* 0x0000080026167897 */ /* 0x000fc4000fffe03f */
[----:B------:R-:W-:Y:S02]  /*2b130*/  UIADD3.64 UR20, UR36, 0x200, URZ ;  /* 0x0000020024147897 */ /* 0x000fe4000fffe03f */
[----:B------:R-:W-:Y:S02]  /*2b140*/  UIADD3.64 UR18, UR38, 0x802, URZ ;  /* 0x0000080226127897 */ /* 0x000fe4000fffe03f */
[----:B------:R-:W-:Y:S02]  /*2b150*/  UIADD3.64 UR16, UR36, 0x202, URZ ;  /* 0x0000020224107897 */ /* 0x000fe4000fffe03f */
[----:B------:R-:W-:Y:S02]  /*2b160*/  UIADD3.64 UR14, UR38, 0x804, URZ ;  /* 0x00000804260e7897 */ /* 0x000fe4000fffe03f */
[----:B------:R-:W-:Y:S01]  /*2b170*/  UIADD3.64 UR12, UR36, 0x204, URZ ;  /* 0x00000204240c7897 */ /* 0x000fe2000fffe03f */
[----:B--2---:R-:W-:-:S06]  /*2b180*/  WARPGROUP.ARRIVE ;  /* 0x00000000000079c5 */ /* 0x004fcc0000000000 */
[----:B------:R-:W-:Y:S03]  /*2b190*/  HGMMA.64x256x8.F32.TF32 R108, gdesc[UR40], R108, gsb0 ;  /* 0x07e00000286c79f0 */ /* 0x000fe6000800286c */
[----:B------:R-:W-:Y:S02]  /*2b1a0*/  WARPGROUP.DEPBAR.LE gsb0, 0x0 ;  /* 0x00008000000079c5 */ /* 0x000fe40000010000 */
[----:B------:R-:W-:-:S15]  /*2b1b0*/  WARPGROUP.ARRIVE ;  /* 0x00000000000079c5 */ /* 0x000fde0000000000 */
[----:B------:R-:W-:-:S08]  /*2b1c0*/  NOP ;  /* 0x0000000000007918 */ /* 0x000fd00000000000 */
        /* <DEDUP_REMOVED lines=26> */
[----:B------:R-:W-:Y:S04]  /*2b370*/  STL.64 [R1], R108 ;  /* 0x0000006c01007387 */ /* 0x000fe80000100a00 */
        /* <DEDUP_REMOVED lines=63> */
[----:B--2---:R-:W2:Y:S04]  /*2b770*/  LDL.LU.64 R234, [R1+0x1198] ;  /* 0x0011980001ea7983 */ /* 0x004ea80000300a00 */
[----:B------:R-:W3:Y:S04]  /*2b780*/  LDL.LU.64 R232, [R1+0x1190] ;  /* 0x0011900001e87983 */ /* 0x000ee80000300a00 */
[----:B------:R-:W4:Y:S04]  /*2b790*/  LDL.LU.64 R230, [R1+0x1188] ;  /* 0x0011880001e67983 */ /* 0x000f280000300a00 */
[----:B------:R-:W4:Y:S04]  /*2b7a0*/  LDL.LU.64 R228, [R1+0x1180] ;  /* 0x0011800001e47983 */ /* 0x000f280000300a00 */
[----:B------:R-:W2:Y:S04]  /*2b7b0*/  LDL.LU.64 R226, [R1+0x1178] ;  /* 0x0011780001e27983 */ /* 0x000ea80000300a00 */
        /* <DEDUP_REMOVED lines=12> */
[----:B------:R-:W4:Y:S04]  /*2b880*/  LDL.LU.64 R200, [R1+0x1110] ;  /* 0x0011100001c87983 */ /* 0x000f280000300a00 */
[----:B------:R-:W3:Y:S04]  /*2b890*/  LDL.LU.64 R198, [R1+0x1108] ;  /* 0x0011080001c67983 */ /* 0x000ee80000300a00 */
        /* <DEDUP_REMOVED lines=45> */
[----:B------:R-:W-:Y:S01]  /*2bb70*/  UIADD3.64 UR42, UR38, 0xffe, URZ ;  /* 0x00000ffe262a7897 */ /* 0x000fe2000fffe03f */
[----:B-1----:R-:W-:Y:S01]  /*2bb80*/  VIADD R3, R0, 0x3f ;  /* 0x0000003f00037836 */ /* 0x002fe20000000000 */
[----:B------:R-:W-:Y:S01]  /*2bb90*/  UIADD3.64 UR34, UR38, 0x1002, URZ ;  /* 0x0000100226227897 */ /* 0x000fe2000fffe03f */
[----:B------:R-:W-:Y:S01]  /*2bba0*/  LOP3.LUT R0, R6, 0x2, RZ, 0xfc, !PT ;  /* 0x0000000206007812 */ /* 0x000fe200078efcff */
[----:B------:R-:W-:-:S02]  /*2bbb0*/  UIADD3.64 UR30, UR38, 0x1004, URZ ;  /* 0x00001004261e7897 */ /* 0x000fc4000fffe03f */
[----:B------:R-:W-:Y:S01]  /*2bbc0*/  UIADD3.64 UR26, UR38, 0x17fe, URZ ;  /* 0x000017fe261a7897 */ /* 0x000fe2000fffe03f */
[----:B------:R-:W-:Y:S01]  /*2bbd0*/  SHF.R.S32.HI R2, RZ, 0x1f, R3 ;  /* 0x0000001fff027819 */ /* 0x000fe20000011403 */
[----:B------:R-:W-:Y:S02]  /*2bbe0*/  UIADD3.64 UR22, UR38, 0x1800, URZ ;  /* 0x0000180026167897 */ /* 0x000fe4000fffe03f */
[----:B------:R-:W-:Y:S01]  /*2bbf0*/  UIADD3.64 UR18, UR38, 0x1802, URZ ;  /* 0x0000180226127897 */ /* 0x000fe2000fffe03f */
[----:B------:R-:W-:Y:S01]  /*2bc00*/  LEA.HI R2, R2, R3, RZ, 0x6 ;  /* 0x0000000302027211 */ /* 0x000fe200078f30ff */
[----:B------:R-:W-:-:S03]  /*2bc10*/  UIADD3 UR44, UR44, 0x1, URZ ;  /* 0x000000012c2c7890 */ /* 0x000fc6000fffe03f */
[----:B------:R-:W-:-:S05]  /*2bc20*/  SHF.R.S32.HI R2, RZ, 0x6, R2 ;  /* 0x00000006ff027819 */ /* 0x000fca0000011402 */
[----:B------:R-:W-:-:S05]  /*2bc30*/  VIADD R2, R2, 0xfffffffd ;  /* 0xfffffffd02027836 */ /* 0x000fca0000000000 */
[----:B------:R-:W-:Y:S02]  /*2bc40*/  ISETP.LE.AND P0, PT, R2, UR4, PT ;  /* 0x0000000402007c0c */ /* 0x000fe4000bf03270 */
[----:B------:R-:W2:Y:S01]  /*2bc50*/  LDL R2, [R1+0xf7c] ;  /* 0x000f7c0001027983 */ /* 0x000ea20000100800 */
[----:B----4-:R-:W-:-:S06]  /*2bc60*/  WARPGROUP.ARRIVE ;  /* 0x00000000000079c5 */ /* 0x010fcc0000000000 */
[----:B------:R-:W-:Y:S01]  /*2bc70*/  HGMMA.64x256x8.F32.TF32 R24, gdesc[UR40], R24, gsb0 ;  /* 0x07e00000281879f0 */ /* 0x000fe20008002818 */
[----:B------:R-:W-:Y:S01]  /*2bc80*/  UIADD3.64 UR42, UR38, 0x1000, URZ ;  /* 0x00001000262a7897 */ /* 0x000fe2000fffe03f */
[----:B------:R-:W-:Y:S01]  /*2bc90*/  UMOV UR40, UR36 ;  /* 0x0000002400287c82 */ /* 0x000fe20008000000 */
[----:B------:R-:W-:Y:S01]  /*2bca0*/  UMOV UR41, UR37 ;  /* 0x0000002500297c82 */ /* 0x000fe20008000000 */
[----:B------:R-:W-:Y:S02]  /*2bcb0*/  WARPGROUP.DEPBAR.LE gsb0, 0x0 ;  /* 0x00008000000079c5 */ /* 0x000fe40000010000 */
[----:B------:R-:W-:-:S15]  /*2bcc0*/  WARPGROUP.ARRIVE ;  /* 0x00000000000079c5 */ /* 0x000fde0000000000 */
[----:B------:R-:W-:-:S07]  /*2bcd0*/  NOP ;  /* 0x0000000000007918 */ /* 0x000fce0000000000 */
        /* <DEDUP_REMOVED lines=16> */
[----:B------:R-:W-:Y:S01]  /*2bde0*/  HGMMA.64x256x8.F32.TF32 R24, gdesc[UR20], R24, gsb0 ;  /* 0x07e00000141879f0 */ /* 0x000fe20008002818 */
[----:B------:R-:W-:Y:S02]  /*2bdf0*/  UIADD3.64 UR14, UR38, 0x1804, URZ ;  /* 0x00001804260e7897 */ /* 0x000fe4000fffe03f */
[----:B------:R-:W-:Y:S02]  /*2be00*/  WARPGROUP.DEPBAR.LE gsb0, 0x0 ;  /* 0x00008000000079c5 */ /* 0x000fe40000010000 */
[----:B------:R-:W-:-:S15]  /*2be10*/  WARPGROUP.ARRIVE ;  /* 0x00000000000079c5 */ /* 0x000fde0000000000 */
[----:B------:R-:W-:-:S08]  /*2be20*/  NOP ;  /* 0x0000000000007918 */ /* 0x000fd00000000000 */
[----:B------:R-:W-:Y:S01]  /*2be30*/  HGMMA.64x256x8.F32.TF32 R24, gdesc[UR16], R24, gsb0 ;  /* 0x07e00000101879f0 */ /* 0x000fe20008002818 */
[----:B------:R-:W-:-:S06]  /*2be40*/  UIMAD UR16, UR4, -0x40, UR6 ;  /* 0xffffffc0041078a4 */ /* 0x000fcc000f8e0206 */
[----:B------:R-:W-:Y:S02]  /*2be50*/  ISETP.GE.AND P1, PT, R6, UR16, PT ;  /* 0x0000001006007c0c */ /* 0x000fe4000bf26270 */
[----:B------:R-:W-:Y:S02]  /*2be60*/  ISETP.GE.AND P2, PT, R0, UR16, PT ;  /* 0x0000001000007c0c */ /* 0x000fe4000bf46270 */
[----:B------:R-:W-:Y:S01]  /*2be70*/  SEL R0, RZ, 0x4, P1 ;  /* 0x00000004ff007807 */ /* 0x000fe20000800000 */
[----:B------:R-:W-:-:S03]  /*2be80*/  UISETP.GT.AND UP0, UPT, UR44, 0x3, UPT ;  /* 0x000000032c00788c */ /* 0x000fc6000bf04270 */
[----:B------:R-:W-:Y:S01]  /*2be90*/  SEL R0, R0, RZ, !P0 ;  /* 0x000000ff00007207 */ /* 0x000fe20004000000 */
[----:B------:R-:W-:-:S03]  /*2bea0*/  USEL UR44, UR44, URZ, !UP0 ;  /* 0x0000003f2c2c7287 */ /* 0x000fc6000c000000 */
[----:B------:R-:W-:Y:S02]  /*2beb0*/  ISETP.NE.U32.AND P1, PT, R0, RZ, PT ;  /* 0x000000ff0000720c */ /* 0x000fe40003f25070 */
[----:B------:R-:W-:Y:S01]  /*2bec0*/  SEL R0, RZ, 0x4, P2 ;  /* 0x00000004ff007807 */ /* 0x000fe20001000000 */
[----:B------:R-:W-:Y:S01]  /*2bed0*/  ULEA UR17, UR44, UR45, 0xe ;  /* 0x0000002d2c117291 */ /* 0x000fe2000f8e703f */
[----:B------:R-:W-:Y:S02]  /*2bee0*/  IADD3 R9, P3, R9, UR7, RZ ;  /* 0x0000000709097c10 */ /* 0x000fe4000ff7e0ff */
[----:B------:R-:W-:Y:S02]  /*2bef0*/  SEL R0, R0, RZ, !P0 ;  /* 0x000000ff00007207 */ /* 0x000fe40004000000 */
[----:B------:R-:W-:Y:S02]  /*2bf00*/  IADD3.X R8, R8, UR10, RZ, P3, !PT ;  /* 0x0000000a08087c10 */ /* 0x000fe40009ffe4ff */
[----:B------:R-:W-:Y:S01]  /*2bf10*/  ISETP.NE.U32.AND P2, PT, R0, RZ, PT ;  /* 0x000000ff0000720c */ /* 0x000fe20003f45070 */
[----:B------:R-:W-:-:S02]  /*2bf20*/  IMAD.U32 R0, RZ, RZ, UR17 ;  /* 0x00000011ff007e24 */ /* 0x000fc4000f8e00ff */
[----:B------:R-:W-:Y:S02]  /*2bf30*/  IMAD.MOV.U32 R4, RZ, RZ, R9 ;  /* 0x000000ffff047224 */ /* 0x000fe400078e0009 */
[----:B------:R-:W-:Y:S01]  /*2bf40*/  IMAD.MOV.U32 R5, RZ, RZ, R8 ;  /* 0x000000ffff057224 */ /* 0x000fe200078e0008 */
[----:B------:R-:W-:Y:S02]  /*2bf50*/  IADD3 R0, R7, 0x100000, R0 ;  /* 0x0010000007007810 */ /* 0x000fe40007ffe000 */
[----:B------:R-:W-:Y:S02]  /*2bf60*/  LOP3.LUT R3, R6, 0x20, RZ, 0xfc, !PT ;  /* 0x0000002006037812 */ /* 0x000fe400078efcff */
[----:B------:R-:W-:-:S04]  /*2bf70*/  IADD3 R11, P4, R11, UR7, RZ ;  /* 0x000000070b0b7c10 */ /* 0x000fc8000ff9e0ff */
[----:B------:R-:W-:Y:S02]  /*2bf80*/  IADD3.X R10, R10, UR10, RZ, P4, !PT ;  /* 0x0000000a0a0a7c10 */ /* 0x000fe4000a7fe4ff */
[----:B------:R-:W-:Y:S01]  /*2bf90*/  LOP3.LUT R238, R6, 0x22, RZ, 0xfc, !PT ;  /* 0x0000002206ee7812 */ /* 0x000fe200078efcff */
[----:B------:R-:W-:Y:S02]  /*2bfa0*/  WARPGROUP.DEPBAR.LE gsb0, 0x0 ;  /* 0x00008000000079c5 */ /* 0x000fe40000010000 */
[----:B------:R-:W-:-:S06]  /*2bfb0*/  WARPGROUP.ARRIVE ;  /* 0x00000000000079c5 */ /* 0x000fcc0000000000 */
[----:B------:R-:W-:Y:S01]  /*2bfc0*/  HGMMA.64x256x8.F32.TF32 R24, gdesc[UR12], R24, gsb0 ;  /* 0x07e000000c1879f0 */ /* 0x000fe20008002818 */
[----:B---3--:R-:W-:Y:S02]  /*2bfd0*/  IADD3 R169, P3, R169, UR7, RZ ;  /* 0x00000007a9a97c10 */ /* 0x008fe4000ff7e0ff */
[----:B------:R-:W-:Y:S02]  /*2bfe0*/  IADD3 R171, P4, R171, UR7, RZ ;  /* 0x00000007abab7c10 */ /* 0x000fe4000ff9e0ff */
[----:B------:R-:W-:Y:S02]  /*2bff0*/  IADD3.X R168, R168, UR10, RZ, P3, !PT ;  /* 0x0000000aa8a87c10 */ /* 0x000fe40009ffe4ff */
[----:B------:R-:W-:Y:S01]  /*2c000*/  IADD3.X R170, R170, UR10, RZ, P4, !PT ;  /* 0x0000000aaaaa7c10 */ /* 0x000fe2000a7fe4ff */
[----:B------:R-:W-:Y:S01]  /*2c010*/  STL [R1+0xf84], R7 ;  /* 0x000f840701007387 */ /* 0x000fe20000100800 */
[----:B------:R-:W-:Y:S02]  /*2c020*/  WARPGROUP.DEPBAR.LE gsb0, 0x0 ;  /* 0x00008000000079c5 */ /* 0x000fe40000010000 */
[----:B------:R-:W-:Y:S06]  /*2c030*/  BAR.SYNC.DEFER_BLOCKING 0x0 ;  /* 0x0000000000007b1d */ /* 0x000fec0000010000 */
[----:B------:R-:W-:Y:S01]  /*2c040*/  @!PT LDS RZ, [RZ] ;  /* 0x00000000fffff984 */ /* 0x000fe20000000800 */
[----:B------:R-:W-:Y:S01]  /*2c050*/  @!PT LDS RZ, [RZ] ;  /* 0x00000000fffff984 */ /* 0x000fe20000000800 */
[----:B------:R-:W-:Y:S01]  /*2c060*/  @!PT LDS RZ, [RZ] ;  /* 0x00000000fffff984 */ /* 0x000fe20000000800 */
[----:B------:R1:W-:Y:S01]  /*2c070*/  LDGSTS.E [R0+-0x80000], desc[UR46][R4.64], P1 ;  /* 0x8000000004007fae */ /* 0x0003e2000892186e */
[----:B------:R-:W-:-:S04]  /*2c080*/  ISETP.GE.AND P1, PT, R3, UR16, PT ;  /* 0x0000001003007c0c */ /* 0x000fc8000bf26270 */
[----:B------:R-:W-:Y:S02]  /*2c090*/  SEL R3, RZ, 0x4, P1 ;  /* 0x00000004ff037807 */ /* 0x000fe40000800000 */
[----:B------:R-:W-:Y:S02]  /*2c0a0*/  ISETP.GE.AND P1, PT, R238, UR16, PT ;  /* 0x00000010ee007c0c */ /* 0x000fe4000bf26270 */
[----:B------:R-:W-:Y:S01]  /*2c0b0*/  SEL R3, R3, RZ, !P0 ;  /* 0x000000ff03037207 */ /* 0x000fe20004000000 */
[----:B-1----:R-:W-:Y:S02]  /*2c0c0*/  IMAD.MOV.U32 R4, RZ, RZ, R11 ;  /* 0x000000ffff047224 */ /* 0x002fe400078e000b */
[----:B------:R-:W-:-:S05]  /*2c0d0*/  IMAD.MOV.U32 R5, RZ, RZ, R10 ;  /* 0x000000ffff057224 */ /* 0x000fca00078e000a */
[----:B------:R1:W-:Y:S01]  /*2c0e0*/  LDGSTS.E [R0+-0x7fff8], desc[UR46][R4.64], P2 ;  /* 0x8000800004007fae */ /* 0x0003e2000912186e */
[----:B------:R-:W-:Y:S02]  /*2c0f0*/  ISETP.NE.U32.AND P2, PT, R3, RZ, PT ;  /* 0x000000ff0300720c */ /* 0x000fe40003f45070 */
[----:B------:R-:W-:-:S04]  /*2c100*/  SEL R3, RZ, 0x4, P1 ;  /* 0x00000004ff037807 */ /* 0x000fc80000800000 */
[----:B------:R-:W-:-:S04]  /*2c110*/  SEL R3, R3, RZ, !P0 ;  /* 0x000000ff03037207 */ /* 0x000fc80004000000 */
[----:B------:R-:W-:Y:S01]  /*2c120*/  ISETP.NE.U32.AND P1, PT, R3, RZ, PT ;  /* 0x000000ff0300720c */ /* 0x000fe20003f25070 */
[----:B-1----:R-:W-:Y:S02]  /*2c130*/  IMAD.MOV.U32 R4, RZ, RZ, R169 ;  /* 0x000000ffff047224 */ /* 0x002fe400078e00a9 */
[----:B------:R-:W-:-:S05]  /*2c140*/  IMAD.MOV.U32 R5, RZ, RZ, R168 ;  /* 0x000000ffff057224 */ /* 0x000fca00078e00a8 */
[----:B------:R1:W-:Y:S02]  /*2c150*/  LDGSTS.E [R0+-0x7e000], desc[UR46][R4.64], P2 ;  /* 0x8200000004007fae */ /* 0x0003e4000912186e */
[----:B-1----:R-:W-:Y:S02]  /*2c160*/  IMAD.MOV.U32 R4, RZ, RZ, R171 ;  /* 0x000000ffff047224 */ /* 0x002fe400078e00ab */
[----:B------:R-:W-:-:S05]  /*2c170*/  IMAD.MOV.U32 R5, RZ, RZ, R170 ;  /* 0x000000ffff057224 */ /* 0x000fca00078e00aa */
[----:B------:R1:W-:Y:S02]  /*2c180*/  LDGSTS.E [R0+-0x7dff8], desc[UR46][R4.64], P1 ;  /* 0x8200800004007fae */ /* 0x0003e4000892186e */
[----:B-1----:R-:W-:-:S04]  /*2c190*/  LOP3.LUT R0, R6, 0x4, RZ, 0xfc, !PT ;  /* 0x0000000406007812 */ /* 0x002fc800078efcff */
[----:B------:R-:W-:Y:S02]  /*2c1a0*/  ISETP.GE.AND P1, PT, R0, UR16, PT ;  /* 0x0000001000007c0c */ /* 0x000fe4000bf26270 */
[----:B------:R-:W-:-:S04]  /*2c1b0*/  LOP3.LUT R0, R6, 0x6, RZ, 0xfc, !PT ;  /* 0x0000000606007812 */ /* 0x000fc800078efcff */
[----:B------:R-:W-:-:S04]  /*2c1c0*/  ISETP.GE.AND P2, PT, R0, UR16, PT ;  /* 0x0000001000007c0c */ /* 0x000fc8000bf46270 */
[----:B------:R-:W-:-:S04]  /*2c1d0*/  SEL R0, RZ, 0x4, P2 ;  /* 0x00000004ff007807 */ /* 0x000fc80001000000 */
[----:B------:R-:W-:Y:S01]  /*2c1e0*/  SEL R0, R0, RZ, !P0 ;  /* 0x000000ff00007207 */ /* 0x000fe20004000000 */
[----:B------:R1:W-:Y:S03]  /*2c1f0*/  STL [R1+0xf94], R148 ;  /* 0x000f949401007387 */ /* 0x0003e60000100800 */
[----:B------:R-:W-:Y:S01]  /*2c200*/  ISETP.NE.U32.AND P2, PT, R0, RZ, PT ;  /* 0x000000ff0000720c */ /* 0x000fe20003f45070 */
[----:B------:R-:W-:Y:S01]  /*2c210*/  IMAD.U32 R0, RZ, RZ, UR17 ;  /* 0x00000011ff007e24 */ /* 0x000fe2000f8e00ff */
[----:B------:R-:W-:Y:S04]  /*2c220*/  STL [R1+0xf90], R149 ;  /* 0x000f909501007387 */ /* 0x000fe80000100800 */
[----:B------:R3:W-:Y:S01]  /*2c230*/  STL [R1+0xf8c], R150 ;  /* 0x000f8c9601007387 */ /* 0x0007e20000100800 */
[----:B--2---:R-:W-:-:S03]  /*2c240*/  IADD3 R0, R2, 0x100000, R0 ;  /* 0x0010000002007810 */ /* 0x004fc60007ffe000 */
[----:B------:R2:W-:Y:S04]  /*2c250*/  STL [R1+0xf88], R151 ;  /* 0x000f889701007387 */ /* 0x0005e80000100800 */
[----:B------:R-:W4:Y:S01]  /*2c260*/  LDL R2, [R1+0xf78] ;  /* 0x000f780001027983 */ /* 0x000f220000100800 */
[----:B------:R-:W-:-:S04]  /*2c270*/  SEL R3, RZ, 0x4, P1 ;  /* 0x00000004ff037807 */ /* 0x000fc80000800000 */
[----:B------:R-:W-:Y:S02]  /*2c280*/  SEL R3, R3, RZ, !P0 ;  /* 0x000000ff03037207 */ /* 0x000fe40004000000 */
[----:B------:R-:W-:Y:S02]  /*2c290*/  IADD3 R13, P3, R13, UR7, RZ ;  /* 0x000000070d0d7c10 */ /* 0x000fe4000ff7e0ff */
[----:B------:R-:W-:Y:S02]  /*2c2a0*/  ISETP.NE.U32.AND P1, PT, R3, RZ, PT ;  /* 0x000000ff0300720c */ /* 0x000fe40003f25070 */
[----:B------:R-:W-:Y:S01]  /*2c2b0*/  IADD3.X R12, R12, UR10, RZ, P3, !PT ;  /* 0x0000000a0c0c7c10 */ /* 0x000fe20009ffe4ff */
[----:B------:R-:W-:Y:S01]  /*2c2c0*/  IMAD.MOV.U32 R4, RZ, RZ, R13 ;  /* 0x000000ffff047224 */ /* 0x000fe200078e000d */
[----:B-1----:R-:W-:-:S03]  /*2c2d0*/  LOP3.LUT R148, R6, 0x24, RZ, 0xfc, !PT ;  /* 0x0000002406947812 */ /* 0x002fc600078efcff */
[----:B------:R-:W-:Y:S01]  /*2c2e0*/  IMAD.MOV.U32 R5, RZ, RZ, R12 ;  /* 0x000000ffff057224 */ /* 0x000fe200078e000c */
[----:B------:R-:W-:-:S05]  /*2c2f0*/  IADD3 R15, P4, R15, UR7, RZ ;  /* 0x000000070f0f7c10 */ /* 0x000fca000ff9e0ff */
[----:B------:R1:W-:Y:S01]  /*2c300*/  LDGSTS.E [R0+-0x80000], desc[UR46][R4.64], P1 ;  /* 0x8000000004007fae */ /* 0x0003e2000892186e */
[----:B------:R-:W-:Y:S02]  /*2c310*/  ISETP.GE.AND P1, PT, R148, UR16, PT ;  /* 0x0000001094007c0c */ /* 0x000fe4000bf26270 */
[----:B------:R-:W-:Y:S02]  /*2c320*/  IADD3.X R14, R14, UR10, RZ, P4, !PT ;  /* 0x0000000a0e0e7c10 */ /* 0x000fe4000a7fe4ff */
[----:B------:R-:W-:Y:S02]  /*2c330*/  SEL R3, RZ, 0x4, P1 ;  /* 0x00000004ff037807 */ /* 0x000fe40000800000 */
[----:B------:R-:W-:Y:S02]  /*2c340*/  LOP3.LUT R7, R6, 0x26, RZ, 0xfc, !PT ;  /* 0x0000002606077812 */ /* 0x000fe400078efcff */
[----:B------:R-:W-:Y:S01]  /*2c350*/  SEL R3, R3, RZ, !P0 ;  /* 0x000000ff03037207 */ /* 0x000fe20004000000 */
[----:B-1----:R-:W-:-:S02]  /*2c360*/  IMAD.MOV.U32 R4, RZ, RZ, R15 ;  /* 0x000000ffff047224 */ /* 0x002fc400078e000f */
[----:B------:R-:W-:Y:S01]  /*2c370*/  IMAD.MOV.U32 R5, RZ, RZ, R14 ;  /* 0x000000ffff057224 */ /* 0x000fe200078e000e */
[----:B------:R-:W-:-:S04]  /*2c380*/  ISETP.GE.AND P1, PT, R7, UR16, PT ;  /* 0x0000001007007c0c */ /* 0x000fc8000bf26270 */
[----:B------:R1:W-:Y:S01]  /*2c390*/  LDGSTS.E [R0+-0x7fff8], desc[UR46][R4.64], P2 ;  /* 0x8000800004007fae */ /* 0x0003e2000912186e */
[----:B------:R-:W-:Y:S02]  /*2c3a0*/  ISETP.NE.U32.AND P2, PT, R3, RZ, PT ;  /* 0x000000ff0300720c */ /* 0x000fe40003f45070 */
[----:B------:R-:W-:Y:S02]  /*2c3b0*/  SEL R3, RZ, 0x4, P1 ;  /* 0x00000004ff037807 */ /* 0x000fe40000800000 */
[----:B------:R-:W-:Y:S02]  /*2c3c0*/  IADD3 R173, P3, R173, UR7, RZ ;  /* 0x00000007adad7c10 */ /* 0x000fe4000ff7e0ff */
[----:B------:R-:W-:Y:S02]  /*2c3d0*/  SEL R3, R3, RZ, !P0 ;  /* 0x000000ff03037207 */ /* 0x000fe40004000000 */
[----:B------:R-:W-:Y:S02]  /*2c3e0*/  IADD3.X R172, R172, UR10, RZ, P3, !PT ;  /* 0x0000000aacac7c10 */ /* 0x000fe40009ffe4ff */
[----:B------:R-:W-:-:S02]  /*2c3f0*/  IADD3 R175, P4, R175, UR7, RZ ;  /* 0x00000007afaf7c10 */ /* 0x000fc4000ff9e0ff */
[----:B------:R-:W-:Y:S01]  /*2c400*/  ISETP.NE.U32.AND P1, PT, R3, RZ, PT ;  /* 0x000000ff0300720c */ /* 0x000fe20003f25070 */
[----:B-1----:R-:W-:Y:S01]  /*2c410*/  IMAD.MOV.U32 R4, RZ, RZ, R173 ;  /* 0x000000ffff047224 */ /* 0x002fe200078e00ad */
[----:B------:R-:W-:Y:S01]  /*2c420*/  IADD3.X R174, R174, UR10, RZ, P4, !PT ;  /* 0x0000000aaeae7c10 */ /* 0x000fe2000a7fe4ff */
        /* <DEDUP_REMOVED lines=10> */
[----:B------:R-:W-:-:S04]  /*2c4d0*/  SEL R0, R0, RZ, !P0 ;  /* 0x000000ff00007207 */ /* 0x000fc80004000000 */
[----:B------:R-:W-:Y:S01]  /*2c4e0*/  ISETP.NE.U32.AND P2, PT, R0, RZ, PT ;  /* 0x000000ff0000720c */ /* 0x000fe20003f45070 */
[----:B------:R-:W-:-:S05]  /*2c4f0*/  IMAD.U32 R0, RZ, RZ, UR17 ;  /* 0x00000011ff007e24 */ /* 0x000fca000f8e00ff */
[----:B----4-:R-:W-:Y:S02]  /*2c500*/  IADD3 R0, R2, 0x100000, R0 ;  /* 0x0010000002007810 */ /* 0x010fe40007ffe000 */
[----:B------:R-:W4:Y:S01]  /*2c510*/  LDL R2, [R1+0xf74] ;  /* 0x000f740001027983 */ /* 0x000f220000100800 */
[----:B------:R-:W-:-:S04]  /*2c520*/  SEL R3, RZ, 0x4, P1 ;  /* 0x00000004ff037807 */ /* 0x000fc80000800000 */
[----:B------:R-:W-:Y:S02]  /*2c530*/  SEL R3, R3, RZ, !P0 ;  /* 0x000000ff03037207 */ /* 0x000fe40004000000 */
[----:B------:R-:W-:Y:S02]  /*2c540*/  IADD3 R17, P3, R17, UR7, RZ ;  /* 0x0000000711117c10 */ /* 0x000fe4000ff7e0ff */
[----:B------:R-:W-:Y:S02]  /*2c550*/  ISETP.NE.U32.AND P1, PT, R3, RZ, PT ;  /* 0x000000ff0300720c */ /* 0x000fe40003f25070 */
[----:B------:R-:W-:Y:S01]  /*2c560*/  IADD3.X R16, R16, UR10, RZ, P3, !PT ;  /* 0x0000000a10107c10 */ /* 0x000fe20009ffe4ff */
[----:B------:R-:W-:Y:S01]  /*2c570*/  IMAD.MOV.U32 R4, RZ, RZ, R17 ;  /* 0x000000ffff047224 */ /* 0x000fe200078e0011 */
[----:B------:R-:W-:-:S03]  /*2c580*/  LOP3.LUT R148, R6, 0x28, RZ, 0xfc, !PT ;  /* 0x0000002806947812 */ /* 0x000fc600078efcff */
        /* <DEDUP_REMOVED lines=64> */
[----:B------:R-:W-:Y:S01]  /*2c990*/  IMAD.MOV.U32 R5, RZ, RZ, R180 ;  /* 0x000000ffff057224 */ /* 0x000fe200078e00b4 */
[----:B------:R-:W-:-:S04]  /*2c9a0*/  LOP3.LUT R7, R6, 0x12, RZ, 0xfc, !PT ;  /* 0x0000001206077812 */ /* 0x000fc800078efcff */
[----:B------:R1:W-:Y:S01]  /*2c9b0*/  LDGSTS.E [R0+-0x7e000], desc[UR46][R4.64], P2 ;  /* 0x8200000004007fae */ /* 0x0003e2000912186e */
[----:B------:R-:W-:Y:S01]  /*2c9c0*/  ISETP.GE.AND P2, PT, R7, UR16, PT ;  /* 0x0000001007007c0c */ /* 0x000fe2000bf46270 */
[----:B-1----:R-:W-:Y:S02]  /*2c9d0*/  IMAD.MOV.U32 R4, RZ, RZ, R183 ;  /* 0x000000ffff047224 */ /* 0x002fe400078e00b7 */
[----:B------:R-:W-:-:S05]  /*2c9e0*/  IMAD.MOV.U32 R5, RZ, RZ, R182 ;  /* 0x000000ffff057224 */ /* 0x000fca00078e00b6 */
[----:B------:R1:W-:Y:S02]  /*2c9f0*/  LDGSTS.E [R0+-0x7dff8], desc[UR46][R4.64], P1 ;  /* 0x8200800004007fae */ /* 0x0003e4000892186e */
[----:B-1----:R-:W-:-:S04]  /*2ca00*/  LOP3.LUT R0, R6, 0x10, RZ, 0xfc, !PT ;  /* 0x0000001006007812 */ /* 0x002fc800078efcff */
[----:B------:R-:W-:Y:S02]  /*2ca10*/  ISETP.GE.AND P1, PT, R0, UR16, PT ;  /* 0x0000001000007c0c */ /* 0x000fe4000bf26270 */
[----:B------:R-:W-:-:S04]  /*2ca20*/  SEL R0, RZ, 0x4, P2 ;  /* 0x00000004ff007807 */ /* 0x000fc80001000000 */
[----:B------:R-:W-:-:S04]  /*2ca30*/  SEL R0, R0, RZ, !P0 ;  /* 0x000000ff00007207 */ /* 0x000fc80004000000 */
[----:B------:R-:W-:Y:S01]  /*2ca40*/  ISETP.NE.U32.AND P2, PT, R0, RZ, PT ;  /* 0x000000ff0000720c */ /* 0x000fe20003f45070 */
[----:B------:R-:W-:-:S05]  /*2ca50*/  IMAD.U32 R0, RZ, RZ, UR17 ;  /* 0x00000011ff007e24 */ /* 0x000fca000f8e00ff */
[----:B----4-:R-:W-:Y:S02]  /*2ca60*/  IADD3 R0, R2, 0x100000, R0 ;  /* 0x0010000002007810 */ /* 0x010fe40007ffe000 */
[----:B------:R-:W4:Y:S01]  /*2ca70*/  LDL R2, [R1+0xf6c] ;  /* 0x000f6c0001027983 */ /* 0x000f220000100800 */
[----:B------:R-:W1:Y:S01]  /*2ca80*/  S2R R238, SR_TID.X ;  /* 0x0000000000ee7919 */ /* 0x000e620000002100 */
[----:B------:R-:W-:-:S04]  /*2ca90*/  SEL R3, RZ, 0x4, P1 ;  /* 0x00000004ff037807 */ /* 0x000fc80000800000 */
[----:B------:R-:W-:Y:S02]  /*2caa0*/  SEL R3, R3, RZ, !P0 ;  /* 0x000000ff03037207 */ /* 0x000fe40004000000 */
[----:B------:R-:W-:Y:S02]  /*2cab0*/  IADD3 R153, P3, R153, UR7, RZ ;  /* 0x0000000799997c10 */ /* 0x000fe4000ff7e0ff */
[----:B------:R-:W-:Y:S02]  /*2cac0*/  ISETP.NE.U32.AND P1, PT, R3, RZ, PT ;  /* 0x000000ff0300720c */ /* 0x000fe40003f25070 */
[----:B------:R-:W-:Y:S01]  /*2cad0*/  IADD3.X R152, R152, UR10, RZ, P3, !PT ;  /* 0x0000000a98987c10 */ /* 0x000fe20009ffe4ff */
[----:B------:R-:W-:Y:S01]  /*2cae0*/  IMAD.MOV.U32 R4, RZ, RZ, R153 ;  /* 0x000000ffff047224 */ /* 0x000fe200078e0099 */
[----:B------:R-:W-:-:S03]  /*2caf0*/  IADD3 R155, P4, R155, UR7, RZ ;  /* 0x000000079b9b7c10 */ /* 0x000fc6000ff9e0ff */
[----:B------:R-:W-:Y:S01]  /*2cb00*/  IMAD.MOV.U32 R5, RZ, RZ, R152 ;  /* 0x000000ffff057224 */ /* 0x000fe200078e0098 */
[----:B------:R-:W-:-:S05]  /*2cb10*/  IADD3.X R154, R154, UR10, RZ, P4, !PT ;  /* 0x0000000a9a9a7c10 */ /* 0x000fca000a7fe4ff */
[----:B------:R3:W-:Y:S01]  /*2cb20*/  LDGSTS.E [R0+-0x80000], desc[UR46][R4.64], P1 ;  /* 0x8000000004007fae */ /* 0x0007e2000892186e */
[--C-:B-1----:R-:W-:Y:S02]  /*2cb30*/  SHF.R.U32.HI R148, RZ, 0x6, R238.reuse ;  /* 0x00000006ff947819 */ /* 0x102fe400000116ee */
[----:B------:R-:W-:Y:S02]  /*2cb40*/  SHF.R.U32.HI R7, RZ, 0x6, R238 ;  /* 0x00000006ff077819 */ /* 0x000fe400000116ee */
[----:B------:R-:W1:Y:S01]  /*2cb50*/  S2R R238, SR_TID.X ;  /* 0x0000000000ee7919 */ /* 0x000e620000002100 */
[----:B------:R-:W-:-:S04]  /*2cb60*/  SGXT.U32 R148, R148, 0x1 ;  /* 0x000000019494781a */ /* 0x000fc80000000000 */
[----:B------:R-:W-:Y:S02]  /*2cb70*/  LOP3.LUT R148, R148, 0x30, RZ, 0xfc, !PT ;  /* 0x0000003094947812 */ /* 0x000fe400078efcff */
[----:B------:R-:W-:Y:S02]  /*2cb80*/  SGXT.U32 R7, R7, 0x1 ;  /* 0x000000010707781a */ /* 0x000fe40000000000 */
[----:B------:R-:W-:Y:S01]  /*2cb90*/  ISETP.GE.AND P1, PT, R148, UR16, PT ;  /* 0x0000001094007c0c */ /* 0x000fe2000bf26270 */
[----:B---3--:R-:W-:Y:S01]  /*2cba0*/  IMAD.MOV.U32 R4, RZ, RZ, R155 ;  /* 0x000000ffff047224 */ /* 0x008fe200078e009b */
[----:B------:R-:W-:Y:S02]  /*2cbb0*/  LOP3.LUT R7, R7, 0x32, RZ, 0xfc, !PT ;  /* 0x0000003207077812 */ /* 0x000fe400078efcff */
[----:B------:R-:W-:Y:S01]  /*2cbc0*/  SEL R3, RZ, 0x4, P1 ;  /* 0x00000004ff037807 */ /* 0x000fe20000800000 */
[----:B------:R-:W-:Y:S01]  /*2cbd0*/  IMAD.MOV.U32 R5, RZ, RZ, R154 ;  /* 0x000000ffff057224 */ /* 0x000fe200078e009a */
[----:B------:R-:W-:-:S02]  /*2cbe0*/  ISETP.GE.AND P1, PT, R7, UR16, PT ;  /* 0x0000001007007c0c */ /* 0x000fc4000bf26270 */
[----:B------:R-:W-:Y:S02]  /*2cbf0*/  SEL R3, R3, RZ, !P0 ;  /* 0x000000ff03037207 */ /* 0x000fe40004000000 */
[----:B------:R3:W-:Y:S02]  /*2cc00*/  LDGSTS.E [R0+-0x7fff8], desc[UR46][R4.64], P2 ;  /* 0x8000800004007fae */ /* 0x0007e4000912186e */
[----:B------:R-:W-:Y:S02]  /*2cc10*/  ISETP.NE.U32.AND P2, PT, R3, RZ, PT ;  /* 0x000000ff0300720c */ /* 0x000fe40003f45070 */
[----:B------:R-:W-:Y:S02]  /*2cc20*/  SEL R3, RZ, 0x4, P1 ;  /* 0x00000004ff037807 */ /* 0x000fe40000800000 */
[----:B------:R-:W-:Y:S02]  /*2cc30*/  IADD3 R185, P3, R185, UR7, RZ ;  /* 0x00000007b9b97c10 */ /* 0x000fe4000ff7e0ff */
[----:B------:R-:W-:-:S02]  /*2cc40*/  SEL R3, R3, RZ, !P0 ;  /* 0x000000ff03037207 */ /* 0x000fc40004000000 */
[----:B------:R-:W-:Y:S02]  /*2cc50*/  IADD3.X R184, R184, UR10, RZ, P3, !PT ;  /* 0x0000000ab8b87c10 */ /* 0x000fe40009ffe4ff */
[----:B------:R-:W-:Y:S02]  /*2cc60*/  IADD3 R187, P4, R187, UR7, RZ ;  /* 0x00000007bbbb7c10 */ /* 0x000fe4000ff9e0ff */
[----:B-1----:R-:W-:Y:S02]  /*2cc70*/  SHF.R.U32.HI R6, RZ, 0x6, R238 ;  /* 0x00000006ff067819 */ /* 0x002fe400000116ee */
[----:B------:R-:W-:Y:S01]  /*2cc80*/  ISETP.NE.U32.AND P1, PT, R3, RZ, PT ;  /* 0x000000ff0300720c */ /* 0x000fe20003f25070 */
[----:B---3--:R-:W-:Y:S01]  /*2cc90*/  IMAD.MOV.U32 R4, RZ, RZ, R185 ;  /* 0x000000ffff047224 */ /* 0x008fe200078e00b9 */
[----:B------:R-:W-:Y:S01]  /*2cca0*/  SGXT.U32 R6, R6, 0x1 ;  /* 0x000000010606781a */ /* 0x000fe20000000000 */
[----:B------:R-:W-:Y:S01]  /*2ccb0*/  IMAD.MOV.U32 R5, RZ, RZ, R184 ;  /* 0x000000ffff057224 */ /* 0x000fe200078e00b8 */
[----:B------:R-:W-:-:S02]  /*2ccc0*/  IADD3.X R186, R186, UR10, RZ, P4, !PT ;  /* 0x0000000ababa7c10 */ /* 0x000fc4000a7fe4ff */
[----:B------:R-:W-:Y:S02]  /*2ccd0*/  LOP3.LUT R6, R6, 0x16, RZ, 0xfc, !PT ;  /* 0x0000001606067812 */ /* 0x000fe400078efcff */
[----:B------:R1:W-:Y:S02]  /*2cce0*/  LDGSTS.E [R0+-0x7e000], desc[UR46][R4.64], P2 ;  /* 0x8200000004007fae */ /* 0x0003e4000912186e */
[----:B------:R-:W-:Y:S01]  /*2ccf0*/  ISETP.GE.AND P2, PT, R6, UR16, PT ;  /* 0x0000001006007c0c */ /* 0x000fe2000bf46270 */
[----:B-1----:R-:W-:Y:S02]  /*2cd00*/  IMAD.MOV.U32 R4, RZ, RZ, R187 ;  /* 0x000000ffff047224 */ /* 0x002fe400078e00bb */
[----:B------:R-:W-:-:S05]  /*2cd10*/  IMAD.MOV.U32 R5, RZ, RZ, R186 ;  /* 0x000000ffff057224 */ /* 0x000fca00078e00ba */
[----:B------:R1:W-:Y:S02]  /*2cd20*/  LDGSTS.E [R0+-0x7dff8], desc[UR46][R4.64], P1 ;  /* 0x8200800004007fae */ /* 0x0003e4000892186e */
[----:B-1----:R-:W-:-:S04]  /*2cd30*/  SEL R0, RZ, 0x4, P2 ;  /* 0x00000004ff007807 */ /* 0x002fc80001000000 */
[----:B------:R-:W-:-:S04]  /*2cd40*/  SEL R0, R0, RZ, !P0 ;  /* 0x000000ff00007207 */ /* 0x000fc80004000000 */
[----:B------:R-:W-:Y:S01]  /*2cd50*/  ISETP.NE.U32.AND P2, PT, R0, RZ, PT ;  /* 0x000000ff0000720c */ /* 0x000fe20003f45070 */
[----:B------:R-:W-:-:S05]  /*2cd60*/  IMAD.U32 R0, RZ, RZ, UR17 ;  /* 0x00000011ff007e24 */ /* 0x000fca000f8e00ff */
[----:B----4-:R-:W-:Y:S02]  /*2cd70*/  IADD3 R0, R2, 0x100000, R0 ;  /* 0x0010000002007810 */ /* 0x010fe40007ffe000 */
[----:B------:R-:W3:Y:S01]  /*2cd80*/  LDL R2, [R1+0xf68] ;  /* 0x000f680001027983 */ /* 0x000ee20000100800 */
[----:B------:R-:W-:Y:S02]  /*2cd90*/  SHF.R.U32.HI R7, RZ, 0x6, R238 ;  /* 0x00000006ff077819 */ /* 0x000fe400000116ee */
[----:B------:R-:W1:Y:S02]  /*2cda0*/  S2R R238, SR_TID.X ;  /* 0x0000000000ee7919 */ /* 0x000e640000002100 */
[----:B------:R-:W-:-:S04]  /*2cdb0*/  SGXT.U32 R7, R7, 0x1 ;  /* 0x000000010707781a */ /* 0x000fc80000000000 */
[----:B------:R-:W-:-:S04]  /*2cdc0*/  LOP3.LUT R7, R7, 0x14, RZ, 0xfc, !PT ;  /* 0x0000001407077812 */ /* 0x000fc800078efcff */
[----:B------:R-:W-:-:S04]  /*2cdd0*/  ISETP.GE.AND P1, PT, R7, UR16, PT ;  /* 0x0000001007007c0c */ /* 0x000fc8000bf26270 */
[----:B------:R-:W-:-:S04]  /*2cde0*/  SEL R3, RZ, 0x4, P1 ;  /* 0x00000004ff037807 */ /* 0x000fc80000800000 */
[----:B------:R-:W-:Y:S02]  /*2cdf0*/  SEL R3, R3, RZ, !P0 ;  /* 0x000000ff03037207 */ /* 0x000fe40004000000 */
[----:B------:R-:W-:Y:S02]  /*2ce00*/  IADD3 R157, P3, R157, UR7, RZ ;  /* 0x000000079d9d7c10 */ /* 0x000fe4000ff7e0ff */
[----:B------:R-:W-:Y:S02]  /*2ce10*/  ISETP.NE.U32.AND P1, PT, R3, RZ, PT ;  /* 0x000000ff0300720c */ /* 0x000fe40003f25070 */
[----:B------:R-:W-:Y:S01]  /*2ce20*/  IADD3.X R156, R156, UR10, RZ, P3, !PT ;  /* 0x0000000a9c9c7c10 */ /* 0x000fe20009ffe4ff */
[----:B------:R-:W-:Y:S01]  /*2ce30*/  IMAD.MOV.U32 R4, RZ, RZ, R157 ;  /* 0x000000ffff047224 */ /* 0x000fe200078e009d */
[--C-:B-1----:R-:W-:Y:S02]  /*2ce40*/  SHF.R.U32.HI R7, RZ, 0x6, R238.reuse ;  /* 0x00000006ff077819 */ /* 0x102fe400000116ee */
[----:B------:R-:W-:-:S02]  /*2ce50*/  SHF.R.U32.HI R6, RZ, 0x6, R238 ;  /* 0x00000006ff067819 */ /* 0x000fc400000116ee */
[----:B------:R-:W1:Y:S01]  /*2ce60*/  S2R R238, SR_TID.X ;  /* 0x0000000000ee7919 */ /* 0x000e620000002100 */
[----:B------:R-:W-:Y:S01]  /*2ce70*/  SGXT.U32 R7, R7, 0x1 ;  /* 0x000000010707781a */ /* 0x000fe20000000000 */
[----:B------:R-:W-:Y:S01]  /*2ce80*/  IMAD.MOV.U32 R5, RZ, RZ, R156 ;  /* 0x000000ffff057224 */ /* 0x000fe200078e009c */
[----:B------:R-:W-:Y:S02]  /*2ce90*/  IADD3 R159, P4, R159, UR7, RZ ;  /* 0x000000079f9f7c10 */ /* 0x000fe4000ff9e0ff */
[----:B------:R-:W-:Y:S02]  /*2cea0*/  LOP3.LUT R7, R7, 0x34, RZ, 0xfc, !PT ;  /* 0x0000003407077812 */ /* 0x000fe400078efcff */
[----:B------:R4:W-:Y:S01]  /*2ceb0*/  LDGSTS.E [R0+-0x80000], desc[UR46][R4.64], P1 ;  /* 0x8000000004007fae */ /* 0x0009e2000892186e */
[----:B------:R-:W-:Y:S02]  /*2cec0*/  IADD3.X R158, R158, UR10, RZ, P4, !PT ;  /* 0x0000000a9e9e7c10 */ /* 0x000fe4000a7fe4ff */
[----:B------:R-:W-:-:S02]  /*2ced0*/  ISETP.GE.AND P1, PT, R7, UR16, PT ;  /* 0x0000001007007c0c */ /* 0x000fc4000bf26270 */
[----:B------:R-:W-:Y:S02]  /*2cee0*/  SGXT.U32 R6, R6, 0x1 ;  /* 0x000000010606781a */ /* 0x000fe40000000000 */
[----:B------:R-:W-:Y:S02]  /*2cef0*/  SEL R3, RZ, 0x4, P1 ;  /* 0x00000004ff037807 */ /* 0x000fe40000800000 */
[----:B------:R-:W-:Y:S01]  /*2cf00*/  LOP3.LUT R6, R6, 0x36, RZ, 0xfc, !PT ;  /* 0x0000003606067812 */ /* 0x000fe200078efcff */
[----:B----4-:R-:W-:Y:S02]  /*2cf10*/  IMAD.MOV.U32 R4, RZ, RZ, R159 ;  /* 0x000000ffff047224 */ /* 0x010fe400078e009f */
[----:B------:R-:W-:Y:S01]  /*2cf20*/  IMAD.MOV.U32 R5, RZ, RZ, R158 ;  /* 0x000000ffff057224 */ /* 0x000fe200078e009e */
[----:B------:R-:W-:Y:S02]  /*2cf30*/  SEL R3, R3, RZ, !P0 ;  /* 0x000000ff03037207 */ /* 0x000fe40004000000 */
[----:B------:R-:W-:-:S02]  /*2cf40*/  ISETP.GE.AND P1, PT, R6, UR16, PT ;  /* 0x0000001006007c0c */ /* 0x000fc4000bf26270 */
[----:B------:R4:W-:Y:S01]  /*2cf50*/  LDGSTS.E [R0+-0x7fff8], desc[UR46][R4.64], P2 ;  /* 0x8000800004007fae */ /* 0x0009e2000912186e */
[----:B------:R-:W-:Y:S02]  /*2cf60*/  ISETP.NE.U32.AND P2, PT, R3, RZ, PT ;  /* 0x000000ff0300720c */ /* 0x000fe40003f45070 */
[----:B------:R-:W-:Y:S02]  /*2cf70*/  SEL R3, RZ, 0x4, P1 ;  /* 0x00000004ff037807 */ /* 0x000fe40000800000 */
[----:B------:R-:W-:Y:S02]  /*2cf80*/  IADD3 R189, P3, R189, UR7, RZ ;  /* 0x00000007bdbd7c10 */ /* 0x000fe4000ff7e0ff */
[----:B------:R-:W-:Y:S02]  /*2cf90*/  SEL R3, R3, RZ, !P0 ;  /* 0x000000ff03037207 */ /* 0x000fe40004000000 */
[----:B------:R-:W-:Y:S02]  /*2cfa0*/  IADD3.X R188, R188, UR10, RZ, P3, !PT ;  /* 0x0000000abcbc7c10 */ /* 0x000fe40009ffe4ff */
[----:B-1----:R-:W-:-:S02]  /*2cfb0*/  SHF.R.U32.HI R6, RZ, 0x6, R238 ;  /* 0x00000006ff067819 */ /* 0x002fc400000116ee */
[----:B------:R-:W-:Y:S02]  /*2cfc0*/  IADD3 R191, P4, R191, UR7, RZ ;  /* 0x00000007bfbf7c10 */ /* 0x000fe4000ff9e0ff */
[----:B------:R-:W-:Y:S01]  /*2cfd0*/  ISETP.NE.U32.AND P1, PT, R3, RZ, PT ;  /* 0x000000ff0300720c */ /* 0x000fe20003f25070 */
[----:B----4-:R-:W-:Y:S01]  /*2cfe0*/  IMAD.MOV.U32 R4, RZ, RZ, R189 ;  /* 0x000000ffff047224 */ /* 0x010fe200078e00bd */
[----:B------:R-:W-:Y:S01]  /*2cff0*/  SGXT.U32 R6, R6, 0x1 ;  /* 0x000000010606781a */ /* 0x000fe20000000000 */
[----:B------:R-:W-:Y:S01]  /*2d000*/  IMAD.MOV.U32 R5, RZ, RZ, R188 ;  /* 0x000000ffff057224 */ /* 0x000fe200078e00bc */
[----:B------:R-:W-:Y:S02]  /*2d010*/  IADD3.X R190, R190, UR10, RZ, P4, !PT ;  /* 0x0000000abebe7c10 */ /* 0x000fe4000a7fe4ff */
[----:B------:R-:W-:Y:S02]  /*2d020*/  LOP3.LUT R6, R6, 0x1a, RZ, 0xfc, !PT ;  /* 0x0000001a06067812 */ /* 0x000fe400078efcff */
[----:B------:R1:W-:Y:S02]  /*2d030*/  LDGSTS.E [R0+-0x7e000], desc[UR46][R4.64], P2 ;  /* 0x8200000004007fae */ /* 0x0003e4000912186e */
[----:B------:R-:W-:Y:S01]  /*2d040*/  ISETP.GE.AND P2, PT, R6, UR16, PT ;  /* 0x0000001006007c0c */ /* 0x000fe2000bf46270 */
[----:B-1----:R-:W-:-:S02]  /*2d050*/  IMAD.MOV.U32 R4, RZ, RZ, R191 ;  /* 0x000000ffff047224 */ /* 0x002fc400078e00bf */
[----:B------:R-:W-:-:S05]  /*2d060*/  IMAD.MOV.U32 R5, RZ, RZ, R190 ;  /* 0x000000ffff057224 */ /* 0x000fca00078e00be */
[----:B------:R1:W-:Y:S02]  /*2d070*/  LDGSTS.E [R0+-0x7dff8], desc[UR46][R4.64], P1 ;  /* 0x8200800004007fae */ /* 0x0003e4000892186e */
[----:B-1----:R-:W-:-:S04]  /*2d080*/  SEL R0, RZ, 0x4, P2 ;  /* 0x00000004ff007807 */ /* 0x002fc80001000000 */
[----:B------:R-:W-:-:S04]  /*2d090*/  SEL R0, R0, RZ, !P0 ;  /* 0x000000ff00007207 */ /* 0x000fc80004000000 */
[----:B------:R-:W-:Y:S01]  /*2d0a0*/  ISETP.NE.U32.AND P2, PT, R0, RZ, PT ;  /* 0x000000ff0000720c */ /* 0x000fe20003f45070 */
[----:B------:R-:W-:-:S05]  /*2d0b0*/  IMAD.U32 R0, RZ, RZ, UR17 ;  /* 0x00000011ff007e24 */ /* 0x000fca000f8e00ff */
[----:B---3--:R-:W-:Y:S02]  /*2d0c0*/  IADD3 R0, R2, 0x100000, R0 ;  /* 0x0010000002007810 */ /* 0x008fe40007ffe000 */
        /* <DEDUP_REMOVED lines=53> */
[----:B------:R-:W3:Y:S04]  /*2d420*/  LDL R2, [R1+0x92c] ;  /* 0x00092c0001027983 */ /* 0x000ee80000100800 */
[----:B------:R-:W4:Y:S04]  /*2d430*/  LDL.LU R150, [R1+0x210] ;  /* 0x0002100001967983 */ /* 0x000f280000300800 */
[----:B--2---:R-:W2:Y:S01]  /*2d440*/  LDL.LU R151, [R1+0x20c] ;  /* 0x00020c0001977983 */ /* 0x004ea20000300800 */
[----:B------:R-:W-:-:S02]  /*2d450*/  SHF.R.U32.HI R7, RZ, 0x6, R238 ;  /* 0x00000006ff077819 */ /* 0x000fc400000116ee */
        /* <DEDUP_REMOVED lines=12> */
[----:B------:R-:W-:Y:S01]  /*2d520*/  SGXT.U32 R7, R7, 0x1 ;  /* 0x000000010707781a */ /* 0x000fe20000000000 */
[----:B------:R-:W-:Y:S01]  /*2d530*/  IMAD.MOV.U32 R5, RZ, RZ, R164 ;  /* 0x000000ffff057224 */ /* 0x000fe200078e00a4 */
[----:B------:R-:W-:Y:S02]  /*2d540*/  SGXT.U32 R6, R6, 0x1 ;  /* 0x000000010606781a */ /* 0x000fe40000000000 */
[----:B------:R-:W-:Y:S02]  /*2d550*/  LOP3.LUT R7, R7, 0x3c, RZ, 0xfc, !PT ;  /* 0x0000003c07077812 */ /* 0x000fe400078efcff */
[----:B------:R1:W-:Y:S01]  /*2d560*/  LDGSTS.E [R0+-0x80000], desc[UR46][R4.64], P1 ;  /* 0x8000000004007fae */ /* 0x0003e2000892186e */
[----:B------:R-:W-:Y:S02]  /*2d570*/  IADD3 R167, P4, R167, UR7, RZ ;  /* 0x00000007a7a77c10 */ /* 0x000fe4000ff9e0ff */
[----:B------:R-:W-:Y:S02]  /*2d580*/  LOP3.LUT R6, R6, 0x3e, RZ, 0xfc, !PT ;  /* 0x0000003e06067812 */ /* 0x000fe400078efcff */
[----:B------:R-:W-:-:S02]  /*2d590*/  ISETP.GE.AND P1, PT, R7, UR16, PT ;  /* 0x0000001007007c0c */ /* 0x000fc4000bf26270 */
[----:B------:R-:W-:Y:S01]  /*2d5a0*/  IADD3.X R166, R166, UR10, RZ, P4, !PT ;  /* 0x0000000aa6a67c10 */ /* 0x000fe2000a7fe4ff */
[----:B------:R-:W-:Y:S01]  /*2d5b0*/  ULEA UR12, UR44, UR45, 0x11 ;  /* 0x0000002d2c0c7291 */ /* 0x000fe2000f8e883f */
[----:B------:R-:W-:Y:S01]  /*2d5c0*/  SEL R3, RZ, 0x4, P1 ;  /* 0x00000004ff037807 */ /* 0x000fe20000800000 */
[----:B------:R-:W2:Y:S01]  /*2d5d0*/  LDL.LU R7, [R1+0x22c] ;  /* 0x00022c0001077983 */ /* 0x000ea20000300800 */
[----:B------:R-:W-:Y:S02]  /*2d5e0*/  ISETP.GE.AND P1, PT, R6, UR16, PT ;  /* 0x0000001006007c0c */ /* 0x000fe4000bf26270 */
[----:B------:R-:W1:Y:S02]  /*2d5f0*/  S2R R6, SR_TID.X ;  /* 0x0000000000067919 */ /* 0x000e640000002100 */
[----:B-1----:R-:W-:Y:S02]  /*2d600*/  IMAD.MOV.U32 R4, RZ, RZ, R167 ;  /* 0x000000ffff047224 */ /* 0x002fe400078e00a7 */
[----:B------:R-:W-:Y:S01]  /*2d610*/  IMAD.MOV.U32 R5, RZ, RZ, R166 ;  /* 0x000000ffff057224 */ /* 0x000fe200078e00a6 */
[----:B------:R-:W-:-:S04]  /*2d620*/  SEL R3, R3, RZ, !P0 ;  /* 0x000000ff03037207 */ /* 0x000fc80004000000 */
        /* <DEDUP_REMOVED lines=14> */
[----:B------:R1:W-:Y:S01]  /*2d710*/  LDGSTS.E [R0+-0x7dff8], desc[UR46][R4.64], P1 ;  /* 0x8200800004007fae */ /* 0x0003e2000892186e */
[----:B------:R-:W-:-:S03]  /*2d720*/  IADD3 R209, P2, R209, UR8, RZ ;  /* 0x00000008d1d17c10 */ /* 0x000fc6000ff5e0ff */
[----:B------:R-:W0:Y:S01]  /*2d730*/  LDGDEPBAR ;  /* 0x00000000000079af */ /* 0x000e220000000000 */
[----:B-1----:R-:W-:-:S04]  /*2d740*/  LOP3.LUT R0, R6, 0x3f, RZ, 0xc0, !PT ;  /* 0x0000003f06007812 */ /* 0x002fc800078ec0ff */
[----:B------:R-:W-:-:S04]  /*2d750*/  ISETP.GE.AND P1, PT, R0, UR16, PT ;  /* 0x0000001000007c0c */ /* 0x000fc8000bf26270 */
[----:B------:R-:W-:-:S04]  /*2d760*/  SEL R0, RZ, 0x4, P1 ;  /* 0x00000004ff007807 */ /* 0x000fc80000800000 */
[----:B------:R-:W-:Y:S02]  /*2d770*/  SEL R0, R0, RZ, !P0 ;  /* 0x000000ff00007207 */ /* 0x000fe40004000000 */
[----:B------:R-:W-:Y:S02]  /*2d780*/  IADD3 R201, P1, R201, UR8, RZ ;  /* 0x00000008c9c97c10 */ /* 0x000fe4000ff3e0ff */
[----:B------:R-:W-:Y:S02]  /*2d790*/  ISETP.NE.U32.AND P0, PT, R0, RZ, PT ;  /* 0x000000ff0000720c */ /* 0x000fe40003f05070 */
[----:B------:R-:W-:Y:S01]  /*2d7a0*/  IADD3.X R200, R200, UR11, RZ, P1, !PT ;  /* 0x0000000bc8c87c10 */ /* 0x000fe20008ffe4ff */
[----:B------:R-:W-:Y:S01]  /*2d7b0*/  IMAD.MOV.U32 R4, RZ, RZ, R201 ;  /* 0x000000ffff047224 */ /* 0x000fe200078e00c9 */
[----:B------:R-:W-:-:S03]  /*2d7c0*/  IADD3.X R208, R208, UR11, RZ, P2, !PT ;  /* 0x0000000bd0d07c10 */ /* 0x000fc600097fe4ff */
[----:B------:R-:W-:Y:S01]  /*2d7d0*/  IMAD.MOV.U32 R5, RZ, RZ, R200 ;  /* 0x000000ffff057224 */ /* 0x000fe200078e00c8 */
[----:B------:R-:W-:Y:S02]  /*2d7e0*/  IADD3 R217, P1, R217, UR8, RZ ;  /* 0x00000008d9d97c10 */ /* 0x000fe4000ff3e0ff */
[----:B------:R-:W-:Y:S02]  /*2d7f0*/  IADD3 R225, P2, R225, UR8, RZ ;  /* 0x00000008e1e17c10 */ /* 0x000fe4000ff5e0ff */
[----:B------:R-:W-:Y:S02]  /*2d800*/  IADD3.X R216, R216, UR11, RZ, P1, !PT ;  /* 0x0000000bd8d87c10 */ /* 0x000fe40008ffe4ff */
[----:B------:R-:W-:Y:S02]  /*2d810*/  IADD3.X R224, R224, UR11, RZ, P2, !PT ;  /* 0x0000000be0e07c10 */ /* 0x000fe400097fe4ff */
[----:B------:R-:W-:Y:S02]  /*2d820*/  IADD3 R233, P1, R233, UR8, RZ ;  /* 0x00000008e9e97c10 */ /* 0x000fe4000ff3e0ff */
[----:B------:R-:W-:-:S02]  /*2d830*/  IADD3 R241, P2, R241, UR8, RZ ;  /* 0x00000008f1f17c10 */ /* 0x000fc4000ff5e0ff */
[----:B------:R-:W-:Y:S02]  /*2d840*/  IADD3.X R232, R232, UR11, RZ, P1, !PT ;  /* 0x0000000be8e87c10 */ /* 0x000fe40008ffe4ff */
[----:B------:R-:W-:Y:S02]  /*2d850*/  IADD3.X R240, R240, UR11, RZ, P2, !PT ;  /* 0x0000000bf0f07c10 */ /* 0x000fe400097fe4ff */
[----:B------:R-:W-:-:S04]  /*2d860*/  IADD3 R249, P1, R249, UR8, RZ ;  /* 0x00000008f9f97c10 */ /* 0x000fc8000ff3e0ff */
[----:B------:R-:W-:Y:S01]  /*2d870*/  IADD3.X R248, R248, UR11, RZ, P1, !PT ;  /* 0x0000000bf8f87c10 */ /* 0x000fe20008ffe4ff */
[----:B---3--:R-:W-:Y:S02]  /*2d880*/  VIADD R0, R2, UR12 ;  /* 0x0000000c02007c36 */ /* 0x008fe40008000000 */
[----:B------:R-:W3:Y:S04]  /*2d890*/  LDL.LU R2, [R1+0x230] ;  /* 0x0002300001027983 */ /* 0x000ee80000300800 */
[----:B------:R1:W-:Y:S04]  /*2d8a0*/  LDGSTS.E [R0], desc[UR46][R4.64], P0 ;  /* 0x0000000004007fae */ /* 0x0003e8000812186e */
[----:B------:R-:W3:Y:S04]  /*2d8b0*/  LDL.LU R149, [R1+0x24c] ;  /* 0x00024c0001957983 */ /* 0x000ee80000300800 */
[----:B------:R-:W3:Y:S01]  /*2d8c0*/  LDL.LU R3, [R1+0x250] ;  /* 0x0002500001037983 */ /* 0x000ee20000300800 */
[----:B-1----:R-:W-:Y:S01]  /*2d8d0*/  IMAD.MOV.U32 R4, RZ, RZ, R209 ;  /* 0x000000ffff047224 */ /* 0x002fe200078e00d1 */
[----:B----4-:R-:W-:Y:S01]  /*2d8e0*/  IADD3 R150, P2, R150, UR8, RZ ;  /* 0x0000000896967c10 */ /* 0x010fe2000ff5e0ff */
[----:B------:R-:W-:Y:S01]  /*2d8f0*/  IMAD.MOV.U32 R5, RZ, RZ, R208 ;  /* 0x000000ffff057224 */ /* 0x000fe200078e00d0 */
[----:B------:R-:W4:Y:S04]  /*2d900*/  LDL.LU R6, [R1+0x270] ;  /* 0x0002700001067983 */ /* 0x000f280000300800 */
[----:B------:R1:W-:Y:S01]  /*2d910*/  LDGSTS.E [R0+0x400], desc[UR46][R4.64], P0 ;  /* 0x0040000004007fae */ /* 0x0003e2000812186e */
[----:B--2---:R-:W-:-:S03]  /*2d920*/  IADD3.X R151, R151, UR11, RZ, P2, !PT ;  /* 0x0000000b97977c10 */ /* 0x004fc600097fe4ff */
[----:B------:R-:W2:Y:S01]  /*2d930*/  LDL.LU R148, [R1+0x290] ;  /* 0x0002900001947983 */ /* 0x000ea20000300800 */
[----:B-1----:R-:W-:Y:S02]  /*2d940*/  IMAD.MOV.U32 R4, RZ, RZ, R217 ;  /* 0x000000ffff047224 */ /* 0x002fe400078e00d9 */
[----:B------:R-:W-:-:S05]  /*2d950*/  IMAD.MOV.U32 R5, RZ, RZ, R216 ;  /* 0x000000ffff057224 */ /* 0x000fca00078e00d8 */
[----:B------:R1:W-:Y:S02]  /*2d960*/  LDGSTS.E [R0+0x800], desc[UR46][R4.64], P0 ;  /* 0x0080000004007fae */ /* 0x0003e4000812186e */
        /* <DEDUP_REMOVED lines=8> */
[----:B------:R1:W-:Y:S04]  /*2d9f0*/  LDGSTS.E [R0+0x1400], desc[UR46][R4.64], P0 ;  /* 0x0140000004007fae */ /* 0x0003e8000812186e */
[----:B------:R1:W-:Y:S02]  /*2da00*/  STL [R1+0x210], R150 ;  /* 0x0002109601007387 */ /* 0x0003e40000100800 */
[----:B-1----:R-:W-:Y:S02]  /*2da10*/  IMAD.MOV.U32 R4, RZ, RZ, R249 ;  /* 0x000000ffff047224 */ /* 0x002fe400078e00f9 */
[----:B------:R-:W-:Y:S01]  /*2da20*/  IMAD.MOV.U32 R5, RZ, RZ, R248 ;  /* 0x000000ffff057224 */ /* 0x000fe200078e00f8 */
[----:B------:R1:W-:Y:S04]  /*2da30*/  STL [R1+0x20c], R151 ;  /* 0x00020c9701007387 */ /* 0x0003e80000100800 */
[----:B------:R1:W-:Y:S02]  /*2da40*/  LDGSTS.E [R0+0x1800], desc[UR46][R4.64], P0 ;  /* 0x0180000004007fae */ /* 0x0003e4000812186e */
[----:B-1----:R-:W-:-:S02]  /*2da50*/  IMAD.MOV.U32 R4, RZ, RZ, R150 ;  /* 0x000000ffff047224 */ /* 0x002fc400078e0096 */
[----:B------:R-:W2:Y:S01]  /*2da60*/  LDL.LU R150, [R1+0x26c] ;  /* 0x00026c0001967983 */ /* 0x000ea20000300800 */
[----:B------:R-:W-:-:S03]  /*2da70*/  IMAD.MOV.U32 R5, RZ, RZ, R151 ;  /* 0x000000ffff057224 */ /* 0x000fc600078e0097 */
[----:B------:R-:W2:Y:S04]  /*2da80*/  LDL.LU R151, [R1+0x28c] ;  /* 0x00028c0001977983 */ /* 0x000ea80000300800 */
[----:B------:R1:W-:Y:S01]  /*2da90*/  LDGSTS.E [R0+0x1c00], desc[UR46][R4.64], P0 ;  /* 0x01c0000004007fae */ /* 0x0003e2000812186e */
[----:B---3--:R-:W-:-:S04]  /*2daa0*/  IADD3 R2, P1, R2, UR8, RZ ;  /* 0x0000000802027c10 */ /* 0x008fc8000ff3e0ff */
[----:B------:R-:W-:Y:S01]  /*2dab0*/  IADD3.X R7, R7, UR11, RZ, P1, !PT ;  /* 0x0000000b07077c10 */ /* 0x000fe20008ffe4ff */
[----:B------:R3:W-:Y:S01]  /*2dac0*/  STL [R1+0x230], R2 ;  /* 0x0002300201007387 */ /* 0x0007e20000100800 */
[----:B-1----:R-:W-:Y:S01]  /*2dad0*/  IMAD.MOV.U32 R4, RZ, RZ, R2 ;  /* 0x000000ffff047224 */ /* 0x002fe200078e0002 */
[----:B------:R-:W-:Y:S02]  /*2dae0*/  IADD3 R3, P2, R3, UR8, RZ ;  /* 0x0000000803037c10 */ /* 0x000fe4000ff5e0ff */
[----:B------:R-:W-:Y:S01]  /*2daf0*/  IMAD.MOV.U32 R5, RZ, RZ, R7 ;  /* 0x000000ffff057224 */ /* 0x000fe200078e0007 */
[----:B------:R1:W-:Y:S01]  /*2db00*/  STL [R1+0x22c], R7 ;  /* 0x00022c0701007387 */ /* 0x0003e20000100800 */
[----:B------:R-:W-:-:S03]  /*2db10*/  IADD3.X R149, R149, UR11, RZ, P2, !PT ;  /* 0x0000000b95957c10 */ /* 0x000fc600097fe4ff */
[----:B------:R4:W-:Y:S04]  /*2db20*/  STL [R1+0x250], R3 ;  /* 0x0002500301007387 */ /* 0x0009e80000100800 */
[----:B---3--:R-:W3:Y:S04]  /*2db30*/  LDL.LU R2, [R1+0x2b0] ;  /* 0x0002b00001027983 */ /* 0x008ee80000300800 */
[----:B------:R4:W-:Y:S04]  /*2db40*/  STL [R1+0x24c], R149 ;  /* 0x00024c9501007387 */ /* 0x0009e80000100800 */
[----:B------:R4:W-:Y:S04]  /*2db50*/  LDGSTS.E [R0+0x2000], desc[UR46][R4.64], P0 ;  /* 0x0200000004007fae */ /* 0x0009e8000812186e */
[----:B-1----:R-:W3:Y:S01]  /*2db60*/  LDL.LU R7, [R1+0x2d0] ;  /* 0x0002d00001077983 */ /* 0x002ee20000300800 */
[----:B----4-:R-:W-:-:S03]  /*2db70*/  IMAD.MOV.U32 R4, RZ, RZ, R3 ;  /* 0x000000ffff047224 */ /* 0x010fc600078e0003 */
[----:B------:R-:W4:Y:S01]  /*2db80*/  LDL.LU R3, [R1+0x2ac] ;  /* 0x0002ac0001037983 */ /* 0x000f220000300800 */
[----:B------:R-:W-:-:S03]  /*2db90*/  IMAD.MOV.U32 R5, RZ, RZ, R149 ;  /* 0x000000ffff057224 */ /* 0x000fc600078e0095 */
[----:B------:R-:W4:Y:S01]  /*2dba0*/  LDL.LU R149, [R1+0x2cc] ;  /* 0x0002cc0001957983 */ /* 0x000f220000300800 */
[----:B------:R-:W-:Y:S02]  /*2dbb0*/  IADD3 R6, P1, R6, UR8, RZ ;  /* 0x0000000806067c10 */ /* 0x000fe4000ff3e0ff */
[----:B--2---:R-:W-:Y:S01]  /*2dbc0*/  IADD3 R148, P2, R148, UR8, RZ ;  /* 0x0000000894947c10 */ /* 0x004fe2000ff5e0ff */
[----:B------:R1:W-:Y:S04]  /*2dbd0*/  LDGSTS.E [R0+0x2400], desc[UR46][R4.64], P0 ;  /* 0x0240000004007fae */ /* 0x0003e8000812186e */
[----:B------:R2:W-:Y:S01]  /*2dbe0*/  STL [R1+0x270], R6 ;  /* 0x0002700601007387 */ /* 0x0005e20000100800 */
[----:B-1----:R-:W-:Y:S01]  /*2dbf0*/  IMAD.MOV.U32 R4, RZ, RZ, R6 ;  /* 0x000000ffff047224 */ /* 0x002fe200078e0006 */
[----:B------:R-:W-:-:S02]  /*2dc00*/  IADD3.X R150, R150, UR11, RZ, P1, !PT ;  /* 0x0000000b96967c10 */ /* 0x000fc40008ffe4ff */
[----:B------:R-:W-:-:S03]  /*2dc10*/  IADD3.X R151, R151, UR11, RZ, P2, !PT ;  /* 0x0000000b97977c10 */ /* 0x000fc600097fe4ff */
[----:B------:R-:W-:Y:S01]  /*2dc20*/  IMAD.MOV.U32 R5, RZ, RZ, R150 ;  /* 0x000000ffff057224 */ /* 0x000fe200078e0096 */
[----:B------:R1:W-:Y:S04]  /*2dc30*/  STL [R1+0x26c], R150 ;  /* 0x00026c9601007387 */ /* 0x0003e80000100800 */
[----:B------:R1:W-:Y:S04]  /*2dc40*/  STL [R1+0x290], R148 ;  /* 0x0002909401007387 */ /* 0x0003e80000100800 */
[----:B--2---:R-:W2:Y:S04]  /*2dc50*/  LDL.LU R6, [R1+0x2f0] ;  /* 0x0002f00001067983 */ /* 0x004ea80000300800 */
[----:B------:R1:W-:Y:S04]  /*2dc60*/  STL [R1+0x28c], R151 ;  /* 0x00028c9701007387 */ /* 0x0003e80000100800 */
[----:B------:R1:W-:Y:S04]  /*2dc70*/  LDGSTS.E [R0+0x2800], desc[UR46][R4.64], P0 ;  /* 0x0280000004007fae */ /* 0x0003e8000812186e */
[----:B-1----:R-:W2:Y:S01]  /*2dc80*/  LDL.LU R150, [R1+0x310] ;  /* 0x0003100001967983 */ /* 0x002ea20000300800 */
[----:B------:R-:W-:-:S03]  /*2dc90*/  IMAD.MOV.U32 R4, RZ, RZ, R148 ;  /* 0x000000ffff047224 */ /* 0x000fc600078e0094 */
[----:B------:R-:W2:Y:S01]  /*2dca0*/  LDL.LU R148, [R1+0x2ec] ;  /* 0x0002ec0001947983 */ /* 0x000ea20000300800 */
[----:B------:R-:W-:-:S03]  /*2dcb0*/  IMAD.MOV.U32 R5, RZ, RZ, R151 ;  /* 0x000000ffff057224 */ /* 0x000fc600078e0097 */
[----:B------:R-:W2:Y:S04]  /*2dcc0*/  LDL.LU R151, [R1+0x30c] ;  /* 0x00030c0001977983 */ /* 0x000ea80000300800 */
[----:B------:R1:W-:Y:S01]  /*2dcd0*/  LDGSTS.E [R0+0x2c00], desc[UR46][R4.64], P0 ;  /* 0x02c0000004007fae */ /* 0x0003e2000812186e */
[----:B---3--:R-:W-:-:S05]  /*2dce0*/  IADD3 R2, P1, R2, UR8, RZ ;  /* 0x0000000802027c10 */ /* 0x008fca000ff3e0ff */
[----:B------:R3:W-:Y:S01]  /*2dcf0*/  STL [R1+0x2b0], R2 ;  /* 0x0002b00201007387 */ /* 0x0007e20000100800 */
[----:B-1----:R-:W-:Y:S01]  /*2dd00*/  IMAD.MOV.U32 R4, RZ, RZ, R2 ;  /* 0x000000ffff047224 */ /* 0x002fe200078e0002 */
[----:B------:R-:W-:Y:S02]  /*2dd10*/  IADD3 R7, P2, R7, UR8, RZ ;  /* 0x0000000807077c10 */ /* 0x000fe4000ff5e0ff */
[----:B----4-:R-:W-:Y:S02]  /*2dd20*/  IADD3.X R3, R3, UR11, RZ, P1, !PT ;  /* 0x0000000b03037c10 */ /* 0x010fe40008ffe4ff */
[----:B------:R-:W-:-:S03]  /*2dd30*/  IADD3.X R149, R149, UR11, RZ, P2, !PT ;  /* 0x0000000b95957c10 */ /* 0x000fc600097fe4ff */
[----:B------:R-:W-:Y:S01]  /*2dd40*/  IMAD.MOV.U32 R5, RZ, RZ, R3 ;  /* 0x000000ffff057224 */ /* 0x000fe200078e0003 */
[----:B------:R1:W-:Y:S04]  /*2dd50*/  STL [R1+0x2ac], R3 ;  /* 0x0002ac0301007387 */ /* 0x0003e80000100800 */
        /* <DEDUP_REMOVED lines=8> */
[----:B------:R-:W4:Y:S04]  /*2dde0*/  LDL.LU R149, [R1+0x34c] ;  /* 0x00034c0001957983 */ /* 0x000f280000300800 */
[----:B------:R1:W-:Y:S01]  /*2ddf0*/  LDGSTS.E [R0+0x3400], desc[UR46][R4.64], P0 ;  /* 0x0340000004007fae */ /* 0x0003e2000812186e */
[----:B--2---:R-:W-:-:S05]  /*2de00*/  IADD3 R6, P1, R6, UR8, RZ ;  /* 0x0000000806067c10 */ /* 0x004fca000ff3e0ff */
[----:B------:R2:W-:Y:S01]  /*2de10*/  STL [R1+0x2f0], R6 ;  /* 0x0002f00601007387 */ /* 0x0005e20000100800 */
[----:B-1----:R-:W-:Y:S01]  /*2de20*/  IMAD.MOV.U32 R4, RZ, RZ, R6 ;  /* 0x000000ffff047224 */ /* 0x002fe200078e0006 */
[----:B------:R-:W-:Y:S02]  /*2de30*/  IADD3 R150, P2, R150, UR8, RZ ;  /* 0x0000000896967c10 */ /* 0x000fe4000ff5e0ff */
[----:B------:R-:W-:Y:S02]  /*2de40*/  IADD3.X R148, R148, UR11, RZ, P1, !PT ;  /* 0x0000000b94947c10 */ /* 0x000fe40008ffe4ff */
        /* <DEDUP_REMOVED lines=320> */
[----:B------:R-:W-:Y:S01]  /*2f250*/  STL [R1+0x770], R6 ;  /* 0x0007700601007387 */ /* 0x000fe20000100800 */
[----:B-1----:R-:W-:Y:S01]  /*2f260*/  IMAD.MOV.U32 R4, RZ, RZ, R6 ;  /* 0x000000ffff047224 */ /* 0x002fe200078e0006 */
[----:B------:R-:W-:Y:S02]  /*2f270*/  IADD3 R148, P2, R148, UR8, RZ ;  /* 0x0000000894947c10 */ /* 0x000fe4000ff5e0ff */
[----:B------:R-:W-:Y:S02]  /*2f280*/  IADD3.X R150, R150, UR11, RZ, P1, !PT ;  /* 0x0000000b96967c10 */ /* 0x000fe40008ffe4ff */
[----:B------:R-:W-:-:S03]  /*2f290*/  IADD3.X R151, R151, UR11, RZ, P2, !PT ;  /* 0x0000000b97977c10 */ /* 0x000fc600097fe4ff */
[----:B------:R-:W-:Y:S01]  /*2f2a0*/  IMAD.MOV.U32 R5, RZ, RZ, R150 ;  /* 0x000000ffff057224 */ /* 0x000fe200078e0096 */
[----:B------:R1:W-:Y:S04]  /*2f2b0*/  STL [R1+0x76c], R150 ;  /* 0x00076c9601007387 */ /* 0x0003e80000100800 */
[----:B------:R-:W-:Y:S04]  /*2f2c0*/  STL [R1+0x790], R148 ;  /* 0x0007909401007387 */ /* 0x000fe80000100800 */
[----:B------:R2:W-:Y:S04]  /*2f2d0*/  LDGSTS.E [R0+0x14800], desc[UR46][R4.64], P0 ;  /* 0x1480000004007fae */ /* 0x0005e8000812186e */
[----:B-1----:R-:W4:Y:S04]  /*2f2e0*/  LDL.LU R150, [R1+0x7f0] ;  /* 0x0007f00001967983 */ /* 0x002f280000300800 */
[----:B------:R1:W-:Y:S04]  /*2f2f0*/  STL [R1+0x78c], R151 ;  /* 0x00078c9701007387 */ /* 0x0003e80000100800 */
[----:B------:R-:W4:Y:S01]  /*2f300*/  LDL.LU R6, [R1+0x810] ;  /* 0x0008100001067983 */ /* 0x000f220000300800 */
[----:B--2---:R-:W-:-:S03]  /*2f310*/  IMAD.MOV.U32 R5, RZ, RZ, R151 ;  /* 0x000000ffff057224 */ /* 0x004fc600078e0097 */
[----:B-1----:R-:W2:Y:S01]  /*2f320*/  LDL.LU R151, [R1+0x7ec] ;  /* 0x0007ec0001977983 */ /* 0x002ea20000300800 */
        /* <DEDUP_REMOVED lines=11> */
[----:B------:R-:W-:Y:S04]  /*2f3e0*/  STL [R1+0x7d0], R7 ;  /* 0x0007d00701007387 */ /* 0x000fe80000100800 */
        /* <DEDUP_REMOVED lines=9> */
[----:B------:R-:W-:-:S05]  /*2f480*/  IADD3 R150, P1, R150, UR8, RZ ;  /* 0x0000000896967c10 */ /* 0x000fca000ff3e0ff */
[----:B-1----:R-:W-:Y:S01]  /*2f490*/  IMAD.MOV.U32 R4, RZ, RZ, R150 ;  /* 0x000000ffff047224 */ /* 0x002fe200078e0096 */
[----:B------:R-:W-:Y:S02]  /*2f4a0*/  IADD3 R6, P2, R6, UR8, RZ ;  /* 0x0000000806067c10 */ /* 0x000fe4000ff5e0ff */
[----:B--2---:R-:W-:Y:S01]  /*2f4b0*/  IADD3.X R151, R151, UR11, RZ, P1, !PT ;  /* 0x0000000b97977c10 */ /* 0x004fe20008ffe4ff */
[----:B------:R-:W-:Y:S01]  /*2f4c0*/  STL [R1+0x7f0], R150 ;  /* 0x0007f09601007387 */ /* 0x000fe20000100800 */
[----:B------:R-:W-:-:S03]  /*2f4d0*/  IADD3.X R148, R148, UR11, RZ, P2, !PT ;  /* 0x0000000b94947c10 */ /* 0x000fc600097fe4ff */
[----:B------:R-:W-:Y:S01]  /*2f4e0*/  IMAD.MOV.U32 R5, RZ, RZ, R151 ;  /* 0x000000ffff057224 */ /* 0x000fe200078e0097 */
[----:B------:R-:W-:Y:S04]  /*2f4f0*/  STL [R1+0x7ec], R151 ;  /* 0x0007ec9701007387 */ /* 0x000fe80000100800 */
[----:B------:R-:W-:Y:S04]  /*2f500*/  STL [R1+0x810], R6 ;  /* 0x0008100601007387 */ /* 0x000fe80000100800 */
[----:B------:R1:W-:Y:S04]  /*2f510*/  LDGSTS.E [R0+0x15800], desc[UR46][R4.64], P0 ;  /* 0x1580000004007fae */ /* 0x0003e8000812186e */
[----:B------:R2:W-:Y:S01]  /*2f520*/  STL [R1+0x80c], R148 ;  /* 0x00080c9401007387 */ /* 0x0005e20000100800 */
[----:B-1----:R-:W-:-:S02]  /*2f530*/  IMAD.MOV.U32 R5, RZ, RZ, R148 ;  /* 0x000000ffff057224 */ /* 0x002fc400078e0094 */
[----:B------:R-:W-:Y:S01]  /*2f540*/  IMAD.MOV.U32 R4, RZ, RZ, R6 ;  /* 0x000000ffff047224 */ /* 0x000fe200078e0006 */
[----:B--2---:R-:W2:Y:S04]  /*2f550*/  LDL.LU R148, [R1+0x86c] ;  /* 0x00086c0001947983 */ /* 0x004ea80000300800 */
[----:B------:R-:W2:Y:S04]  /*2f560*/  LDL.LU R6, [R1+0x870] ;  /* 0x0008700001067983 */ /* 0x000ea80000300800 */
[----:B------:R-:W2:Y:S04]  /*2f570*/  LDL.LU R246, [R1+0x88c] ;  /* 0x00088c0001f67983 */ /* 0x000ea80000300800 */
        /* <DEDUP_REMOVED lines=8> */
[----:B------:R1:W-:Y:S01]  /*2f600*/  STL [R1+0x82c], R149 ;  /* 0x00082c9501007387 */ /* 0x0003e20000100800 */
[----:B------:R-:W-:-:S03]  /*2f610*/  IMAD.MOV.U32 R5, RZ, RZ, R149 ;  /* 0x000000ffff057224 */ /* 0x000fc600078e0095 */
[----:B------:R-:W-:Y:S04]  /*2f620*/  STL [R1+0x850], R3 ;  /* 0x0008500301007387 */ /* 0x000fe80000100800 */
[----:B---3--:R-:W3:Y:S04]  /*2f630*/  LDL.LU R2, [R1+0x8b0] ;  /* 0x0008b00001027983 */ /* 0x008ee80000300800 */
[----:B------:R4:W-:Y:S04]  /*2f640*/  STL [R1+0x84c], R7 ;  /* 0x00084c0701007387 */ /* 0x0009e80000100800 */
[----:B-1----:R-:W3:Y:S04]  /*2f650*/  LDL.LU R149, [R1+0x8d0] ;  /* 0x0008d00001957983 */ /* 0x002ee80000300800 */
[----:B------:R-:W3:Y:S04]  /*2f660*/  LDL.LU R151, [R1+0x8ac] ;  /* 0x0008ac0001977983 */ /* 0x000ee80000300800 */
[----:B------:R1:W-:Y:S04]  /*2f670*/  LDGSTS.E [R0+0x16000], desc[UR46][R4.64], P0 ;  /* 0x1600000004007fae */ /* 0x0003e8000812186e */
[----:B------:R-:W3:Y:S01]  /*2f680*/  LDL.LU R150, [R1+0x8cc] ;  /* 0x0008cc0001967983 */ /* 0x000ee20000300800 */
[----:B-1----:R-:W-:-:S02]  /*2f690*/  IMAD.MOV.U32 R4, RZ, RZ, R3 ;  /* 0x000000ffff047224 */ /* 0x002fc400078e0003 */
[----:B------:R-:W-:Y:S02]  /*2f6a0*/  IMAD.MOV.U32 R5, RZ, RZ, R7 ;  /* 0x000000ffff057224 */ /* 0x000fe400078e0007 */
[----:B----4-:R-:W4:Y:S04]  /*2f6b0*/  LDL.LU R7, [R1+0x8f0] ;  /* 0x0008f00001077983 */ /* 0x010f280000300800 */
[----:B------:R-:W4:Y:S04]  /*2f6c0*/  LDL.LU R3, [R1+0x910] ;  /* 0x0009100001037983 */ /* 0x000f280000300800 */
[----:B------:R1:W-:Y:S01]  /*2f6d0*/  LDGSTS.E [R0+0x16400], desc[UR46][R4.64], P0 ;  /* 0x1640000004007fae */ /* 0x0003e2000812186e */
[----:B--2---:R-:W-:-:S04]  /*2f6e0*/  IADD3 R6, P1, R6, UR8, RZ ;  /* 0x0000000806067c10 */ /* 0x004fc8000ff3e0ff */
[----:B------:R-:W-:Y:S02]  /*2f6f0*/  IADD3.X R148, R148, UR11, RZ, P1, !PT ;  /* 0x0000000b94947c10 */ /* 0x000fe40008ffe4ff */
[----:B------:R-:W-:Y:S01]  /*2f700*/  IADD3 R238, P2, R238, UR8, RZ ;  /* 0x00000008eeee7c10 */ /* 0x000fe2000ff5e0ff */
[----:B------:R-:W-:Y:S03]  /*2f710*/  STL [R1+0x870], R6 ;  /* 0x0008700601007387 */ /* 0x000fe60000100800 */
[----:B------:R-:W-:Y:S01]  /*2f720*/  IADD3.X R246, R246, UR11, RZ, P2, !PT ;  /* 0x0000000bf6f67c10 */ /* 0x000fe200097fe4ff */
[----:B------:R2:W-:Y:S01]  /*2f730*/  STL [R1+0x86c], R148 ;  /* 0x00086c9401007387 */ /* 0x0005e20000100800 */
[----:B-1----:R-:W-:-:S03]  /*2f740*/  IMAD.MOV.U32 R5, RZ, RZ, R148 ;  /* 0x000000ffff057224 */ /* 0x002fc600078e0094 */
[----:B------:R-:W-:Y:S01]  /*2f750*/  STL [R1+0x890], R238 ;  /* 0x000890ee01007387 */ /* 0x000fe20000100800 */
[----:B------:R-:W-:-:S03]  /*2f760*/  IMAD.MOV.U32 R4, RZ, RZ, R6 ;  /* 0x000000ffff047224 */ /* 0x000fc600078e0006 */
[----:B--2---:R-:W2:Y:S04]  /*2f770*/  LDL.LU R148, [R1+0x8ec] ;  /* 0x0008ec0001947983 */ /* 0x004ea80000300800 */
[----:B------:R-:W-:Y:S04]  /*2f780*/  STL [R1+0x88c], R246 ;  /* 0x00088cf601007387 */ /* 0x000fe80000100800 */
[----:B------:R-:W2:Y:S04]  /*2f790*/  LDL.LU R6, [R1+0x90c] ;  /* 0x00090c0001067983 */ /* 0x000ea80000300800 */
[----:B------:R1:W-:Y:S02]  /*2f7a0*/  LDGSTS.E [R0+0x16800], desc[UR46][R4.64], P0 ;  /* 0x1680000004007fae */ /* 0x0003e4000812186e */
[----:B-1----:R-:W-:-:S02]  /*2f7b0*/  IMAD.MOV.U32 R4, RZ, RZ, R238 ;  /* 0x000000ffff047224 */ /* 0x002fc400078e00ee */
[----:B------:R-:W-:-:S05]  /*2f7c0*/  IMAD.MOV.U32 R5, RZ, RZ, R246 ;  /* 0x000000ffff057224 */ /* 0x000fca00078e00f6 */
[----:B------:R1:W-:Y:S01]  /*2f7d0*/  LDGSTS.E [R0+0x16c00], desc[UR46][R4.64], P0 ;  /* 0x16c0000004007fae */ /* 0x0003e2000812186e */
[----:B---3--:R-:W-:-:S05]  /*2f7e0*/  IADD3 R2, P1, R2, UR8, RZ ;  /* 0x0000000802027c10 */ /* 0x008fca000ff3e0ff */
[----:B------:R3:W-:Y:S01]  /*2f7f0*/  STL [R1+0x8b0], R2 ;  /* 0x0008b00201007387 */ /* 0x0007e20000100800 */
[----:B------:R-:W-:Y:S02]  /*2f800*/  IADD3 R149, P2, R149, UR8, RZ ;  /* 0x0000000895957c10 */ /* 0x000fe4000ff5e0ff */
[----:B------:R-:W-:Y:S01]  /*2f810*/  IADD3.X R151, R151, UR11, RZ, P1, !PT ;  /* 0x0000000b97977c10 */ /* 0x000fe20008ffe4ff */
[----:B-1----:R-:W-:-:S04]  /*2f820*/  IMAD.MOV.U32 R4, RZ, RZ, R2 ;  /* 0x000000ffff047224 */ /* 0x002fc800078e0002 */
[----:B------:R-:W-:Y:S04]  /*2f830*/  STL [R1+0x8ac], R151 ;  /* 0x0008ac9701007387 */ /* 0x000fe80000100800 */
[----:B------:R-:W-:Y:S04]  /*2f840*/  STL [R1+0x8d0], R149 ;  /* 0x0008d09501007387 */ /* 0x000fe80000100800 */
[----:B---3--:R-:W3:Y:S01]  /*2f850*/  LDL R2, [R1+0xf60] ;  /* 0x000f600001027983 */ /* 0x008ee20000100800 */
[----:B------:R-:W-:Y:S01]  /*2f860*/  IADD3.X R150, R150, UR11, RZ, P2, !PT ;  /* 0x0000000b96967c10 */ /* 0x000fe200097fe4ff */
[----:B------:R-:W-:Y:S01]  /*2f870*/  IMAD.MOV.U32 R5, RZ, RZ, R151 ;  /* 0x000000ffff057224 */ /* 0x000fe200078e0097 */
[----:B----4-:R-:W-:-:S02]  /*2f880*/  IADD3 R7, P1, R7, UR8, RZ ;  /* 0x0000000807077c10 */ /* 0x010fc4000ff3e0ff */
[----:B------:R-:W-:Y:S01]  /*2f890*/  IADD3 R3, P2, R3, UR8, RZ ;  /* 0x0000000803037c10 */ /* 0x000fe2000ff5e0ff */
[----:B------:R1:W-:Y:S04]  /*2f8a0*/  STL [R1+0x8cc], R150 ;  /* 0x0008cc9601007387 */ /* 0x0003e80000100800 */
[----:B------:R4:W-:Y:S04]  /*2f8b0*/  STL [R1+0x8f0], R7 ;  /* 0x0008f00701007387 */ /* 0x0009e80000100800 */
[----:B------:R1:W-:Y:S02]  /*2f8c0*/  LDGSTS.E [R0+0x17000], desc[UR46][R4.64], P0 ;  /* 0x1700000004007fae */ /* 0x0003e4000812186e */
[----:B-1----:R-:W-:Y:S01]  /*2f8d0*/  IMAD.MOV.U32 R5, RZ, RZ, R150 ;  /* 0x000000ffff057224 */ /* 0x002fe200078e0096 */
[----:B--2---:R-:W-:-:S05]  /*2f8e0*/  IADD3.X R148, R148, UR11, RZ, P1, !PT ;  /* 0x0000000b94947c10 */ /* 0x004fca0008ffe4ff */
[----:B------:R-:W-:Y:S01]  /*2f8f0*/  STL [R1+0x8ec], R148 ;  /* 0x0008ec9401007387 */ /* 0x000fe20000100800 */
[----:B------:R-:W-:-:S03]  /*2f900*/  IADD3.X R6, R6, UR11, RZ, P2, !PT ;  /* 0x0000000b06067c10 */ /* 0x000fc600097fe4ff */
[----:B------:R1:W-:Y:S04]  /*2f910*/  STL [R1+0x910], R3 ;  /* 0x0009100301007387 */ /* 0x0003e80000100800 */
[----:B------:R2:W-:Y:S04]  /*2f920*/  STL [R1+0x90c], R6 ;  /* 0x00090c0601007387 */ /* 0x0005e80000100800 */
[----:B------:R-:W2:Y:S04]  /*2f930*/  LDL.LU R150, [R1+0x218] ;  /* 0x0002180001967983 */ /* 0x000ea80000300800 */
[----:B------:R-:W2:Y:S01]  /*2f940*/  LDL.LU R151, [R1+0x214] ;  /* 0x0002140001977983 */ /* 0x000ea20000300800 */
[----:B------:R-:W-:Y:S01]  /*2f950*/  IMAD.MOV.U32 R4, RZ, RZ, R149 ;  /* 0x000000ffff047224 */ /* 0x000fe200078e0095 */
[----:B------:R-:W-:-:S04]  /*2f960*/  IADD3 R203, P1, R203, UR8, RZ ;  /* 0x00000008cbcb7c10 */ /* 0x000fc8000ff3e0ff */
[----:B------:R4:W-:Y:S01]  /*2f970*/  LDGSTS.E [R0+0x17400], desc[UR46][R4.64], P0 ;  /* 0x1740000004007fae */ /* 0x0009e2000812186e */
[----:B------:R-:W-:Y:S02]  /*2f980*/  IADD3.X R202, R202, UR11, RZ, P1, !PT ;  /* 0x0000000bcaca7c10 */ /* 0x000fe40008ffe4ff */
[----:B------:R-:W-:Y:S01]  /*2f990*/  IADD3 R211, P2, R211, UR8, RZ ;  /* 0x00000008d3d37c10 */ /* 0x000fe2000ff5e0ff */
[----:B----4-:R-:W-:Y:S02]  /*2f9a0*/  IMAD.MOV.U32 R4, RZ, RZ, R7 ;  /* 0x000000ffff047224 */ /* 0x010fe400078e0007 */
[----:B------:R-:W-:Y:S01]  /*2f9b0*/  IMAD.MOV.U32 R5, RZ, RZ, R148 ;  /* 0x000000ffff057224 */ /* 0x000fe200078e0094 */
[----:B------:R-:W-:Y:S01]  /*2f9c0*/  IADD3.X R210, R210, UR11, RZ, P2, !PT ;  /* 0x0000000bd2d27c10 */ /* 0x000fe200097fe4ff */
[----:B------:R-:W4:Y:S04]  /*2f9d0*/  LDL.LU R7, [R1+0x234] ;  /* 0x0002340001077983 */ /* 0x000f280000300800 */
[----:B------:R1:W-:Y:S01]  /*2f9e0*/  LDGSTS.E [R0+0x17800], desc[UR46][R4.64], P0 ;  /* 0x1780000004007fae */ /* 0x0003e2000812186e */
[----:B------:R-:W-:Y:S01]  /*2f9f0*/  IADD3 R219, P1, R219, UR8, RZ ;  /* 0x00000008dbdb7c10 */ /* 0x000fe2000ff3e0ff */
[----:B-1----:R-:W-:-:S02]  /*2fa00*/  IMAD.MOV.U32 R4, RZ, RZ, R3 ;  /* 0x000000ffff047224 */ /* 0x002fc400078e0003 */
[----:B------:R-:W-:-:S05]  /*2fa10*/  IMAD.MOV.U32 R5, RZ, RZ, R6 ;  /* 0x000000ffff057224 */ /* 0x000fca00078e0006 */
[----:B------:R1:W-:Y:S01]  /*2fa20*/  LDGSTS.E [R0+0x17c00], desc[UR46][R4.64], P0 ;  /* 0x17c0000004007fae */ /* 0x0003e2000812186e */
[----:B------:R-:W-:Y:S02]  /*2fa30*/  IADD3.X R218, R218, UR11, RZ, P1, !PT ;  /* 0x0000000bdada7c10 */ /* 0x000fe40008ffe4ff */
[----:B------:R-:W-:Y:S01]  /*2fa40*/  IADD3 R227, P2, R227, UR8, RZ ;  /* 0x00000008e3e37c10 */ /* 0x000fe2000ff5e0ff */
[----:B-1----:R-:W-:Y:S02]  /*2fa50*/  IMAD.MOV.U32 R4, RZ, RZ, R203 ;  /* 0x000000ffff047224 */ /* 0x002fe400078e00cb */
[----:B------:R-:W-:Y:S01]  /*2fa60*/  IMAD.MOV.U32 R5, RZ, RZ, R202 ;  /* 0x000000ffff057224 */ /* 0x000fe200078e00ca */
        /* <DEDUP_REMOVED lines=9> */
[----:B------:R1:W-:Y:S04]  /*2fb00*/  LDGSTS.E [R0+0x100], desc[UR46][R4.64], P0 ;  /* 0x0010000004007fae */ /* 0x0003e8000812186e */
[----:B------:R-:W4:Y:S04]  /*2fb10*/  LDL.LU R149, [R1+0x254] ;  /* 0x0002540001957983 */ /* 0x000f280000300800 */
[----:B------:R-:W4:Y:S01]  /*2fb20*/  LDL.LU R3, [R1+0x258] ;  /* 0x0002580001037983 */ /* 0x000f220000300800 */
[----:B-1----:R-:W-:-:S03]  /*2fb30*/  IMAD.MOV.U32 R4, RZ, RZ, R211 ;  /* 0x000000ffff047224 */ /* 0x002fc600078e00d3 */
[----:B--2---:R-:W2:Y:S01]  /*2fb40*/  LDL.LU R6, [R1+0x278] ;  /* 0x0002780001067983 */ /* 0x004ea20000300800 */
[----:B------:R-:W-:-:S03]  /*2fb50*/  IMAD.MOV.U32 R5, RZ, RZ, R210 ;  /* 0x000000ffff057224 */ /* 0x000fc600078e00d2 */
[----:B------:R-:W2:Y:S04]  /*2fb60*/  LDL.LU R148, [R1+0x298] ;  /* 0x0002980001947983 */ /* 0x000ea80000300800 */
        /* <DEDUP_REMOVED lines=13> */
[----:B-1----:R-:W-:Y:S01]  /*2fc40*/  IMAD.MOV.U32 R4, RZ, RZ, R251 ;  /* 0x000000ffff047224 */ /* 0x002fe200078e00fb */
[----:B------:R-:W-:Y:S01]  /*2fc50*/  IADD3 R150, P2, R150, UR8, RZ ;  /* 0x0000000896967c10 */ /* 0x000fe2000ff5e0ff */
[----:B------:R-:W-:-:S03]  /*2fc60*/  IMAD.MOV.U32 R5, RZ, RZ, R250 ;  /* 0x000000ffff057224 */ /* 0x000fc600078e00fa */
[----:B------:R-:W-:Y:S01]  /*2fc70*/  IADD3.X R151, R151, UR11, RZ, P2, !PT ;  /* 0x0000000b97977c10 */ /* 0x000fe200097fe4ff */
[----:B------:R1:W-:Y:S04]  /*2fc80*/  STL [R1+0x218], R150 ;  /* 0x0002189601007387 */ /* 0x0003e80000100800 */
[----:B------:R1:W-:Y:S04]  /*2fc90*/  LDGSTS.E [R0+0x1900], desc[UR46][R4.64], P0 ;  /* 0x0190000004007fae */ /* 0x0003e8000812186e */
[----:B------:R1:W-:Y:S02]  /*2fca0*/  STL [R1+0x214], R151 ;  /* 0x0002149701007387 */ /* 0x0003e40000100800 */
[----:B-1----:R-:W-:-:S02]  /*2fcb0*/  IMAD.MOV.U32 R4, RZ, RZ, R150 ;  /* 0x000000ffff047224 */ /* 0x002fc400078e0096 */
[----:B------:R-:W2:Y:S01]  /*2fcc0*/  LDL.LU R150, [R1+0x274] ;  /* 0x0002740001967983 */ /* 0x000ea20000300800 */
[----:B------:R-:W-:-:S03]  /*2fcd0*/  IMAD.MOV.U32 R5, RZ, RZ, R151 ;  /* 0x000000ffff057224 */ /* 0x000fc600078e0097 */
[----:B------:R-:W2:Y:S04]  /*2fce0*/  LDL.LU R151, [R1+0x294] ;  /* 0x0002940001977983 */ /* 0x000ea80000300800 */
[----:B------:R1:W-:Y:S01]  /*2fcf0*/  LDGSTS.E [R0+0x1d00], desc[UR46][R4.64], P0 ;  /* 0x01d0000004007fae */ /* 0x0003e2000812186e */
[----:B---3--:R-:W-:-:S04]  /*2fd00*/  IADD3 R2, P1, R2, UR8, RZ ;  /* 0x0000000802027c10 */ /* 0x008fc8000ff3e0ff */
[----:B----4-:R-:W-:Y:S01]  /*2fd10*/  IADD3.X R7, R7, UR11, RZ, P1, !PT ;  /* 0x0000000b07077c10 */ /* 0x010fe20008ffe4ff */
        /* <DEDUP_REMOVED lines=11> */
[----:B--2---:R-:W-:Y:S01]  /*2fdd0*/  IADD3 R6, P1, R6, UR8, RZ ;  /* 0x0000000806067c10 */ /* 0x004fe2000ff3e0ff */
[----:B----4-:R-:W-:-:S02]  /*2fde0*/  IMAD.MOV.U32 R4, RZ, RZ, R3 ;  /* 0x000000ffff047224 */ /* 0x010fc400078e0003 */
[----:B------:R-:W2:Y:S01]  /*2fdf0*/  LDL.LU R3, [R1+0x2b4] ;  /* 0x0002b40001037983 */ /* 0x000ea20000300800 */
[----:B------:R-:W-:-:S03]  /*2fe00*/  IMAD.MOV.U32 R5, RZ, RZ, R149 ;  /* 0x000000ffff057224 */ /* 0x000fc600078e0095 */
[----:B------:R-:W4:Y:S01]  /*2fe10*/  LDL.LU R149, [R1+0x2d4] ;  /* 0x0002d40001957983 */ /* 0x000f220000300800 */
[----:B------:R-:W-:-:S03]  /*2fe20*/  IADD3 R148, P2, R148, UR8, RZ ;  /* 0x0000000894947c10 */ /* 0x000fc6000ff5e0ff */
[----:B------:R1:W-:Y:S04]  /*2fe30*/  LDGSTS.E [R0+0x2500], desc[UR46][R4.64], P0 ;  /* 0x0250000004007fae */ /* 0x0003e8000812186e */
[----:B------:R1:W-:Y:S02]  /*2fe40*/  STL [R1+0x278], R6 ;  /* 0x0002780601007387 */ /* 0x0003e40000100800 */
[----:B-1----:R-:W-:Y:S01]  /*2fe50*/  IMAD.MOV.U32 R4, RZ, RZ, R6 ;  /* 0x000000ffff047224 */ /* 0x002fe200078e0006 */
[----:B------:R-:W-:Y:S02]  /*2fe60*/  IADD3.X R150, R150, UR11, RZ, P1, !PT ;  /* 0x0000000b96967c10 */ /* 0x000fe40008ffe4ff */
[----:B------:R-:W-:-:S03]  /*2fe70*/  IADD3.X R151, R151, UR11, RZ, P2, !PT ;  /* 0x0000000b97977c10 */ /* 0x000fc600097fe4ff */
[----:B------:R-:W-:Y:S01]  /*2fe80*/  IMAD.MOV.U32 R5, RZ, RZ, R150 ;  /* 0x000000ffff057224 */ /* 0x000fe200078e0096 */
[----:B------:R1:W-:Y:S04]  /*2fe90*/  STL [R1+0x274], R150 ;  /* 0x0002749601007387 */ /* 0x0003e80000100800 */
[----:B------:R1:W-:Y:S04]  /*2fea0*/  STL [R1+0x298], R148 ;  /* 0x0002989401007387 */ /* 0x0003e80000100800 */
[----:B------:R-:W4:Y:S04]  /*2feb0*/  LDL.LU R6, [R1+0x2f8] ;  /* 0x0002f80001067983 */ /* 0x000f280000300800 */
[----:B------:R1:W-:Y:S04]  /*2fec0*/  STL [R1+0x294], R151 ;  /* 0x0002949701007387 */ /* 0x0003e80000100800 */
[----:B------:R1:W-:Y:S04]  /*2fed0*/  LDGSTS.E [R0+0x2900], desc[UR46][R4.64], P0 ;  /* 0x0290000004007fae */ /* 0x0003e8000812186e */
[----:B-1----:R-:W4:Y:S01]  /*2fee0*/  LDL.LU R150, [R1+0x318] ;  /* 0x0003180001967983 */ /* 0x002f220000300800 */
[----:B------:R-:W-:-:S03]  /*2fef0*/  IMAD.MOV.U32 R4, RZ, RZ, R148 ;  /* 0x000000ffff047224 */ /* 0x000fc600078e0094 */
[----:B------:R-:W4:Y:S01]  /*2ff00*/  LDL.LU R148, [R1+0x2f4] ;  /* 0x0002f40001947983 */ /* 0x000f220000300800 */
[----:B------:R-:W-:-:S03]  /*2ff10*/  IMAD.MOV.U32 R5, RZ, RZ, R151 ;  /* 0x000000ffff057224 */ /* 0x000fc600078e0097 */
[----:B------:R-:W4:Y:S04]  /*2ff20*/  LDL.LU R151, [R1+0x314] ;  /* 0x0003140001977983 */ /* 0x000f280000300800 */
[----:B------:R1:W-:Y:S01]  /*2ff30*/  LDGSTS.E [R0+0x2d00], desc[UR46][R4.64], P0 ;  /* 0x02d0000004007fae */ /* 0x0003e2000812186e */
[----:B---3--:R-:W-:-:S05]  /*2ff40*/  IADD3 R2, P1, R2, UR8, RZ ;  /* 0x0000000802027c10 */ /* 0x008fca000ff3e0ff */
[----:B------:R3:W-:Y:S01]  /*2ff50*/  STL [R1+0x2b8], R2 ;  /* 0x0002b80201007387 */ /* 0x0007e20000100800 */
[----:B-1----:R-:W-:Y:S01]  /*2ff60*/  IMAD.MOV.U32 R4, RZ, RZ, R2 ;  /* 0x000000ffff047224 */ /* 0x002fe200078e0002 */
[----:B------:R-:W-:Y:S02]  /*2ff70*/  IADD3 R7, P2, R7, UR8, RZ ;  /* 0x0000000807077c10 */ /* 0x000fe4000ff5e0ff */
[----:B--2---:R-:W-:Y:S02]  /*2ff80*/  IADD3.X R3, R3, UR11, RZ, P1, !PT ;  /* 0x0000000b03037c10 */ /* 0x004fe40008ffe4ff */
[----:B----4-:R-:W-:-:S03]  /*2ff90*/  IADD3.X R149, R149, UR11, RZ, P2, !PT ;  /* 0x0000000b95957c10 */ /* 0x010fc600097fe4ff */
[----:B------:R-:W-:Y:S01]  /*2ffa0*/  IMAD.MOV.U32 R5, RZ, RZ, R3 ;  /* 0x000000ffff057224 */ /* 0x000fe200078e0003 */
[----:B------:R1:W-:Y:S04]  /*2ffb0*/  STL [R1+0x2b4], R3 ;  /* 0x0002b40301007387 */ /* 0x0003e80000100800 */
[----:B------:R2:W-:Y:S04]  /*2ffc0*/  STL [R1+0x2d8], R7 ;  /* 0x0002d80701007387 */ /* 0x0005e80000100800 */
[----:B---3--:R-:W3:Y:S04]  /*2ffd0*/  LDL.LU R2, [R1+0x338] ;  /* 0x0003380001027983 */ /* 0x008ee80000300800 */
[----:B------:R4:W-:Y:S04]  /*2ffe0*/  STL [R1+0x2d4], R149 ;  /* 0x0002d49501007387 */ /* 0x0009e80000100800 */
[----:B------:R2:W-:Y:S04]  /*2fff0*/  LDGSTS.E [R0+0x3100], desc[UR46][R4.64], P0 ;  /* 0x0310000004007fae */ /* 0x0005e8000812186e */
[----:B-1----:R-:W3:Y:S01]  /*30000*/  LDL.LU R3, [R1+0x358] ;  /* 0x0003580001037983 */ /* 0x002ee20000300800 */
[----:B--2---:R-:W-:-:S03]  /*30010*/  IMAD.MOV.U32 R4, RZ, RZ, R7 ;  /* 0x000000ffff047224 */ /* 0x004fc600078e0007 */
[----:B------:R-:W2:Y:S01]  /*30020*/  LDL.LU R7, [R1+0x334] ;  /* 0x0003340001077983 */ /* 0x000ea20000300800 */
[----:B------:R-:W-:-:S03]  /*30030*/  IMAD.MOV.U32 R5, RZ, RZ, R149 ;  /* 0x000000ffff057224 */ /* 0x000fc600078e0095 */
[----:B----4-:R-:W4:Y:S04]  /*30040*/  LDL.LU R149, [R1+0x354] ;  /* 0x0003540001957983 */ /* 0x010f280000300800 */
[----:B------:R1:W-:Y:S01]  /*30050*/  LDGSTS.E [R0+0x3500], desc[UR46][R4.64], P0 ;  /* 0x0350000004007fae */ /* 0x0003e2000812186e */
[----:B------:R-:W-:-:S05]  /*30060*/  IADD3 R6, P1, R6, UR8, RZ ;  /* 0x0000000806067c10 */ /* 0x000fca000ff3e0ff */
[----:B------:R1:W-:Y:S02]  /*30070*/  STL [R1+0x2f8], R6 ;  /* 0x0002f80601007387 */ /* 0x0003e40000100800 */
[----:B-1----:R-:W-:Y:S01]  /*30080*/  IMAD.MOV.U32 R4, RZ, RZ, R6 ;  /* 0x000000ffff047224 */ /* 0x002fe200078e0006 */
[----:B------:R-:W-:Y:S02]  /*30090*/  IADD3 R150, P2, R150, UR8, RZ ;  /* 0x0000000896967c10 */ /* 0x000fe4000ff5e0ff */
        /* <DEDUP_REMOVED lines=333> */
[----:B------:R-:W-:-:S03]  /*31570*/  IMAD.MOV.U32 R5, RZ, RZ, R151 ;  /* 0x000000ffff057224 */ /* 0x000fc600078e0097 */
[----:B-1----:R-:W4:Y:S01]  /*31580*/  LDL.LU R151, [R1+0x7f4] ;  /* 0x0007f40001977983 */ /* 0x002f220000300800 */
[----:B------:R-:W-:-:S03]  /*31590*/  IMAD.MOV.U32 R4, RZ, RZ, R148 ;  /* 0x000000ffff047224 */ /* 0x000fc600078e0094 */
[----:B------:R-:W4:Y:S04]  /*315a0*/  LDL.LU R148, [R1+0x814] ;  /* 0x0008140001947983 */ /* 0x000f280000300800 */
[----:B------:R1:W-:Y:S01]  /*315b0*/  LDGSTS.E [R0+0x14d00], desc[UR46][R4.64], P0 ;  /* 0x14d0000004007fae */ /* 0x0003e2000812186e */
[----:B---3--:R-:W-:-:S05]  /*315c0*/  IADD3 R2, P1, R2, UR8, RZ ;  /* 0x0000000802027c10 */ /* 0x008fca000ff3e0ff */
[----:B------:R-:W-:Y:S01]  /*315d0*/  STL [R1+0x7b8], R2 ;  /* 0x0007b80201007387 */ /* 0x000fe20000100800 */
[----:B-1----:R-:W-:Y:S01]  /*315e0*/  IMAD.MOV.U32 R4, RZ, RZ, R2 ;  /* 0x000000ffff047224 */ /* 0x002fe200078e0002 */
[----:B------:R-:W-:Y:S02]  /*315f0*/  IADD3 R7, P2, R7, UR8, RZ ;  /* 0x0000000807077c10 */ /* 0x000fe4000ff5e0ff */
[----:B--2---:R-:W-:Y:S02]  /*31600*/  IADD3.X R3, R3, UR11, RZ, P1, !PT ;  /* 0x0000000b03037c10 */ /* 0x004fe40008ffe4ff */
[----:B----4-:R-:W-:-:S03]  /*31610*/  IADD3.X R149, R149, UR11, RZ, P2, !PT ;  /* 0x0000000b95957c10 */ /* 0x010fc600097fe4ff */
[----:B------:R-:W-:Y:S01]  /*31620*/  IMAD.MOV.U32 R5, RZ, RZ, R3 ;  /* 0x000000ffff057224 */ /* 0x000fe200078e0003 */
[----:B------:R1:W-:Y:S04]  /*31630*/  STL [R1+0x7b4], R3 ;  /* 0x0007b40301007387 */ /* 0x0003e80000100800 */
[----:B------:R-:W-:Y:S04]  /*31640*/  STL [R1+0x7d8], R7 ;  /* 0x0007d80701007387 */ /* 0x000fe80000100800 */
[----:B------:R2:W-:Y:S04]  /*31650*/  LDGSTS.E [R0+0x15100], desc[UR46][R4.64], P0 ;  /* 0x1510000004007fae */ /* 0x0005e8000812186e */
[----:B-1----:R-:W3:Y:S04]  /*31660*/  LDL.LU R3, [R1+0x838] ;  /* 0x0008380001037983 */ /* 0x002ee80000300800 */
[----:B------:R1:W-:Y:S04]  /*31670*/  STL [R1+0x7d4], R149 ;  /* 0x0007d49501007387 */ /* 0x0003e80000100800 */
[----:B------:R-:W4:Y:S01]  /*31680*/  LDL.LU R2, [R1+0x858] ;  /* 0x0008580001027983 */ /* 0x000f220000300800 */
[----:B--2---:R-:W-:-:S02]  /*31690*/  IMAD.MOV.U32 R5, RZ, RZ, R149 ;  /* 0x000000ffff057224 */ /* 0x004fc400078e0095 */
[----:B------:R-:W-:Y:S01]  /*316a0*/  IMAD.MOV.U32 R4, RZ, RZ, R7 ;  /* 0x000000ffff047224 */ /* 0x000fe200078e0007 */
[----:B-1----:R-:W2:Y:S04]  /*316b0*/  LDL.LU R149, [R1+0x834] ;  /* 0x0008340001957983 */ /* 0x002ea80000300800 */
[----:B------:R-:W2:Y:S04]  /*316c0*/  LDL.LU R7, [R1+0x854] ;  /* 0x0008540001077983 */ /* 0x000ea80000300800 */
[----:B------:R1:W-:Y:S01]  /*316d0*/  LDGSTS.E [R0+0x15500], desc[UR46][R4.64], P0 ;  /* 0x1550000004007fae */ /* 0x0003e2000812186e */
[----:B------:R-:W-:-:S05]  /*316e0*/  IADD3 R150, P1, R150, UR8, RZ ;  /* 0x0000000896967c10 */ /* 0x000fca000ff3e0ff */
[----:B-1----:R-:W-:Y:S01]  /*316f0*/  IMAD.MOV.U32 R4, RZ, RZ, R150 ;  /* 0x000000ffff047224 */ /* 0x002fe200078e0096 */
[----:B------:R-:W-:Y:S02]  /*31700*/  IADD3 R6, P2, R6, UR8, RZ ;  /* 0x0000000806067c10 */ /* 0x000fe4000ff5e0ff */
[----:B------:R-:W-:Y:S01]  /*31710*/  IADD3.X R151, R151, UR11, RZ, P1, !PT ;  /* 0x0000000b97977c10 */ /* 0x000fe20008ffe4ff */
[----:B------:R-:W-:Y:S01]  /*31720*/  STL [R1+0x7f8], R150 ;  /* 0x0007f89601007387 */ /* 0x000fe20000100800 */
[----:B------:R-:W-:-:S03]  /*31730*/  IADD3.X R148, R148, UR11, RZ, P2, !PT ;  /* 0x0000000b94947c10 */ /* 0x000fc600097fe4ff */
[----:B------:R-:W-:Y:S01]  /*31740*/  IMAD.MOV.U32 R5, RZ, RZ, R151 ;  /* 0x000000ffff057224 */ /* 0x000fe200078e0097 */
[----:B------:R-:W-:Y:S04]  /*31750*/  STL [R1+0x7f4], R151 ;  /* 0x0007f49701007387 */ /* 0x000fe80000100800 */
[----:B------:R-:W-:Y:S04]  /*31760*/  STL [R1+0x818], R6 ;  /* 0x0008180601007387 */ /* 0x000fe80000100800 */
[----:B------:R1:W-:Y:S04]  /*31770*/  LDGSTS.E [R0+0x15900], desc[UR46][R4.64], P0 ;  /* 0x1590000004007fae */ /* 0x0003e8000812186e */
[----:B------:R1:W-:Y:S02]  /*31780*/  STL [R1+0x814], R148 ;  /* 0x0008149401007387 */ /* 0x0003e40000100800 */
[----:B-1----:R-:W-:-:S02]  /*31790*/  IMAD.MOV.U32 R5, RZ, RZ, R148 ;  /* 0x000000ffff057224 */ /* 0x002fc400078e0094 */
[----:B------:R-:W-:Y:S01]  /*317a0*/  IMAD.MOV.U32 R4, RZ, RZ, R6 ;  /* 0x000000ffff047224 */ /* 0x000fe200078e0006 */
[----:B------:R-:W2:Y:S04]  /*317b0*/  LDL.LU R148, [R1+0x874] ;  /* 0x0008740001947983 */ /* 0x000ea80000300800 */
[----:B------:R-:W2:Y:S04]  /*317c0*/  LDL.LU R6, [R1+0x878] ;  /* 0x0008780001067983 */ /* 0x000ea80000300800 */
[----:B------:R-:W2:Y:S04]  /*317d0*/  LDL.LU R238, [R1+0x894] ;  /* 0x0008940001ee7983 */ /* 0x000ea80000300800 */
[----:B------:R-:W2:Y:S04]  /*317e0*/  LDL.LU R246, [R1+0x898] ;  /* 0x0008980001f67983 */ /* 0x000ea80000300800 */
[----:B------:R1:W-:Y:S01]  /*317f0*/  LDGSTS.E [R0+0x15d00], desc[UR46][R4.64], P0 ;  /* 0x15d0000004007fae */ /* 0x0003e2000812186e */
[----:B---3--:R-:W-:-:S02]  /*31800*/  IADD3 R3, P1, R3, UR8, RZ ;  /* 0x0000000803037c10 */ /* 0x008fc4000ff3e0ff */
[----:B----4-:R-:W-:-:S03]  /*31810*/  IADD3 R2, P2, R2, UR8, RZ ;  /* 0x0000000802027c10 */ /* 0x010fc6000ff5e0ff */
[----:B------:R3:W-:Y:S01]  /*31820*/  STL [R1+0x838], R3 ;  /* 0x0008380301007387 */ /* 0x0007e20000100800 */
[----:B--2---:R-:W-:Y:S01]  /*31830*/  IADD3.X R149, R149, UR11, RZ, P1, !PT ;  /* 0x0000000b95957c10 */ /* 0x004fe20008ffe4ff */
[----:B-1----:R-:W-:Y:S01]  /*31840*/  IMAD.MOV.U32 R4, RZ, RZ, R3 ;  /* 0x000000ffff047224 */ /* 0x002fe200078e0003 */
[----:B------:R-:W-:-:S03]  /*31850*/  IADD3.X R7, R7, UR11, RZ, P2, !PT ;  /* 0x0000000b07077c10 */ /* 0x000fc600097fe4ff */
[----:B------:R1:W-:Y:S01]  /*31860*/  STL [R1+0x834], R149 ;  /* 0x0008349501007387 */ /* 0x0003e20000100800 */
[----:B------:R-:W-:-:S03]  /*31870*/  IMAD.MOV.U32 R5, RZ, RZ, R149 ;  /* 0x000000ffff057224 */ /* 0x000fc600078e0095 */
[----:B------:R-:W-:Y:S04]  /*31880*/  STL [R1+0x858], R2 ;  /* 0x0008580201007387 */ /* 0x000fe80000100800 */
[----:B---3--:R-:W2:Y:S04]  /*31890*/  LDL.LU R3, [R1+0x8b8] ;  /* 0x0008b80001037983 */ /* 0x008ea80000300800 */
[----:B------:R3:W-:Y:S04]  /*318a0*/  STL [R1+0x854], R7 ;  /* 0x0008540701007387 */ /* 0x0007e80000100800 */
[----:B-1----:R-:W4:Y:S04]  /*318b0*/  LDL.LU R149, [R1+0x8d8] ;  /* 0x0008d80001957983 */ /* 0x002f280000300800 */
[----:B------:R-:W4:Y:S04]  /*318c0*/  LDL.LU R151, [R1+0x8b4] ;  /* 0x0008b40001977983 */ /* 0x000f280000300800 */
[----:B------:R1:W-:Y:S04]  /*318d0*/  LDGSTS.E [R0+0x16100], desc[UR46][R4.64], P0 ;  /* 0x1610000004007fae */ /* 0x0003e8000812186e */
[----:B------:R-:W4:Y:S01]  /*318e0*/  LDL.LU R150, [R1+0x8d4] ;  /* 0x0008d40001967983 */ /* 0x000f220000300800 */
[----:B-1----:R-:W-:-:S02]  /*318f0*/  IMAD.MOV.U32 R4, RZ, RZ, R2 ;  /* 0x000000ffff047224 */ /* 0x002fc400078e0002 */
[----:B------:R-:W-:Y:S02]  /*31900*/  IMAD.MOV.U32 R5, RZ, RZ, R7 ;  /* 0x000000ffff057224 */ /* 0x000fe400078e0007 */
[----:B---3--:R-:W3:Y:S04]  /*31910*/  LDL.LU R7, [R1+0x8f8] ;  /* 0x0008f80001077983 */ /* 0x008ee80000300800 */
[----:B------:R-:W3:Y:S04]  /*31920*/  LDL.LU R2, [R1+0x918] ;  /* 0x0009180001027983 */ /* 0x000ee80000300800 */
[----:B------:R1:W-:Y:S01]  /*31930*/  LDGSTS.E [R0+0x16500], desc[UR46][R4.64], P0 ;  /* 0x1650000004007fae */ /* 0x0003e2000812186e */
[----:B------:R-:W-:-:S04]  /*31940*/  IADD3 R6, P1, R6, UR8, RZ ;  /* 0x0000000806067c10 */ /* 0x000fc8000ff3e0ff */
[----:B------:R-:W-:Y:S01]  /*31950*/  IADD3.X R148, R148, UR11, RZ, P1, !PT ;  /* 0x0000000b94947c10 */ /* 0x000fe20008ffe4ff */
[----:B------:R-:W-:Y:S01]  /*31960*/  STL [R1+0x878], R6 ;  /* 0x0008780601007387 */ /* 0x000fe20000100800 */
[----:B------:R-:W-:-:S03]  /*31970*/  IADD3 R246, P2, R246, UR8, RZ ;  /* 0x00000008f6f67c10 */ /* 0x000fc6000ff5e0ff */
[----:B------:R1:W-:Y:S02]  /*31980*/  STL [R1+0x874], R148 ;  /* 0x0008749401007387 */ /* 0x0003e40000100800 */
[----:B-1----:R-:W-:Y:S01]  /*31990*/  IMAD.MOV.U32 R5, RZ, RZ, R148 ;  /* 0x000000ffff057224 */ /* 0x002fe200078e0094 */
[----:B------:R-:W-:Y:S01]  /*319a0*/  IADD3.X R238, R238, UR11, RZ, P2, !PT ;  /* 0x0000000beeee7c10 */ /* 0x000fe200097fe4ff */
[----:B------:R-:W-:Y:S01]  /*319b0*/  STL [R1+0x898], R246 ;  /* 0x000898f601007387 */ /* 0x000fe20000100800 */
[----:B------:R-:W-:-:S03]  /*319c0*/  IMAD.MOV.U32 R4, RZ, RZ, R6 ;  /* 0x000000ffff047224 */ /* 0x000fc600078e0006 */
[----:B------:R-:W3:Y:S04]  /*319d0*/  LDL.LU R148, [R1+0x8f4] ;  /* 0x0008f40001947983 */ /* 0x000ee80000300800 */
[----:B------:R1:W-:Y:S04]  /*319e0*/  STL [R1+0x894], R238 ;  /* 0x000894ee01007387 */ /* 0x0003e80000100800 */
[----:B------:R-:W3:Y:S04]  /*319f0*/  LDL.LU R6, [R1+0x914] ;  /* 0x0009140001067983 */ /* 0x000ee80000300800 */
[----:B------:R1:W-:Y:S02]  /*31a00*/  LDGSTS.E [R0+0x16900], desc[UR46][R4.64], P0 ;  /* 0x1690000004007fae */ /* 0x0003e4000812186e */
[----:B-1----:R-:W-:-:S02]  /*31a10*/  IMAD.MOV.U32 R4, RZ, RZ, R246 ;  /* 0x000000ffff047224 */ /* 0x002fc400078e00f6 */
[----:B------:R-:W-:Y:S02]  /*31a20*/  IMAD.MOV.U32 R5, RZ, RZ, R238 ;  /* 0x000000ffff057224 */ /* 0x000fe400078e00ee */
[----:B------:R-:W3:Y:S04]  /*31a30*/  LDL.LU R238, [R1+0xf9c] ;  /* 0x000f9c0001ee7983 */ /* 0x000ee80000300800 */
[----:B------:R1:W-:Y:S01]  /*31a40*/  LDGSTS.E [R0+0x16d00], desc[UR46][R4.64], P0 ;  /* 0x16d0000004007fae */ /* 0x0003e2000812186e */
[----:B--2---:R-:W-:-:S05]  /*31a50*/  IADD3 R3, P1, R3, UR8, RZ ;  /* 0x0000000803037c10 */ /* 0x004fca000ff3e0ff */
[----:B------:R2:W-:Y:S01]  /*31a60*/  STL [R1+0x8b8], R3 ;  /* 0x0008b80301007387 */ /* 0x0005e20000100800 */
[----:B----4-:R-:W-:Y:S02]  /*31a70*/  IADD3 R149, P2, R149, UR8, RZ ;  /* 0x0000000895957c10 */ /* 0x010fe4000ff5e0ff */
[----:B------:R-:W-:Y:S01]  /*31a80*/  IADD3.X R151, R151, UR11, RZ, P1, !PT ;  /* 0x0000000b97977c10 */ /* 0x000fe20008ffe4ff */
[----:B-1----:R-:W-:-:S04]  /*31a90*/  IMAD.MOV.U32 R4, RZ, RZ, R3 ;  /* 0x000000ffff047224 */ /* 0x002fc800078e0003 */
[----:B------:R-:W-:Y:S04]  /*31aa0*/  STL [R1+0x8b4], R151 ;  /* 0x0008b49701007387 */ /* 0x000fe80000100800 */
[----:B------:R-:W-:Y:S04]  /*31ab0*/  STL [R1+0x8d8], R149 ;  /* 0x0008d89501007387 */ /* 0x000fe80000100800 */
[----:B--2---:R-:W2:Y:S01]  /*31ac0*/  LDL R3, [R1+0xf5c] ;  /* 0x000f5c0001037983 */ /* 0x004ea20000100800 */
[----:B------:R-:W-:Y:S01]  /*31ad0*/  IMAD.MOV.U32 R5, RZ, RZ, R151 ;  /* 0x000000ffff057224 */ /* 0x000fe200078e0097 */
[----:B------:R-:W-:-:S04]  /*31ae0*/  IADD3.X R150, R150, UR11, RZ, P2, !PT ;  /* 0x0000000b96967c10 */ /* 0x000fc800097fe4ff */
[----:B------:R1:W-:Y:S01]  /*31af0*/  LDGSTS.E [R0+0x17100], desc[UR46][R4.64], P0 ;  /* 0x1710000004007fae */ /* 0x0003e2000812186e */
[----:B---3--:R-:W-:Y:S02]  /*31b00*/  IADD3 R7, P1, R7, UR8, RZ ;  /* 0x0000000807077c10 */ /* 0x008fe4000ff3e0ff */
[----:B------:R-:W-:Y:S01]  /*31b10*/  IADD3 R2, P2, R2, UR8, RZ ;  /* 0x0000000802027c10 */ /* 0x000fe2000ff5e0ff */
[----:B-1----:R-:W-:Y:S02]  /*31b20*/  IMAD.MOV.U32 R4, RZ, RZ, R149 ;  /* 0x000000ffff047224 */ /* 0x002fe400078e0095 */
[----:B------:R-:W-:Y:S01]  /*31b30*/  IMAD.MOV.U32 R5, RZ, RZ, R150 ;  /* 0x000000ffff057224 */ /* 0x000fe200078e0096 */
[----:B------:R-:W-:Y:S04]  /*31b40*/  STL [R1+0x8d4], R150 ;  /* 0x0008d49601007387 */ /* 0x000fe80000100800 */
[----:B------:R1:W-:Y:S04]  /*31b50*/  LDGSTS.E [R0+0x17500], desc[UR46][R4.64], P0 ;  /* 0x1750000004007fae */ /* 0x0003e8000812186e */
[----:B------:R-:W-:Y:S01]  /*31b60*/  STL [R1+0x8f8], R7 ;  /* 0x0008f80701007387 */ /* 0x000fe20000100800 */
[----:B-1----:R-:W-:Y:S01]  /*31b70*/  IMAD.MOV.U32 R4, RZ, RZ, R7 ;  /* 0x000000ffff047224 */ /* 0x002fe200078e0007 */
[----:B------:R-:W-:-:S05]  /*31b80*/  IADD3.X R148, R148, UR11, RZ, P1, !PT ;  /* 0x0000000b94947c10 */ /* 0x000fca0008ffe4ff */
[----:B------:R-:W-:Y:S01]  /*31b90*/  IMAD.MOV.U32 R5, RZ, RZ, R148 ;  /* 0x000000ffff057224 */ /* 0x000fe200078e0094 */
[----:B------:R-:W-:Y:S01]  /*31ba0*/  IADD3.X R6, R6, UR11, RZ, P2, !PT ;  /* 0x0000000b06067c10 */ /* 0x000fe200097fe4ff */
[----:B------:R-:W-:Y:S04]  /*31bb0*/  STL [R1+0x8f4], R148 ;  /* 0x0008f49401007387 */ /* 0x000fe80000100800 */
[----:B------:R1:W-:Y:S04]  /*31bc0*/  STL [R1+0x918], R2 ;  /* 0x0009180201007387 */ /* 0x0003e80000100800 */
[----:B------:R3:W-:Y:S04]  /*31bd0*/  LDGSTS.E [R0+0x17900], desc[UR46][R4.64], P0 ;  /* 0x1790000004007fae */ /* 0x0007e8000812186e */
[----:B------:R-:W-:Y:S01]  /*31be0*/  STL [R1+0x914], R6 ;  /* 0x0009140601007387 */ /* 0x000fe20000100800 */
[----:B---3--:R-:W-:-:S03]  /*31bf0*/  IMAD.MOV.U32 R4, RZ, RZ, R2 ;  /* 0x000000ffff047224 */ /* 0x008fc600078e0002 */
[----:B-1----:R-:W3:Y:S04]  /*31c00*/  LDL.LU R2, [R1+0x200] ;  /* 0x0002000001027983 */ /* 0x002ee80000300800 */
[----:B------:R-:W4:Y:S04]  /*31c10*/  LDL.LU R151, [R1+0x21c] ;  /* 0x00021c0001977983 */ /* 0x000f280000300800 */
[----:B------:R-:W4:Y:S01]  /*31c20*/  LDL.LU R148, [R1+0x220] ;  /* 0x0002200001947983 */ /* 0x000f220000300800 */
[----:B------:R-:W-:Y:S01]  /*31c30*/  IADD3 R205, P1, R205, UR8, RZ ;  /* 0x00000008cdcd7c10 */ /* 0x000fe2000ff3e0ff */
[----:B------:R-:W-:Y:S01]  /*31c40*/  IMAD.MOV.U32 R5, RZ, RZ, R6 ;  /* 0x000000ffff057224 */ /* 0x000fe200078e0006 */
[----:B------:R-:W-:Y:S01]  /*31c50*/  IADD3 R213, P2, R213, UR8, RZ ;  /* 0x00000008d5d57c10 */ /* 0x000fe2000ff5e0ff */
[----:B------:R-:W4:Y:S01]  /*31c60*/  LDL.LU R7, [R1+0x23c] ;  /* 0x00023c0001077983 */ /* 0x000f220000300800 */
[----:B------:R-:W-:-:S03]  /*31c70*/  IADD3.X R204, R204, UR11, RZ, P1, !PT ;  /* 0x0000000bcccc7c10 */ /* 0x000fc60008ffe4ff */
        /* <DEDUP_REMOVED lines=12> */
[----:B--2---:R-:W-:Y:S02]  /*31d40*/  VIADD R0, R3, UR12 ;  /* 0x0000000c03007c36 */ /* 0x004fe40008000000 */
[----:B------:R-:W2:Y:S04]  /*31d50*/  LDL.LU R3, [R1+0x240] ;  /* 0x0002400001037983 */ /* 0x000ea80000300800 */
[----:B------:R1:W-:Y:S04]  /*31d60*/  LDGSTS.E [R0+0x200], desc[UR46][R4.64], P0 ;  /* 0x0020000004007fae */ /* 0x0003e8000812186e */
[----:B------:R-:W2:Y:S04]  /*31d70*/  LDL.LU R150, [R1+0x25c] ;  /* 0x00025c0001967983 */ /* 0x000ea80000300800 */
[----:B------:R-:W2:Y:S01]  /*31d80*/  LDL.LU R149, [R1+0x260] ;  /* 0x0002600001957983 */ /* 0x000ea20000300800 */
[----:B-1----:R-:W-:-:S02]  /*31d90*/  IMAD.MOV.U32 R4, RZ, RZ, R213 ;  /* 0x000000ffff047224 */ /* 0x002fc400078e00d5 */
        /* <DEDUP_REMOVED lines=13> */
[----:B------:R1:W-:Y:S01]  /*31e70*/  LDGSTS.E [R0+0x1600], desc[UR46][R4.64], P0 ;  /* 0x0160000004007fae */ /* 0x0003e2000812186e */
[----:B---3--:R-:W-:-:S04]  /*31e80*/  IADD3 R2, P1, R2, UR8, RZ ;  /* 0x0000000802027c10 */ /* 0x008fc8000ff3e0ff */
[----:B------:R-:W-:Y:S02]  /*31e90*/  IADD3.X R252, R252, UR11, RZ, P1, !PT ;  /* 0x0000000bfcfc7c10 */ /* 0x000fe40008ffe4ff */
[----:B----4-:R-:W-:Y:S01]  /*31ea0*/  IADD3 R148, P2, R148, UR8, RZ ;  /* 0x0000000894947c10 */ /* 0x010fe2000ff5e0ff */
[----:B-1----:R-:W-:Y:S01]  /*31eb0*/  IMAD.MOV.U32 R4, RZ, RZ, R2 ;  /* 0x000000ffff047224 */ /* 0x002fe200078e0002 */
[----:B------:R1:W-:Y:S01]  /*31ec0*/  STL [R1+0x200], R2 ;  /* 0x0002000201007387 */ /* 0x0003e20000100800 */
[----:B------:R-:W-:Y:S01]  /*31ed0*/  IMAD.MOV.U32 R5, RZ, RZ, R252 ;  /* 0x000000ffff057224 */ /* 0x000fe200078e00fc */
[----:B------:R-:W-:Y:S02]  /*31ee0*/  IADD3.X R151, R151, UR11, RZ, P2, !PT ;  /* 0x0000000b97977c10 */ /* 0x000fe400097fe4ff */
[----:B------:R3:W-:Y:S04]  /*31ef0*/  STL [R1+0x220], R148 ;  /* 0x0002209401007387 */ /* 0x0007e80000100800 */
[----:B------:R4:W-:Y:S04]  /*31f00*/  LDGSTS.E [R0+0x1a00], desc[UR46][R4.64], P0 ;  /* 0x01a0000004007fae */ /* 0x0009e8000812186e */
[----:B-1----:R-:W2:Y:S04]  /*31f10*/  LDL.LU R2, [R1+0x280] ;  /* 0x0002800001027983 */ /* 0x002ea80000300800 */
[----:B------:R1:W-:Y:S04]  /*31f20*/  STL [R1+0x21c], R151 ;  /* 0x00021c9701007387 */ /* 0x0003e80000100800 */
[----:B------:R-:W2:Y:S01]  /*31f30*/  LDL.LU R6, [R1+0x2a0] ;  /* 0x0002a00001067983 */ /* 0x000ea20000300800 */
[----:B----4-:R-:W-:-:S03]  /*31f40*/  IMAD.MOV.U32 R4, RZ, RZ, R148 ;  /* 0x000000ffff047224 */ /* 0x010fc600078e0094 */
[----:B---3--:R-:W3:Y:S01]  /*31f50*/  LDL.LU R148, [R1+0x27c] ;  /* 0x00027c0001947983 */ /* 0x008ee20000300800 */
[----:B------:R-:W-:-:S03]  /*31f60*/  IMAD.MOV.U32 R5, RZ, RZ, R151 ;  /* 0x000000ffff057224 */ /* 0x000fc600078e0097 */
[----:B-1----:R-:W4:Y:S04]  /*31f70*/  LDL.LU R151, [R1+0x29c] ;  /* 0x00029c0001977983 */ /* 0x002f280000300800 */
[----:B------:R1:W-:Y:S01]  /*31f80*/  LDGSTS.E [R0+0x1e00], desc[UR46][R4.64], P0 ;  /* 0x01e0000004007fae */ /* 0x0003e2000812186e */
[----:B--2---:R-:W-:-:S04]  /*31f90*/  IADD3 R3, P1, R3, UR8, RZ ;  /* 0x0000000803037c10 */ /* 0x004fc8000ff3e0ff */
        /* <DEDUP_REMOVED lines=8> */
[----:B--2---:R-:W2:Y:S04]  /*32020*/  LDL.LU R3, [R1+0x2c0] ;  /* 0x0002c00001037983 */ /* 0x004ea80000300800 */
[----:B------:R1:W-:Y:S04]  /*32030*/  STL [R1+0x25c], R150 ;  /* 0x00025c9601007387 */ /* 0x0003e80000100800 */
[----:B------:R1:W-:Y:S04]  /*32040*/  LDGSTS.E [R0+0x2200], desc[UR46][R4.64], P0 ;  /* 0x0220000004007fae */ /* 0x0003e8000812186e */
[----:B-1----:R-:W2:Y:S01]  /*32050*/  LDL.LU R7, [R1+0x2e0] ;  /* 0x0002e00001077983 */ /* 0x002ea20000300800 */
[----:B------:R-:W-:-:S02]  /*32060*/  IMAD.MOV.U32 R4, RZ, RZ, R149 ;  /* 0x000000ffff047224 */ /* 0x000fc400078e0095 */
[----:B------:R-:W-:Y:S01]  /*32070*/  IMAD.MOV.U32 R5, RZ, RZ, R150 ;  /* 0x000000ffff057224 */ /* 0x000fe200078e0096 */
[----:B------:R-:W2:Y:S04]  /*32080*/  LDL.LU R149, [R1+0x2bc] ;  /* 0x0002bc0001957983 */ /* 0x000ea80000300800 */
[----:B------:R-:W2:Y:S04]  /*32090*/  LDL.LU R150, [R1+0x2dc] ;  /* 0x0002dc0001967983 */ /* 0x000ea80000300800 */
[----:B------:R1:W-:Y:S01]  /*320a0*/  LDGSTS.E [R0+0x2600], desc[UR46][R4.64], P0 ;  /* 0x0260000004007fae */ /* 0x0003e2000812186e */
[----:B------:R-:W-:-:S02]  /*320b0*/  IADD3 R2, P1, R2, UR8, RZ ;  /* 0x0000000802027c10 */ /* 0x000fc4000ff3e0ff */
[----:B------:R-:W-:Y:S02]  /*320c0*/  IADD3 R6, P2, R6, UR8, RZ ;  /* 0x0000000806067c10 */ /* 0x000fe4000ff5e0ff */
[----:B---3--:R-:W-:Y:S01]  /*320d0*/  IADD3.X R148, R148, UR11, RZ, P1, !PT ;  /* 0x0000000b94947c10 */ /* 0x008fe20008ffe4ff */
[----:B------:R3:W-:Y:S01]  /*320e0*/  STL [R1+0x280], R2 ;  /* 0x0002800201007387 */ /* 0x0007e20000100800 */
[----:B-1----:R-:W-:Y:S01]  /*320f0*/  IMAD.MOV.U32 R4, RZ, RZ, R2 ;  /* 0x000000ffff047224 */ /* 0x002fe200078e0002 */
[----:B----4-:R-:W-:Y:S02]  /*32100*/  IADD3.X R151, R151, UR11, RZ, P2, !PT ;  /* 0x0000000b97977c10 */ /* 0x010fe400097fe4ff */
        /* <DEDUP_REMOVED lines=355> */
[----:B------:R-:W-:Y:S01]  /*33740*/  STL [R1+0x780], R2 ;  /* 0x0007800201007387 */ /* 0x000fe20000100800 */
[----:B-1----:R-:W-:Y:S01]  /*33750*/  IMAD.MOV.U32 R4, RZ, RZ, R2 ;  /* 0x000000ffff047224 */ /* 0x002fe200078e0002 */
[----:B------:R-:W-:Y:S02]  /*33760*/  IADD3 R6, P2, R6, UR8, RZ ;  /* 0x0000000806067c10 */ /* 0x000fe4000ff5e0ff */
[----:B----4-:R-:W-:Y:S02]  /*33770*/  IADD3.X R148, R148, UR11, RZ, P1, !PT ;  /* 0x0000000b94947c10 */ /* 0x010fe40008ffe4ff */
        /* <DEDUP_REMOVED lines=8> */
[----:B---3--:R-:W-:-:S03]  /*33800*/  IMAD.MOV.U32 R5, RZ, RZ, R151 ;  /* 0x000000ffff057224 */ /* 0x008fc600078e0097 */
[----:B-1----:R-:W3:Y:S01]  /*33810*/  LDL.LU R151, [R1+0x7fc] ;  /* 0x0007fc0001977983 */ /* 0x002ee20000300800 */
[----:B------:R-:W-:-:S03]  /*33820*/  IMAD.MOV.U32 R4, RZ, RZ, R6 ;  /* 0x000000ffff047224 */ /* 0x000fc600078e0006 */
[----:B------:R-:W3:Y:S04]  /*33830*/  LDL.LU R6, [R1+0x81c] ;  /* 0x00081c0001067983 */ /* 0x000ee80000300800 */
[----:B------:R1:W-:Y:S01]  /*33840*/  LDGSTS.E [R0+0x14e00], desc[UR46][R4.64], P0 ;  /* 0x14e0000004007fae */ /* 0x0003e2000812186e */
[----:B--2---:R-:W-:-:S05]  /*33850*/  IADD3 R3, P1, R3, UR8, RZ ;  /* 0x0000000803037c10 */ /* 0x004fca000ff3e0ff */
[----:B-1----:R-:W-:Y:S01]  /*33860*/  IMAD.MOV.U32 R4, RZ, RZ, R3 ;  /* 0x000000ffff047224 */ /* 0x002fe200078e0003 */
[----:B------:R-:W-:Y:S01]  /*33870*/  IADD3 R7, P2, R7, UR8, RZ ;  /* 0x0000000807077c10 */ /* 0x000fe2000ff5e0ff */
[----:B------:R-:W-:Y:S01]  /*33880*/  STL [R1+0x7c0], R3 ;  /* 0x0007c00301007387 */ /* 0x000fe20000100800 */
[----:B------:R-:W-:Y:S02]  /*33890*/  IADD3.X R149, R149, UR11, RZ, P1, !PT ;  /* 0x0000000b95957c10 */ /* 0x000fe40008ffe4ff */
[----:B------:R-:W-:-:S03]  /*338a0*/  IADD3.X R150, R150, UR11, RZ, P2, !PT ;  /* 0x0000000b96967c10 */ /* 0x000fc600097fe4ff */
[----:B------:R-:W-:Y:S01]  /*338b0*/  IMAD.MOV.U32 R5, RZ, RZ, R149 ;  /* 0x000000ffff057224 */ /* 0x000fe200078e0095 */
[----:B------:R1:W-:Y:S04]  /*338c0*/  STL [R1+0x7bc], R149 ;  /* 0x0007bc9501007387 */ /* 0x0003e80000100800 */
[----:B------:R2:W-:Y:S04]  /*338d0*/  LDGSTS.E [R0+0x15200], desc[UR46][R4.64], P0 ;  /* 0x1520000004007fae */ /* 0x0005e8000812186e */
[----:B------:R-:W-:Y:S04]  /*338e0*/  STL [R1+0x7e0], R7 ;  /* 0x0007e00701007387 */ /* 0x000fe80000100800 */
[----:B-1----:R-:W3:Y:S01]  /*338f0*/  LDL.LU R149, [R1+0x840] ;  /* 0x0008400001957983 */ /* 0x002ee20000300800 */
[----:B--2---:R-:W-:-:S02]  /*33900*/  IMAD.MOV.U32 R4, RZ, RZ, R7 ;  /* 0x000000ffff047224 */ /* 0x004fc400078e0007 */
[----:B------:R-:W-:Y:S01]  /*33910*/  IMAD.MOV.U32 R5, RZ, RZ, R150 ;  /* 0x000000ffff057224 */ /* 0x000fe200078e0096 */
[----:B------:R1:W-:Y:S04]  /*33920*/  STL [R1+0x7dc], R150 ;  /* 0x0007dc9601007387 */ /* 0x0003e80000100800 */
[----:B------:R-:W2:Y:S04]  /*33930*/  LDL.LU R3, [R1+0x860] ;  /* 0x0008600001037983 */ /* 0x000ea80000300800 */
[----:B------:R4:W-:Y:S04]  /*33940*/  LDGSTS.E [R0+0x15600], desc[UR46][R4.64], P0 ;  /* 0x1560000004007fae */ /* 0x0009e8000812186e */
[----:B-1----:R-:W2:Y:S04]  /*33950*/  LDL.LU R150, [R1+0x83c] ;  /* 0x00083c0001967983 */ /* 0x002ea80000300800 */
[----:B------:R-:W2:Y:S01]  /*33960*/  LDL.LU R7, [R1+0x85c] ;  /* 0x00085c0001077983 */ /* 0x000ea20000300800 */
[----:B----4-:R-:W-:-:S02]  /*33970*/  IADD3 R148, P1, R148, UR8, RZ ;  /* 0x0000000894947c10 */ /* 0x010fc4000ff3e0ff */
[----:B------:R-:W-:-:S03]  /*33980*/  IADD3 R2, P2, R2, UR8, RZ ;  /* 0x0000000802027c10 */ /* 0x000fc6000ff5e0ff */
[----:B------:R-:W-:Y:S01]  /*33990*/  IMAD.MOV.U32 R4, RZ, RZ, R148 ;  /* 0x000000ffff047224 */ /* 0x000fe200078e0094 */
[----:B---3--:R-:W-:Y:S01]  /*339a0*/  IADD3.X R151, R151, UR11, RZ, P1, !PT ;  /* 0x0000000b97977c10 */ /* 0x008fe20008ffe4ff */
[----:B------:R1:W-:Y:S01]  /*339b0*/  STL [R1+0x800], R148 ;  /* 0x0008009401007387 */ /* 0x0003e20000100800 */
[----:B------:R-:W-:-:S03]  /*339c0*/  IADD3.X R6, R6, UR11, RZ, P2, !PT ;  /* 0x0000000b06067c10 */ /* 0x000fc600097fe4ff */
[----:B------:R-:W-:Y:S01]  /*339d0*/  IMAD.MOV.U32 R5, RZ, RZ, R151 ;  /* 0x000000ffff057224 */ /* 0x000fe200078e0097 */
[----:B------:R-:W-:Y:S04]  /*339e0*/  STL [R1+0x7fc], R151 ;  /* 0x0007fc9701007387 */ /* 0x000fe80000100800 */
[----:B------:R-:W-:Y:S04]  /*339f0*/  STL [R1+0x820], R2 ;  /* 0x0008200201007387 */ /* 0x000fe80000100800 */
[----:B------:R3:W-:Y:S04]  /*33a00*/  LDGSTS.E [R0+0x15a00], desc[UR46][R4.64], P0 ;  /* 0x15a0000004007fae */ /* 0x0007e8000812186e */
[----:B------:R4:W-:Y:S04]  /*33a10*/  STL [R1+0x81c], R6 ;  /* 0x00081c0601007387 */ /* 0x0009e80000100800 */
[----:B-1----:R-:W2:Y:S01]  /*33a20*/  LDL.LU R148, [R1+0x87c] ;  /* 0x00087c0001947983 */ /* 0x002ea20000300800 */
[----:B---3--:R-:W-:-:S03]  /*33a30*/  IMAD.MOV.U32 R5, RZ, RZ, R6 ;  /* 0x000000ffff057224 */ /* 0x008fc600078e0006 */
[----:B----4-:R-:W3:Y:S01]  /*33a40*/  LDL.LU R6, [R1+0x880] ;  /* 0x0008800001067983 */ /* 0x010ee20000300800 */
[----:B------:R-:W-:-:S03]  /*33a50*/  IMAD.MOV.U32 R4, RZ, RZ, R2 ;  /* 0x000000ffff047224 */ /* 0x000fc600078e0002 */
[----:B------:R-:W4:Y:S04]  /*33a60*/  LDL.LU R246, [R1+0x89c] ;  /* 0x00089c0001f67983 */ /* 0x000f280000300800 */
[----:B------:R-:W4:Y:S04]  /*33a70*/  LDL.LU R2, [R1+0x8a0] ;  /* 0x0008a00001027983 */ /* 0x000f280000300800 */
[----:B------:R1:W-:Y:S01]  /*33a80*/  LDGSTS.E [R0+0x15e00], desc[UR46][R4.64], P0 ;  /* 0x15e0000004007fae */ /* 0x0003e2000812186e */
[----:B------:R-:W-:-:S05]  /*33a90*/  IADD3 R149, P1, R149, UR8, RZ ;  /* 0x0000000895957c10 */ /* 0x000fca000ff3e0ff */
[----:B-1----:R-:W-:Y:S01]  /*33aa0*/  IMAD.MOV.U32 R4, RZ, RZ, R149 ;  /* 0x000000ffff047224 */ /* 0x002fe200078e0095 */
[----:B--2---:R-:W-:Y:S02]  /*33ab0*/  IADD3 R3, P2, R3, UR8, RZ ;  /* 0x0000000803037c10 */ /* 0x004fe4000ff5e0ff */
[----:B------:R-:W-:Y:S02]  /*33ac0*/  IADD3.X R150, R150, UR11, RZ, P1, !PT ;  /* 0x0000000b96967c10 */ /* 0x000fe40008ffe4ff */
[----:B------:R-:W-:-:S03]  /*33ad0*/  IADD3.X R7, R7, UR11, RZ, P2, !PT ;  /* 0x0000000b07077c10 */ /* 0x000fc600097fe4ff */
[----:B------:R-:W-:Y:S01]  /*33ae0*/  IMAD.MOV.U32 R5, RZ, RZ, R150 ;  /* 0x000000ffff057224 */ /* 0x000fe200078e0096 */
[----:B------:R-:W-:Y:S04]  /*33af0*/  STL [R1+0x840], R149 ;  /* 0x0008409501007387 */ /* 0x000fe80000100800 */
[----:B------:R1:W-:Y:S04]  /*33b00*/  LDGSTS.E [R0+0x16200], desc[UR46][R4.64], P0 ;  /* 0x1620000004007fae */ /* 0x0003e8000812186e */
[----:B------:R2:W-:Y:S04]  /*33b10*/  STL [R1+0x83c], R150 ;  /* 0x00083c9601007387 */ /* 0x0005e80000100800 */
[----:B------:R-:W-:Y:S01]  /*33b20*/  STL [R1+0x860], R3 ;  /* 0x0008600301007387 */ /* 0x000fe20000100800 */
[----:B-1----:R-:W-:-:S02]  /*33b30*/  IMAD.MOV.U32 R4, RZ, RZ, R3 ;  /* 0x000000ffff047224 */ /* 0x002fc400078e0003 */
[----:B------:R-:W-:Y:S01]  /*33b40*/  IMAD.MOV.U32 R5, RZ, RZ, R7 ;  /* 0x000000ffff057224 */ /* 0x000fe200078e0007 */
[----:B------:R1:W-:Y:S04]  /*33b50*/  STL [R1+0x85c], R7 ;  /* 0x00085c0701007387 */ /* 0x0003e80000100800 */
[----:B------:R-:W4:Y:S04]  /*33b60*/  LDL.LU R151, [R1+0x8c0] ;  /* 0x0008c00001977983 */ /* 0x000f280000300800 */
[----:B------:R3:W-:Y:S04]  /*33b70*/  LDGSTS.E [R0+0x16600], desc[UR46][R4.64], P0 ;  /* 0x1660000004007fae */ /* 0x0007e8000812186e */
[----:B--2---:R-:W2:Y:S04]  /*33b80*/  LDL.LU R150, [R1+0x8dc] ;  /* 0x0008dc0001967983 */ /* 0x004ea80000300800 */
[----:B------:R-:W2:Y:S04]  /*33b90*/  LDL.LU R149, [R1+0x8e0] ;  /* 0x0008e00001957983 */ /* 0x000ea80000300800 */
[----:B-1----:R-:W2:Y:S04]  /*33ba0*/  LDL.LU R7, [R1+0x900] ;  /* 0x0009000001077983 */ /* 0x002ea80000300800 */
[----:B------:R-:W2:Y:S01]  /*33bb0*/  LDL.LU R3, [R1+0x920] ;  /* 0x0009200001037983 */ /* 0x000ea20000300800 */
[----:B---3--:R-:W-:-:S04]  /*33bc0*/  IADD3 R6, P1, R6, UR8, RZ ;  /* 0x0000000806067c10 */ /* 0x008fc8000ff3e0ff */
[----:B------:R-:W-:Y:S01]  /*33bd0*/  IADD3.X R148, R148, UR11, RZ, P1, !PT ;  /* 0x0000000b94947c10 */ /* 0x000fe20008ffe4ff */
[----:B------:R-:W-:Y:S01]  /*33be0*/  IMAD.MOV.U32 R4, RZ, RZ, R6 ;  /* 0x000000ffff047224 */ /* 0x000fe200078e0006 */
[----:B----4-:R-:W-:-:S03]  /*33bf0*/  IADD3 R2, P2, R2, UR8, RZ ;  /* 0x0000000802027c10 */ /* 0x010fc6000ff5e0ff */
[----:B------:R-:W-:Y:S01]  /*33c00*/  IMAD.MOV.U32 R5, RZ, RZ, R148 ;  /* 0x000000ffff057224 */ /* 0x000fe200078e0094 */
[----:B------:R-:W-:Y:S01]  /*33c10*/  IADD3.X R246, R246, UR11, RZ, P2, !PT ;  /* 0x0000000bf6f67c10 */ /* 0x000fe200097fe4ff */
[----:B------:R-:W-:Y:S04]  /*33c20*/  STL [R1+0x880], R6 ;  /* 0x0008800601007387 */ /* 0x000fe80000100800 */
[----:B------:R1:W-:Y:S04]  /*33c30*/  STL [R1+0x87c], R148 ;  /* 0x00087c9401007387 */ /* 0x0003e80000100800 */
[----:B------:R3:W-:Y:S04]  /*33c40*/  LDGSTS.E [R0+0x16a00], desc[UR46][R4.64], P0 ;  /* 0x16a0000004007fae */ /* 0x0007e8000812186e */
[----:B------:R-:W-:Y:S04]  /*33c50*/  STL [R1+0x8a0], R2 ;  /* 0x0008a00201007387 */ /* 0x000fe80000100800 */
[----:B-1----:R-:W4:Y:S01]  /*33c60*/  LDL.LU R148, [R1+0x8fc] ;  /* 0x0008fc0001947983 */ /* 0x002f220000300800 */
[----:B---3--:R-:W-:-:S02]  /*33c70*/  IMAD.MOV.U32 R4, RZ, RZ, R2 ;  /* 0x000000ffff047224 */ /* 0x008fc400078e0002 */
[----:B------:R-:W-:Y:S01]  /*33c80*/  IMAD.MOV.U32 R5, RZ, RZ, R246 ;  /* 0x000000ffff057224 */ /* 0x000fe200078e00f6 */
[----:B------:R1:W-:Y:S04]  /*33c90*/  STL [R1+0x89c], R246 ;  /* 0x00089cf601007387 */ /* 0x0003e80000100800 */
[----:B------:R-:W3:Y:S04]  /*33ca0*/  LDL.LU R6, [R1+0x91c] ;  /* 0x00091c0001067983 */ /* 0x000ee80000300800 */
[----:B------:R2:W-:Y:S04]  /*33cb0*/  LDGSTS.E [R0+0x16e00], desc[UR46][R4.64], P0 ;  /* 0x16e0000004007fae */ /* 0x0005e8000812186e */
[----:B-1----:R-:W4:Y:S04]  /*33cc0*/  LDL.LU R246, [R1+0xf98] ;  /* 0x000f980001f67983 */ /* 0x002f280000300800 */
[----:B------:R-:W4:Y:S04]  /*33cd0*/  LDL R2, [R1+0xf58] ;  /* 0x000f580001027983 */ /* 0x000f280000100800 */
[----:B------:R-:W4:Y:S01]  /*33ce0*/  LDL.LU R5, [R1+0x8bc] ;  /* 0x0008bc0001057983 */ /* 0x000f220000300800 */
[----:B------:R-:W-:-:S05]  /*33cf0*/  IADD3 R151, P1, R151, UR8, RZ ;  /* 0x0000000897977c10 */ /* 0x000fca000ff3e0ff */
[----:B--2---:R-:W-:Y:S01]  /*33d00*/  IMAD.MOV.U32 R4, RZ, RZ, R151 ;  /* 0x000000ffff047224 */ /* 0x004fe200078e0097 */
[----:B------:R-:W-:Y:S01]  /*33d10*/  IADD3 R149, P2, R149, UR8, RZ ;  /* 0x0000000895957c10 */ /* 0x000fe2000ff5e0ff */
[----:B------:R-:W-:Y:S03]  /*33d20*/  STL [R1+0x8c0], R151 ;  /* 0x0008c09701007387 */ /* 0x000fe60000100800 */
[----:B------:R-:W-:Y:S02]  /*33d30*/  IADD3.X R150, R150, UR11, RZ, P2, !PT ;  /* 0x0000000b96967c10 */ /* 0x000fe400097fe4ff */
[----:B------:R-:W-:-:S04]  /*33d40*/  IADD3 R3, P2, R3, UR8, RZ ;  /* 0x0000000803037c10 */ /* 0x000fc8000ff5e0ff */
[----:B---3--:R-:W-:Y:S02]  /*33d50*/  IADD3.X R6, R6, UR11, RZ, P2, !PT ;  /* 0x0000000b06067c10 */ /* 0x008fe400097fe4ff */
[----:B----4-:R-:W-:Y:S02]  /*33d60*/  IADD3.X R5, R5, UR11, RZ, P1, !PT ;  /* 0x0000000b05057c10 */ /* 0x010fe40008ffe4ff */
[----:B------:R-:W-:-:S03]  /*33d70*/  IADD3 R7, P1, R7, UR8, RZ ;  /* 0x0000000807077c10 */ /* 0x000fc6000ff3e0ff */
[----:B------:R1:W-:Y:S01]  /*33d80*/  STL [R1+0x8bc], R5 ;  /* 0x0008bc0501007387 */ /* 0x0003e20000100800 */
[----:B------:R-:W-:-:S03]  /*33d90*/  IADD3.X R148, R148, UR11, RZ, P1, !PT ;  /* 0x0000000b94947c10 */ /* 0x000fc60008ffe4ff */
[----:B------:R2:W-:Y:S04]  /*33da0*/  LDGSTS.E [R0+0x17200], desc[UR46][R4.64], P0 ;  /* 0x1720000004007fae */ /* 0x0005e8000812186e */
[----:B------:R-:W-:Y:S01]  /*33db0*/  STL [R1+0x8e0], R149 ;  /* 0x0008e09501007387 */ /* 0x000fe20000100800 */
[----:B--2---:R-:W-:Y:S02]  /*33dc0*/  IMAD.MOV.U32 R4, RZ, RZ, R149 ;  /* 0x000000ffff047224 */ /* 0x004fe400078e0095 */
[----:B-1----:R-:W-:Y:S01]  /*33dd0*/  IMAD.MOV.U32 R5, RZ, RZ, R150 ;  /* 0x000000ffff057224 */ /* 0x002fe200078e0096 */
[----:B------:R1:W-:Y:S04]  /*33de0*/  STL [R1+0x8dc], R150 ;  /* 0x0008dc9601007387 */ /* 0x0003e80000100800 */
[----:B------:R2:W-:Y:S04]  /*33df0*/  LDGSTS.E [R0+0x17600], desc[UR46][R4.64], P0 ;  /* 0x1760000004007fae */ /* 0x0005e8000812186e */
[----:B------:R-:W-:Y:S04]  /*33e00*/  STL [R1+0x900], R7 ;  /* 0x0009000701007387 */ /* 0x000fe80000100800 */
[----:B------:R-:W-:Y:S01]  /*33e10*/  STL [R1+0x8fc], R148 ;  /* 0x0008fc9401007387 */ /* 0x000fe20000100800 */
[----:B--2---:R-:W-:-:S02]  /*33e20*/  IMAD.MOV.U32 R4, RZ, RZ, R7 ;  /* 0x000000ffff047224 */ /* 0x004fc400078e0007 */
[----:B------:R-:W-:Y:S01]  /*33e30*/  IMAD.MOV.U32 R5, RZ, RZ, R148 ;  /* 0x000000ffff057224 */ /* 0x000fe200078e0094 */
[----:B------:R-:W-:Y:S04]  /*33e40*/  STL [R1+0x920], R3 ;  /* 0x0009200301007387 */ /* 0x000fe80000100800 */
[----:B------:R2:W-:Y:S04]  /*33e50*/  LDGSTS.E [R0+0x17a00], desc[UR46][R4.64], P0 ;  /* 0x17a0000004007fae */ /* 0x0005e8000812186e */
[----:B------:R3:W-:Y:S04]  /*33e60*/  STL [R1+0x91c], R6 ;  /* 0x00091c0601007387 */ /* 0x0007e80000100800 */
[----:B-1----:R-:W4:Y:S01]  /*33e70*/  LDL.LU R150, [R1+0x204] ;  /* 0x0002040001967983 */ /* 0x002f220000300800 */
[----:B--2---:R-:W-:-:S03]  /*33e80*/  IMAD.MOV.U32 R5, RZ, RZ, R6 ;  /* 0x000000ffff057224 */ /* 0x004fc600078e0006 */
[----:B---3--:R-:W2:Y:S01]  /*33e90*/  LDL.LU R6, [R1+0x208] ;  /* 0x0002080001067983 */ /* 0x008ea20000300800 */
[----:B------:R-:W-:-:S03]  /*33ea0*/  IMAD.MOV.U32 R4, RZ, RZ, R3 ;  /* 0x000000ffff047224 */ /* 0x000fc600078e0003 */
[----:B------:R-:W3:Y:S04]  /*33eb0*/  LDL.LU R151, [R1+0x224] ;  /* 0x0002240001977983 */ /* 0x000ee80000300800 */
[----:B------:R-:W3:Y:S04]  /*33ec0*/  LDL.LU R148, [R1+0x228] ;  /* 0x0002280001947983 */ /* 0x000ee80000300800 */
[----:B------:R1:W-:Y:S04]  /*33ed0*/  LDGSTS.E [R0+0x17e00], desc[UR46][R4.64], P0 ;  /* 0x17e0000004007fae */ /* 0x0003e8000812186e */
[----:B------:R-:W3:Y:S01]  /*33ee0*/  LDL.LU R3, [R1+0x244] ;  /* 0x0002440001037983 */ /* 0x000ee20000300800 */
[----:B-1----:R-:W-:-:S03]  /*33ef0*/  VIADD R0, R2, UR12 ;  /* 0x0000000c02007c36 */ /* 0x002fc60008000000 */
[----:B------:R-:W3:Y:S04]  /*33f00*/  LDL.LU R2, [R1+0x248] ;  /* 0x0002480001027983 */ /* 0x000ee80000300800 */
[----:B------:R-:W3:Y:S04]  /*33f10*/  LDL.LU R149, [R1+0x264] ;  /* 0x0002640001957983 */ /* 0x000ee80000300800 */
[----:B------:R-:W3:Y:S01]  /*33f20*/  LDL.LU R7, [R1+0x268] ;  /* 0x0002680001077983 */ /* 0x000ee20000300800 */
[----:B------:R-:W-:Y:S02]  /*33f30*/  IADD3 R207, P1, R207, UR8, RZ ;  /* 0x00000008cfcf7c10 */ /* 0x000fe4000ff3e0ff */
[----:B------:R-:W-:-:S02]  /*33f40*/  IADD3 R215, P2, R215, UR8, RZ ;  /* 0x00000008d7d77c10 */ /* 0x000fc4000ff5e0ff */
[----:B------:R-:W-:Y:S01]  /*33f50*/  IADD3.X R206, R206, UR11, RZ, P1, !PT ;  /* 0x0000000bcece7c10 */ /* 0x000fe20008ffe4ff */
[----:B------:R-:W-:Y:S01]  /*33f60*/  IMAD.MOV.U32 R4, RZ, RZ, R207 ;  /* 0x000000ffff047224 */ /* 0x000fe200078e00cf */
[----:B------:R-:W-:-:S03]  /*33f70*/  IADD3.X R214, R214, UR11, RZ, P2, !PT ;  /* 0x0000000bd6d67c10 */ /* 0x000fc600097fe4ff */
[----:B------:R-:W-:Y:S01]  /*33f80*/  IMAD.MOV.U32 R5, RZ, RZ, R206 ;  /* 0x000000ffff057224 */ /* 0x000fe200078e00ce */
[----:B------:R-:W-:-:S04]  /*33f90*/  IADD3 R223, P1, R223, UR8, RZ ;  /* 0x00000008dfdf7c10 */ /* 0x000fc8000ff3e0ff */
[----:B------:R1:W-:Y:S01]  /*33fa0*/  LDGSTS.E [R0+0x300], desc[UR46][R4.64], P0 ;  /* 0x0030000004007fae */ /* 0x0003e2000812186e */
[----:B------:R-:W-:Y:S02]  /*33fb0*/  IADD3.X R222, R222, UR11, RZ, P1, !PT ;  /* 0x0000000bdede7c10 */ /* 0x000fe40008ffe4ff */
[----:B------:R-:W-:Y:S01]  /*33fc0*/  IADD3 R231, P2, R231, UR8, RZ ;  /* 0x00000008e7e77c10 */ /* 0x000fe2000ff5e0ff */
[----:B-1----:R-:W-:Y:S02]  /*33fd0*/  IMAD.MOV.U32 R4, RZ, RZ, R215 ;  /* 0x000000ffff047224 */ /* 0x002fe400078e00d7 */
[----:B------:R-:W-:Y:S01]  /*33fe0*/  IMAD.MOV.U32 R5, RZ, RZ, R214 ;  /* 0x000000ffff057224 */ /* 0x000fe200078e00d6 */
[----:B------:R-:W-:-:S04]  /*33ff0*/  IADD3.X R230, R230, UR11, RZ, P2, !PT ;  /* 0x0000000be6e67c10 */ /* 0x000fc800097fe4ff */
[----:B------:R1:W-:Y:S01]  /*34000*/  LDGSTS.E [R0+0x700], desc[UR46][R4.64], P0 ;  /* 0x0070000004007fae */ /* 0x0003e2000812186e */
[----:B------:R-:W-:Y:S02]  /*34010*/  IADD3 R239, P1, R239, UR8, RZ ;  /* 0x00000008efef7c10 */ /* 0x000fe4000ff3e0ff */
[----:B------:R-:W-:Y:S02]  /*34020*/  IADD3 R247, P2, R247, UR8, RZ ;  /* 0x00000008f7f77c10 */ /* 0x000fe4000ff5e0ff */
[----:B------:R-:W-:Y:S01]  /*34030*/  IADD3.X R238, R238, UR11, RZ, P1, !PT ;  /* 0x0000000beeee7c10 */ /* 0x000fe20008ffe4ff */
[----:B-1----:R-:W-:Y:S02]  /*34040*/  IMAD.MOV.U32 R4, RZ, RZ, R223 ;  /* 0x000000ffff047224 */ /* 0x002fe400078e00df */
[----:B------:R-:W-:-:S05]  /*34050*/  IMAD.MOV.U32 R5, RZ, RZ, R222 ;  /* 0x000000ffff057224 */ /* 0x000fca00078e00de */
[----:B------:R1:W-:Y:S01]  /*34060*/  LDGSTS.E [R0+0xb00], desc[UR46][R4.64], P0 ;  /* 0x00b0000004007fae */ /* 0x0003e2000812186e */
[----:B------:R-:W-:Y:S01]  /*34070*/  IADD3.X R246, R246, UR11, RZ, P2, !PT ;  /* 0x0000000bf6f67c10 */ /* 0x000fe200097fe4ff */
        /* <DEDUP_REMOVED lines=9> */
[----:B--2---:R-:W-:-:S04]  /*34110*/  IADD3 R6, P1, R6, UR8, RZ ;  /* 0x0000000806067c10 */ /* 0x004fc8000ff3e0ff */
[----:B----4-:R-:W-:Y:S02]  /*34120*/  IADD3.X R150, R150, UR11, RZ, P1, !PT ;  /* 0x0000000b96967c10 */ /* 0x010fe40008ffe4ff */
[----:B---3--:R-:W-:Y:S01]  /*34130*/  IADD3 R148, P2, R148, UR8, RZ ;  /* 0x0000000894947c10 */ /* 0x008fe2000ff5e0ff */
[----:B------:R2:W-:Y:S01]  /*34140*/  STL [R1+0x208], R6 ;  /* 0x0002080601007387 */ /* 0x0005e20000100800 */
[----:B-1----:R-:W-:Y:S02]  /*34150*/  IMAD.MOV.U32 R4, RZ, RZ, R6 ;  /* 0x000000ffff047224 */ /* 0x002fe400078e0006 */
[----:B------:R-:W-:Y:S01]  /*34160*/  IADD3.X R151, R151, UR11, RZ, P2, !PT ;  /* 0x0000000b97977c10 */ /* 0x000fe200097fe4ff */
[----:B------:R-:W-:Y:S01]  /*34170*/  IMAD.MOV.U32 R5, RZ, RZ, R150 ;  /* 0x000000ffff057224 */ /* 0x000fe200078e0096 */
[----:B------:R1:W-:Y:S04]  /*34180*/  STL [R1+0x204], R150 ;  /* 0x0002049601007387 */ /* 0x0003e80000100800 */
[----:B------:R3:W-:Y:S04]  /*34190*/  STL [R1+0x228], R148 ;  /* 0x0002289401007387 */ /* 0x0007e80000100800 */
[----:B--2---:R-:W2:Y:S01]  /*341a0*/  LDL.LU R6, [R1+0x288] ;  /* 0x0002880001067983 */ /* 0x004ea20000300800 */
[----:B------:R-:W-:-:S03]  /*341b0*/  IADD3 R2, P1, R2, UR8, RZ ;  /* 0x0000000802027c10 */ /* 0x000fc6000ff3e0ff */
[----:B------:R4:W-:Y:S04]  /*341c0*/  STL [R1+0x224], R151 ;  /* 0x0002249701007387 */ /* 0x0009e80000100800 */
[----:B------:R3:W-:Y:S01]  /*341d0*/  LDGSTS.E [R0+0x1b00], desc[UR46][R4.64], P0 ;  /* 0x01b0000004007fae */ /* 0x0007e2000812186e */
[----:B------:R-:W-:-:S03]  /*341e0*/  IADD3.X R3, R3, UR11, RZ, P1, !PT ;  /* 0x0000000b03037c10 */ /* 0x000fc60008ffe4ff */
[----:B-1----:R-:W2:Y:S01]  /*341f0*/  LDL.LU R150, [R1+0x2a8] ;  /* 0x0002a80001967983 */ /* 0x002ea20000300800 */
[----:B------:R-:W-:Y:S01]  /*34200*/  IADD3 R7, P2, R7, UR8, RZ ;  /* 0x0000000807077c10 */ /* 0x000fe2000ff5e0ff */
[----:B---3--:R-:W-:Y:S02]  /*34210*/  IMAD.MOV.U32 R4, RZ, RZ, R148 ;  /* 0x000000ffff047224 */ /* 0x008fe400078e0094 */
[----:B------:R-:W-:Y:S01]  /*34220*/  IMAD.MOV.U32 R5, RZ, RZ, R151 ;  /* 0x000000ffff057224 */ /* 0x000fe200078e0097 */
[----:B------:R-:W3:Y:S01]  /*34230*/  LDL.LU R148, [R1+0x284] ;  /* 0x0002840001947983 */ /* 0x000ee20000300800 */
[----:B------:R-:W-:-:S03]  /*34240*/  IADD3.X R149, R149, UR11, RZ, P2, !PT ;  /* 0x0000000b95957c10 */ /* 0x000fc600097fe4ff */
[----:B----4-:R-:W4:Y:S04]  /*34250*/  LDL.LU R151, [R1+0x2a4] ;  /* 0x0002a40001977983 */ /* 0x010f280000300800 */
[----:B------:R1:W-:Y:S04]  /*34260*/  LDGSTS.E [R0+0x1f00], desc[UR46][R4.64], P0 ;  /* 0x01f0000004007fae */ /* 0x0003e8000812186e */
[----:B------:R1:W-:Y:S04]  /*34270*/  STL [R1+0x248], R2 ;  /* 0x0002480201007387 */ /* 0x0003e80000100800 */
[----:B------:R1:W-:Y:S02]  /*34280*/  STL [R1+0x244], R3 ;  /* 0x0002440301007387 */ /* 0x0003e40000100800 */
[----:B-1----:R-:W-:-:S02]  /*34290*/  IMAD.MOV.U32 R4, RZ, RZ, R2 ;  /* 0x000000ffff047224 */ /* 0x002fc400078e0002 */
[----:B------:R-:W-:Y:S01]  /*342a0*/  IMAD.MOV.U32 R5, RZ, RZ, R3 ;  /* 0x000000ffff057224 */ /* 0x000fe200078e0003 */
[----:B------:R1:W-:Y:S04]  /*342b0*/  STL [R1+0x268], R7 ;  /* 0x0002680701007387 */ /* 0x0003e80000100800 */
[----:B------:R-:W4:Y:S04]  /*342c0*/  LDL.LU R2, [R1+0x2c8] ;  /* 0x0002c80001027983 */ /* 0x000f280000300800 */
[----:B------:R1:W-:Y:S04]  /*342d0*/  STL [R1+0x264], R149 ;  /* 0x0002649501007387 */ /* 0x0003e80000100800 */
[----:B------:R1:W-:Y:S04]  /*342e0*/  LDGSTS.E [R0+0x2300], desc[UR46][R4.64], P0 ;  /* 0x0230000004007fae */ /* 0x0003e8000812186e */
[----:B------:R-:W4:Y:S01]  /*342f0*/  LDL.LU R3, [R1+0x2e8] ;  /* 0x0002e80001037983 */ /* 0x000f220000300800 */
[----:B-1----:R-:W-:-:S03]  /*34300*/  IMAD.MOV.U32 R4, RZ, RZ, R7 ;  /* 0x000000ffff047224 */ /* 0x002fc600078e0007 */
        /* <DEDUP_REMOVED lines=8> */
[----:B---3--:R-:W-:Y:S02]  /*34390*/  IADD3.X R148, R148, UR11, RZ, P1, !PT ;  /* 0x0000000b94947c10 */ /* 0x008fe40008ffe4ff */
[----:B----4-:R-:W-:-:S03]  /*343a0*/  IADD3.X R151, R151, UR11, RZ, P2, !PT ;  /* 0x0000000b97977c10 */ /* 0x010fc600097fe4ff */
[----:B------:R-:W-:Y:S01]  /*343b0*/  IMAD.MOV.U32 R5, RZ, RZ, R148 ;  /* 0x000000ffff057224 */ /* 0x000fe200078e0094 */
[----:B------:R1:W-:Y:S04]  /*343c0*/  STL [R1+0x284], R148 ;  /* 0x0002849401007387 */ /* 0x0003e80000100800 */
[----:B------:R3:W-:Y:S04]  /*343d0*/  STL [R1+0x2a8], R150 ;  /* 0x0002a89601007387 */ /* 0x0007e80000100800 */
[----:B--2---:R-:W2:Y:S04]  /*343e0*/  LDL.LU R6, [R1+0x308] ;  /* 0x0003080001067983 */ /* 0x004ea80000300800 */
[----:B------:R4:W-:Y:S04]  /*343f0*/  STL [R1+0x2a4], R151 ;  /* 0x0002a49701007387 */ /* 0x0009e80000100800 */
[----:B------:R3:W-:Y:S04]  /*34400*/  LDGSTS.E [R0+0x2b00], desc[UR46][R4.64], P0 ;  /* 0x02b0000004007fae */ /* 0x0007e8000812186e */
[----:B-1----:R-:W2:Y:S01]  /*34410*/  LDL.LU R148, [R1+0x328] ;  /* 0x0003280001947983 */ /* 0x002ea20000300800 */
[----:B------:R-:W-:Y:S01]  /*34420*/  IADD3 R2, P1, R2, UR8, RZ ;  /* 0x0000000802027c10 */ /* 0x000fe2000ff3e0ff */
[----:B---3--:R-:W-:-:S02]  /*34430*/  IMAD.MOV.U32 R4, RZ, RZ, R150 ;  /* 0x000000ffff047224 */ /* 0x008fc400078e0096 */
[----:B------:R-:W-:Y:S01]  /*34440*/  IMAD.MOV.U32 R5, RZ, RZ, R151 ;  /* 0x000000ffff057224 */ /* 0x000fe200078e0097 */
[----:B------:R-:W3:Y:S01]  /*34450*/  LDL.LU R150, [R1+0x304] ;  /* 0x0003040001967983 */ /* 0x000ee20000300800 */
[----:B------:R-:W-:-:S03]  /*34460*/  IADD3 R3, P2, R3, UR8, RZ ;  /* 0x0000000803037c10 */ /* 0x000fc6000ff5e0ff */
[----:B----4-:R-:W4:Y:S04]  /*34470*/  LDL.LU R151, [R1+0x324] ;  /* 0x0003240001977983 */ /* 0x010f280000300800 */
[----:B------:R1:W-:Y:S01]  /*34480*/  LDGSTS.E [R0+0x2f00], desc[UR46][R4.64], P0 ;  /* 0x02f0000004007fae */ /* 0x0003e2000812186e */
[----:B------:R-:W-:-:S03]  /*34490*/  IADD3.X R7, R7, UR11, RZ, P1, !PT ;  /* 0x0000000b07077c10 */ /* 0x000fc60008ffe4ff */
[----:B------:R1:W-:Y:S01]  /*344a0*/  STL [R1+0x2c8], R2 ;  /* 0x0002c80201007387 */ /* 0x0003e20000100800 */
[----:B------:R-:W-:-:S03]  /*344b0*/  IADD3.X R149, R149, UR11, RZ, P2, !PT ;  /* 0x0000000b95957c10 */ /* 0x000fc600097fe4ff */
[----:B------:R1:W-:Y:S02]  /*344c0*/  STL [R1+0x2c4], R7 ;  /* 0x0002c40701007387 */ /* 0x0003e40000100800 */
[----:B-1----:R-:W-:Y:S02]  /*344d0*/  IMAD.MOV.U32 R4, RZ, RZ, R2 ;  /* 0x000000ffff047224 */ /* 0x002fe400078e0002 */
        /* <DEDUP_REMOVED lines=307> */
[----:B------:R-:W-:Y:S04]  /*35810*/  STL [R1+0x728], R148 ;  /* 0x0007289401007387 */ /* 0x000fe80000100800 */
[----:B--2---:R-:W2:Y:S04]  /*35820*/  LDL.LU R6, [R1+0x788] ;  /* 0x0007880001067983 */ /* 0x004ea80000300800 */
[----:B------:R3:W-:Y:S04]  /*35830*/  STL [R1+0x724], R151 ;  /* 0x0007249701007387 */ /* 0x0007e80000100800 */
[----:B------:R4:W-:Y:S04]  /*35840*/  LDGSTS.E [R0+0x13b00], desc[UR46][R4.64], P0 ;  /* 0x13b0000004007fae */ /* 0x0009e8000812186e */
[----:B-1----:R-:W2:Y:S01]  /*35850*/  LDL.LU R150, [R1+0x7a8] ;  /* 0x0007a80001967983 */ /* 0x002ea20000300800 */
[----:B------:R-:W-:Y:S01]  /*35860*/  IADD3 R2, P1, R2, UR8, RZ ;  /* 0x0000000802027c10 */ /* 0x000fe2000ff3e0ff */
[----:B----4-:R-:W-:-:S02]  /*35870*/  IMAD.MOV.U32 R4, RZ, RZ, R148 ;  /* 0x000000ffff047224 */ /* 0x010fc400078e0094 */
[----:B------:R-:W-:Y:S02]  /*35880*/  IMAD.MOV.U32 R5, RZ, RZ, R151 ;  /* 0x000000ffff057224 */ /* 0x000fe400078e0097 */
[----:B---3--:R-:W3:Y:S01]  /*35890*/  LDL.LU R151, [R1+0x784] ;  /* 0x0007840001977983 */ /* 0x008ee20000300800 */
[----:B------:R-:W-:-:S03]  /*358a0*/  IADD3 R7, P2, R7, UR8, RZ ;  /* 0x0000000807077c10 */ /* 0x000fc6000ff5e0ff */
[----:B------:R-:W4:Y:S04]  /*358b0*/  LDL.LU R148, [R1+0x7a4] ;  /* 0x0007a40001947983 */ /* 0x000f280000300800 */
        /* <DEDUP_REMOVED lines=18> */
[----:B-1----:R-:W-:Y:S01]  /*359e0*/  IMAD.MOV.U32 R4, RZ, RZ, R6 ;  /* 0x000000ffff047224 */ /* 0x002fe200078e0006 */
[----:B------:R-:W-:Y:S02]  /*359f0*/  IADD3 R150, P2, R150, UR8, RZ ;  /* 0x0000000896967c10 */ /* 0x000fe4000ff5e0ff */
[----:B---3--:R-:W-:Y:S02]  /*35a00*/  IADD3.X R151, R151, UR11, RZ, P1, !PT ;  /* 0x0000000b97977c10 */ /* 0x008fe40008ffe4ff */
[----:B----4-:R-:W-:-:S03]  /*35a10*/  IADD3.X R148, R148, UR11, RZ, P2, !PT ;  /* 0x0000000b94947c10 */ /* 0x010fc600097fe4ff */
[----:B------:R-:W-:Y:S01]  /*35a20*/  IMAD.MOV.U32 R5, RZ, RZ, R151 ;  /* 0x000000ffff057224 */ /* 0x000fe200078e0097 */
[----:B------:R-:W-:Y:S04]  /*35a30*/  STL [R1+0x788], R6 ;  /* 0x0007880601007387 */ /* 0x000fe80000100800 */
[----:B------:R1:W-:Y:S04]  /*35a40*/  LDGSTS.E [R0+0x14b00], desc[UR46][R4.64], P0 ;  /* 0x14b0000004007fae */ /* 0x0003e8000812186e */
[----:B------:R2:W-:Y:S04]  /*35a50*/  STL [R1+0x784], R151 ;  /* 0x0007849701007387 */ /* 0x0005e80000100800 */
[----:B------:R-:W-:Y:S01]  /*35a60*/  STL [R1+0x7a8], R150 ;  /* 0x0007a89601007387 */ /* 0x000fe20000100800 */
[----:B-1----:R-:W-:-:S02]  /*35a70*/  IMAD.MOV.U32 R4, RZ, RZ, R150 ;  /* 0x000000ffff047224 */ /* 0x002fc400078e0096 */
[----:B------:R-:W-:Y:S01]  /*35a80*/  IMAD.MOV.U32 R5, RZ, RZ, R148 ;  /* 0x000000ffff057224 */ /* 0x000fe200078e0094 */
[----:B--2---:R-:W2:Y:S01]  /*35a90*/  LDL.LU R151, [R1+0x808] ;  /* 0x0008080001977983 */ /* 0x004ea20000300800 */
[----:B------:R-:W-:-:S03]  /*35aa0*/  IADD3 R2, P1, R2, UR8, RZ ;  /* 0x0000000802027c10 */ /* 0x000fc6000ff3e0ff */
[----:B------:R1:W-:Y:S04]  /*35ab0*/  LDGSTS.E [R0+0x14f00], desc[UR46][R4.64], P0 ;  /* 0x14f0000004007fae */ /* 0x0003e8000812186e */
[----:B------:R3:W-:Y:S04]  /*35ac0*/  STL [R1+0x7a4], R148 ;  /* 0x0007a49401007387 */ /* 0x0007e80000100800 */
[----:B------:R-:W4:Y:S01]  /*35ad0*/  LDL.LU R6, [R1+0x828] ;  /* 0x0008280001067983 */ /* 0x000f220000300800 */
[----:B------:R-:W-:Y:S01]  /*35ae0*/  IADD3 R3, P2, R3, UR8, RZ ;  /* 0x0000000803037c10 */ /* 0x000fe2000ff5e0ff */
[----:B-1----:R-:W-:-:S02]  /*35af0*/  IMAD.MOV.U32 R4, RZ, RZ, R2 ;  /* 0x000000ffff047224 */ /* 0x002fc400078e0002 */
[----:B---3--:R-:W5:Y:S04]  /*35b00*/  LDL.LU R148, [R1+0xf94] ;  /* 0x000f940001947983 */ /* 0x008f680000300800 */
[----:B------:R-:W3:Y:S01]  /*35b10*/  LDL.LU R150, [R1+0x824] ;  /* 0x0008240001967983 */ /* 0x000ee20000300800 */
[----:B------:R-:W-:Y:S02]  /*35b20*/  IADD3.X R7, R7, UR11, RZ, P1, !PT ;  /* 0x0000000b07077c10 */ /* 0x000fe40008ffe4ff */
[----:B------:R-:W-:-:S03]  /*35b30*/  IADD3.X R149, R149, UR11, RZ, P2, !PT ;  /* 0x0000000b95957c10 */ /* 0x000fc600097fe4ff */
[----:B------:R-:W-:Y:S01]  /*35b40*/  IMAD.MOV.U32 R5, RZ, RZ, R7 ;  /* 0x000000ffff057224 */ /* 0x000fe200078e0007 */
[----:B------:R-:W-:Y:S04]  /*35b50*/  STL [R1+0x7c8], R2 ;  /* 0x0007c80201007387 */ /* 0x000fe80000100800 */
[----:B------:R1:W-:Y:S04]  /*35b60*/  STL [R1+0x7c4], R7 ;  /* 0x0007c40701007387 */ /* 0x0003e80000100800 */
[----:B------:R1:W-:Y:S04]  /*35b70*/  LDGSTS.E [R0+0x15300], desc[UR46][R4.64], P0 ;  /* 0x1530000004007fae */ /* 0x0003e8000812186e */
[----:B------:R-:W-:Y:S04]  /*35b80*/  STL [R1+0x7e8], R3 ;  /* 0x0007e80301007387 */ /* 0x000fe80000100800 */
[----:B-1----:R-:W3:Y:S01]  /*35b90*/  LDL.LU R7, [R1+0x848] ;  /* 0x0008480001077983 */ /* 0x002ee20000300800 */
[----:B------:R-:W-:-:S02]  /*35ba0*/  IMAD.MOV.U32 R4, RZ, RZ, R3 ;  /* 0x000000ffff047224 */ /* 0x000fc400078e0003 */
[----:B------:R-:W-:Y:S01]  /*35bb0*/  IMAD.MOV.U32 R5, RZ, RZ, R149 ;  /* 0x000000ffff057224 */ /* 0x000fe200078e0095 */
[----:B------:R1:W-:Y:S04]  /*35bc0*/  STL [R1+0x7e4], R149 ;  /* 0x0007e49501007387 */ /* 0x0003e80000100800 */
[----:B------:R-:W3:Y:S04]  /*35bd0*/  LDL.LU R2, [R1+0x868] ;  /* 0x0008680001027983 */ /* 0x000ee80000300800 */
[----:B------:R2:W-:Y:S04]  /*35be0*/  LDGSTS.E [R0+0x15700], desc[UR46][R4.64], P0 ;  /* 0x1570000004007fae */ /* 0x0005e8000812186e */
[----:B-1----:R-:W5:Y:S04]  /*35bf0*/  LDL.LU R149, [R1+0xf90] ;  /* 0x000f900001957983 */ /* 0x002f680000300800 */
[----:B------:R-:W3:Y:S04]  /*35c00*/  LDL.LU R3, [R1+0x864] ;  /* 0x0008640001037983 */ /* 0x000ee80000300800 */
[----:B------:R-:W3:Y:S01]  /*35c10*/  LDL.LU R5, [R1+0x804] ;  /* 0x0008040001057983 */ /* 0x000ee20000300800 */
[----:B--2---:R-:W-:-:S05]  /*35c20*/  IADD3 R151, P1, R151, UR8, RZ ;  /* 0x0000000897977c10 */ /* 0x004fca000ff3e0ff */
[----:B------:R-:W-:Y:S01]  /*35c30*/  IMAD.MOV.U32 R4, RZ, RZ, R151 ;  /* 0x000000ffff047224 */ /* 0x000fe200078e0097 */
[----:B----4-:R-:W-:Y:S01]  /*35c40*/  IADD3 R6, P2, R6, UR8, RZ ;  /* 0x0000000806067c10 */ /* 0x010fe2000ff5e0ff */
[----:B------:R1:W-:Y:S03]  /*35c50*/  STL [R1+0x808], R151 ;  /* 0x0008089701007387 */ /* 0x0003e60000100800 */
[----:B---3--:R-:W-:Y:S02]  /*35c60*/  IADD3.X R150, R150, UR11, RZ, P2, !PT ;  /* 0x0000000b96967c10 */ /* 0x008fe400097fe4ff */
[----:B------:R-:W-:-:S05]  /*35c70*/  IADD3.X R5, R5, UR11, RZ, P1, !PT ;  /* 0x0000000b05057c10 */ /* 0x000fca0008ffe4ff */
[----:B------:R2:W-:Y:S04]  /*35c80*/  STL [R1+0x804], R5 ;  /* 0x0008040501007387 */ /* 0x0005e80000100800 */
[----:B------:R3:W-:Y:S04]  /*35c90*/  LDGSTS.E [R0+0x15b00], desc[UR46][R4.64], P0 ;  /* 0x15b0000004007fae */ /* 0x0007e8000812186e */
[----:B------:R-:W-:Y:S04]  /*35ca0*/  STL [R1+0x828], R6 ;  /* 0x0008280601007387 */ /* 0x000fe80000100800 */
[----:B-1----:R-:W4:Y:S01]  /*35cb0*/  LDL.LU R151, [R1+0x8a8] ;  /* 0x0008a80001977983 */ /* 0x002f220000300800 */
[----:B---3--:R-:W-:-:S02]  /*35cc0*/  IMAD.MOV.U32 R4, RZ, RZ, R6 ;  /* 0x000000ffff047224 */ /* 0x008fc400078e0006 */
[----:B--2---:R-:W-:Y:S01]  /*35cd0*/  IMAD.MOV.U32 R5, RZ, RZ, R150 ;  /* 0x000000ffff057224 */ /* 0x004fe200078e0096 */
[----:B------:R1:W-:Y:S04]  /*35ce0*/  STL [R1+0x824], R150 ;  /* 0x0008249601007387 */ /* 0x0003e80000100800 */
[----:B------:R2:W-:Y:S04]  /*35cf0*/  LDGSTS.E [R0+0x15f00], desc[UR46][R4.64], P0 ;  /* 0x15f0000004007fae */ /* 0x0005e8000812186e */
[----:B-1----:R-:W3:Y:S04]  /*35d00*/  LDL.LU R150, [R1+0x8a4] ;  /* 0x0008a40001967983 */ /* 0x002ee80000300800 */
[----:B------:R-:W3:Y:S04]  /*35d10*/  LDL.LU R6, [R1+0x8e8] ;  /* 0x0008e80001067983 */ /* 0x000ee80000300800 */
[----:B------:R-:W4:Y:S01]  /*35d20*/  LDL.LU R5, [R1+0x844] ;  /* 0x0008440001057983 */ /* 0x000f220000300800 */
[----:B------:R-:W-:-:S02]  /*35d30*/  IADD3 R7, P1, R7, UR8, RZ ;  /* 0x0000000807077c10 */ /* 0x000fc4000ff3e0ff */
[----:B------:R-:W-:-:S03]  /*35d40*/  IADD3 R2, P2, R2, UR8, RZ ;  /* 0x0000000802027c10 */ /* 0x000fc6000ff5e0ff */
[----:B--2---:R-:W-:Y:S01]  /*35d50*/  IMAD.MOV.U32 R4, RZ, RZ, R7 ;  /* 0x000000ffff047224 */ /* 0x004fe200078e0007 */
[----:B------:R-:W-:Y:S01]  /*35d60*/  IADD3.X R3, R3, UR11, RZ, P2, !PT ;  /* 0x0000000b03037c10 */ /* 0x000fe200097fe4ff */
[----:B------:R1:W-:Y:S01]  /*35d70*/  STL [R1+0x848], R7 ;  /* 0x0008480701007387 */ /* 0x0003e20000100800 */
[----:B----4-:R-:W-:-:S05]  /*35d80*/  IADD3.X R5, R5, UR11, RZ, P1, !PT ;  /* 0x0000000b05057c10 */ /* 0x010fca0008ffe4ff */
[----:B------:R2:W-:Y:S04]  /*35d90*/  STL [R1+0x844], R5 ;  /* 0x0008440501007387 */ /* 0x0005e80000100800 */
[----:B------:R4:W-:Y:S04]  /*35da0*/  LDGSTS.E [R0+0x16300], desc[UR46][R4.64], P0 ;  /* 0x1630000004007fae */ /* 0x0009e8000812186e */
[----:B------:R3:W-:Y:S04]  /*35db0*/  STL [R1+0x868], R2 ;  /* 0x0008680201007387 */ /* 0x0007e80000100800 */
[----:B-1----:R-:W3:Y:S01]  /*35dc0*/  LDL.LU R7, [R1+0x8e4] ;  /* 0x0008e40001077983 */ /* 0x002ee20000300800 */
[----:B----4-:R-:W-:-:S02]  /*35dd0*/  IMAD.MOV.U32 R4, RZ, RZ, R2 ;  /* 0x000000ffff047224 */ /* 0x010fc400078e0002 */
[----:B--2---:R-:W-:Y:S01]  /*35de0*/  IMAD.MOV.U32 R5, RZ, RZ, R3 ;  /* 0x000000ffff057224 */ /* 0x004fe200078e0003 */
[----:B------:R1:W-:Y:S04]  /*35df0*/  STL [R1+0x864], R3 ;  /* 0x0008640301007387 */ /* 0x0003e80000100800 */
[----:B---3--:R-:W2:Y:S04]  /*35e00*/  LDL.LU R2, [R1+0x924] ;  /* 0x0009240001027983 */ /* 0x008ea80000300800 */
[----:B------:R3:W-:Y:S04]  /*35e10*/  LDGSTS.E [R0+0x16700], desc[UR46][R4.64], P0 ;  /* 0x1670000004007fae */ /* 0x0007e8000812186e */
[----:B-1----:R-:W4:Y:S04]  /*35e20*/  LDL.LU R3, [R1+0x928] ;  /* 0x0009280001037983 */ /* 0x002f280000300800 */
[----:B------:R-:W2:Y:S04]  /*35e30*/  LDL.LU R4, [R1+0x884] ;  /* 0x0008840001047983 */ /* 0x000ea80000300800 */
[----:B------:R-:W3:Y:S01]  /*35e40*/  LDL.LU R5, [R1+0x888] ;  /* 0x0008880001057983 */ /* 0x000ee20000300800 */
[----:B------:R-:W-:-:S04]  /*35e50*/  IADD3 R151, P2, R151, UR8, RZ ;  /* 0x0000000897977c10 */ /* 0x000fc8000ff5e0ff */
[----:B------:R-:W-:Y:S02]  /*35e60*/  IADD3.X R150, R150, UR11, RZ, P2, !PT ;  /* 0x0000000b96967c10 */ /* 0x000fe400097fe4ff */
[----:B---3--:R-:W-:-:S04]  /*35e70*/  IADD3 R5, P1, R5, UR8, RZ ;  /* 0x0000000805057c10 */ /* 0x008fc8000ff3e0ff */
[----:B--2---:R-:W-:Y:S01]  /*35e80*/  IADD3.X R4, R4, UR11, RZ, P1, !PT ;  /* 0x0000000b04047c10 */ /* 0x004fe20008ffe4ff */
[----:B------:R1:W-:Y:S04]  /*35e90*/  STL [R1+0x888], R5 ;  /* 0x0008880501007387 */ /* 0x0003e80000100800 */
[----:B------:R2:W-:Y:S01]  /*35ea0*/  STL [R1+0x884], R4 ;  /* 0x0008840401007387 */ /* 0x0005e20000100800 */
[----:B-1----:R-:W-:-:S04]  /*35eb0*/  LOP3.LUT R5, R5, R4, RZ, 0x3c, !PT ;  /* 0x0000000405057212 */ /* 0x002fc800078e3cff */
[----:B--2---:R-:W-:-:S04]  /*35ec0*/  LOP3.LUT R4, R5, R4, RZ, 0x3c, !PT ;  /* 0x0000000405047212 */ /* 0x004fc800078e3cff */
[----:B------:R-:W-:Y:S01]  /*35ed0*/  LOP3.LUT R5, R5, R4, RZ, 0x3c, !PT ;  /* 0x0000000405057212 */ /* 0x000fe200078e3cff */
[----:B------:R-:W-:Y:S04]  /*35ee0*/  STL [R1+0x8a8], R151 ;  /* 0x0008a89701007387 */ /* 0x000fe80000100800 */
[----:B------:R1:W-:Y:S04]  /*35ef0*/  LDGSTS.E [R0+0x16b00], desc[UR46][R4.64], P0 ;  /* 0x16b0000004007fae */ /* 0x0003e8000812186e */
[----:B------:R2:W-:Y:S01]  /*35f00*/  STL [R1+0x8a4], R150 ;  /* 0x0008a49601007387 */ /* 0x0005e20000100800 */
[----:B-1----:R-:W-:-:S02]  /*35f10*/  IMAD.MOV.U32 R4, RZ, RZ, R151 ;  /* 0x000000ffff047224 */ /* 0x002fc400078e0097 */
[----:B------:R-:W-:Y:S02]  /*35f20*/  IMAD.MOV.U32 R5, RZ, RZ, R150 ;  /* 0x000000ffff057224 */ /* 0x000fe400078e0096 */
[----:B--2---:R-:W5:Y:S04]  /*35f30*/  LDL.LU R150, [R1+0xf8c] ;  /* 0x000f8c0001967983 */ /* 0x004f680000300800 */
[----:B------:R-:W5:Y:S04]  /*35f40*/  LDL.LU R151, [R1+0xf88] ;  /* 0x000f880001977983 */ /* 0x000f680000300800 */
[----:B------:R1:W-:Y:S04]  /*35f50*/  LDGSTS.E [R0+0x16f00], desc[UR46][R4.64], P0 ;  /* 0x16f0000004007fae */ /* 0x0003e8000812186e */
[----:B------:R-:W2:Y:S04]  /*35f60*/  LDL.LU R4, [R1+0x8c4] ;  /* 0x0008c40001047983 */ /* 0x000ea80000300800 */
[----:B------:R-:W1:Y:S01]  /*35f70*/  LDL.LU R5, [R1+0x8c8] ;  /* 0x0008c80001057983 */ /* 0x000e620000300800 */
[----:B------:R-:W-:-:S04]  /*35f80*/  IADD3 R6, P2, R6, UR8, RZ ;  /* 0x0000000806067c10 */ /* 0x000fc8000ff5e0ff */
[----:B------:R-:W-:Y:S02]  /*35f90*/  IADD3.X R7, R7, UR11, RZ, P2, !PT ;  /* 0x0000000b07077c10 */ /* 0x000fe400097fe4ff */
[----:B-1----:R-:W-:-:S04]  /*35fa0*/  IADD3 R5, P1, R5, UR8, RZ ;  /* 0x0000000805057c10 */ /* 0x002fc8000ff3e0ff */
        /* <DEDUP_REMOVED lines=10> */
[----:B------:R-:W-:Y:S01]  /*36050*/  IMAD.MOV.U32 R5, RZ, RZ, R7 ;  /* 0x000000ffff057224 */ /* 0x000fe200078e0007 */
[----:B----4-:R-:W-:Y:S01]  /*36060*/  IADD3 R3, P2, R3, UR8, RZ ;  /* 0x0000000803037c10 */ /* 0x010fe2000ff5e0ff */
[----:B--2---:R-:W5:Y:S01]  /*36070*/  LDL.LU R7, [R1+0xf84] ;  /* 0x000f840001077983 */ /* 0x004f620000300800 */
[----:B------:R-:W1:Y:S03]  /*36080*/  LDC R6, c[0x0][0x230] ;  /* 0x00008c00ff067b82 */ /* 0x000e660000000800 */
[----:B------:R2:W-:Y:S04]  /*36090*/  LDGSTS.E [R0+0x17700], desc[UR46][R4.64], P0 ;  /* 0x1770000004007fae */ /* 0x0005e8000812186e */
[----:B------:R-:W3:Y:S04]  /*360a0*/  LDL.LU R4, [R1+0x904] ;  /* 0x0009040001047983 */ /* 0x000ee80000300800 */
[----:B------:R-:W2:Y:S01]  /*360b0*/  LDL.LU R5, [R1+0x908] ;  /* 0x0009080001057983 */ /* 0x000ea20000300800 */
[----:B------:R-:W-:Y:S01]  /*360c0*/  IADD3.X R2, R2, UR11, RZ, P2, !PT ;  /* 0x0000000b02027c10 */ /* 0x000fe200097fe4ff */
[----:B-1----:R-:W-:Y:S01]  /*360d0*/  VIADD R6, R6, 0x3f ;  /* 0x0000003f06067836 */ /* 0x002fe20000000000 */
[----:B--2---:R-:W-:-:S04]  /*360e0*/  IADD3 R5, P1, R5, UR8, RZ ;  /* 0x0000000805057c10 */ /* 0x004fc8000ff3e0ff */
[----:B---3--:R-:W-:Y:S01]  /*360f0*/  IADD3.X R4, R4, UR11, RZ, P1, !PT ;  /* 0x0000000b04047c10 */ /* 0x008fe20008ffe4ff */
        /* <DEDUP_REMOVED lines=8> */
[----:B-1----:R-:W-:-:S03]  /*36180*/  IMAD.MOV.U32 R5, RZ, RZ, R2 ;  /* 0x000000ffff057224 */ /* 0x002fc600078e0002 */
[----:B--2---:R1:W5:Y:S01]  /*36190*/  LDL.LU R2, [R1+0xf80] ;  /* 0x000f800001027983 */ /* 0x0043620000300800 */
[----:B------:R-:W-:Y:S01]  /*361a0*/  IMAD.MOV.U32 R4, RZ, RZ, R3 ;  /* 0x000000ffff047224 */ /* 0x000fe200078e0003 */
[----:B------:R-:W-:-:S04]  /*361b0*/  SHF.R.S32.HI R3, RZ, 0x1f, R6 ;  /* 0x0000001fff037819 */ /* 0x000fc80000011406 */
[----:B------:R-:W-:Y:S01]  /*361c0*/  LEA.HI R3, R3, R6, RZ, 0x6 ;  /* 0x0000000603037211 */ /* 0x000fe200078f30ff */
[----:B------:R-:W-:Y:S01]  /*361d0*/  UIADD3 UR4, UR4, 0x1, URZ ;  /* 0x0000000104047890 */ /* 0x000fe2000fffe03f */
[----:B------:R-:W2:Y:S02]  /*361e0*/  S2R R6, SR_TID.X ;  /* 0x0000000000067919 */ /* 0x000ea40000002100 */
[----:B------:R-:W-:Y:S01]  /*361f0*/  SHF.R.S32.HI R3, RZ, 0x6, R3 ;  /* 0x00000006ff037819 */ /* 0x000fe20000011403 */
[----:B------:R1:W-:Y:S03]  /*36200*/  LDGSTS.E [R0+0x17f00], desc[UR46][R4.64], P0 ;  /* 0x17f0000004007fae */ /* 0x0003e6000812186e */
[----:B------:R-:W-:Y:S01]  /*36210*/  ISETP.NE.U32.AND P0, PT, R3, UR4, PT ;  /* 0x0000000403007c0c */ /* 0x000fe2000bf05070 */
[----:B------:R-:W0:Y:S01]  /*36220*/  LDGDEPBAR ;  /* 0x00000000000079af */ /* 0x000e220000000000 */
[----:B--2---:R-:W-:-:S04]  /*36230*/  SHF.R.U32.HI R6, RZ, 0x6, R6 ;  /* 0x00000006ff067819 */ /* 0x004fc80000011606 */
[----:B------:R-:W-:-:S07]  /*36240*/  SGXT.U32 R6, R6, 0x1 ;  /* 0x000000010606781a */ /* 0x000fce0000000000 */
[----:B-1----:R-:W-:Y:S05]  /*36250*/  @P0 BRA `(.L_x_1) ;  /* 0xffffff4400380947 */ /* 0x002fea000383ffff */
.L_x_0:
[----:B------:R-:W2:Y:S01]  /*36260*/  LDL.LU R252, [R1+0xaf8] ;  /* 0x000af80001fc7983 */ /* 0x000ea20000300800 */
[----:B------:R-:W-:-:S04]  /*36270*/  DEPBAR.LE SB0, 0x0 ;  /* 0x000080000000791a */ /* 0x000fc80000000000 */
[----:B-----5:R1:W-:Y:S01]  /*36280*/  STL [R1+0xf94], R151 ;  /* 0x000f949701007387 */ /* 0x0203e20000100800 */
[----:B------:R-:W-:Y:S01]  /*36290*/  ULDC UR4, c[0x0][0x22c] ;  /* 0x00008b0000047ab9 */ /* 0x000fe20000000800 */
[----:B------:R-:W-:Y:S01]  /*362a0*/  ULDC UR6, c[0x0][0x22c] ;  /* 0x00008b0000067ab9 */ /* 0x000fe20000000800 */
[----:B------:R-:W3:Y:S01]  /*362b0*/  S2R R0, SR_TID.X ;  /* 0x0000000000007919 */ /* 0x000ee20000002100 */
[----:B-1----:R-:W4:Y:S04]  /*362c0*/  LDL.LU R151, [R1+0xafc] ;  /* 0x000afc0001977983 */ /* 0x002f280000300800 */
[----:B------:R-:W2:Y:S01]  /*362d0*/  LDL.LU R6, [R1+0xb84] ;  /* 0x000b840001067983 */ /* 0x000ea20000300800 */
[----:B------:R-:W1:Y:S01]  /*362e0*/  S2R R3, SR_TID.X ;  /* 0x0000000000037919 */ /* 0x000e620000002100 */
[----:B---3--:R-:W-:-:S02]  /*362f0*/  IMAD.SHL.U32 R4, R0, 0x8, RZ ;  /* 0x0000000800047824 */ /* 0x008fc400078e00ff */
[----:B------:R-:W-:-:S03]  /*36300*/  IMAD.SHL.U32 R0, R0, 0x80, RZ ;  /* 0x0000008000007824 */ /* 0x000fc600078e00ff */
[----:B------:R-:W-:Y:S02]  /*36310*/  LOP3.LUT R4, R4, 0x380, RZ, 0xc0, !PT ;  /* 0x0000038004047812 */ /* 0x000fe400078ec0ff */
[----:B------:R-:W-:-:S04]  /*36320*/  LOP3.LUT R0, R0, 0x400, RZ, 0xc0, !PT ;  /* 0x0000040000007812 */ /* 0x000fc800078ec0ff */
[----:B------:R-:W-:Y:S02]  /*36330*/  IADD3 R0, R4, UR45, R0 ;  /* 0x0000002d04007c10 */ /* 0x000fe4000fffe000 */
[----:B------:R-:W3:Y:S01]  /*36340*/  LDL.LU R4, [R1+0xb80] ;  /* 0x000b800001047983 */ /* 0x000ee20000300800 */
[----:B-1----:R-:W-:-:S05]  /*36350*/  IMAD.SHL.U32 R3, R3, 0x10, RZ ;  /* 0x0000001003037824 */ /* 0x002fca00078e00ff */
[----:B------:R-:W-:Y:S01]  /*36360*/  LOP3.LUT R5, R3, 0x70, RZ, 0xc0, !PT ;  /* 0x0000007003057812 */ /* 0x000fe200078ec0ff */
[----:B------:R-:W-:Y:S06]  /*36370*/  BAR.SYNC.DEFER_BLOCKING 0x0 ;  /* 0x0000000000007b1d */ /* 0x000fec0000010000 */
[----:B----4-:R-:W-:Y:S01]  /*36380*/  STL.64 [R1+0x1190], R150 ;  /* 0x0011909601007387 */ /* 0x010fe20000100a00 */
[----:B--2---:R-:W-:Y:S01]  /*36390*/  ISETP.GE.AND P0, PT, R151, R252, PT ;  /* 0x000000fc9700720c */ /* 0x004fe20003f06270 */
[----:B------:R-:W-:Y:S01]  /*363a0*/  IMAD.IADD R0, R5, 0x1, R0 ;  /* 0x0000000105007824 */ /* 0x000fe200078e0200 */
[----:B------:R-:W-:Y:S01]  /*363b0*/  LOP3.LUT R3, R3, 0x7f0, RZ, 0xc0, !PT ;  /* 0x000007f003037812 */ /* 0x000fe200078ec0ff */
[----:B------:R-:W-:Y:S01]  /*363c0*/  STL.64 [R1+0x1188], R148 ;  /* 0x0011889401007387 */ /* 0x000fe20000100a00 */
[----:B------:R-:W1:Y:S03]  /*363d0*/  LDC R252, c[0x0][0x248] ;  /* 0x00009200fffc7b82 */ /* 0x000e660000000800 */
        /* <DEDUP_REMOVED lines=62> */
[----:B--2---:R-:W2:Y:S04]  /*367c0*/  LDL.LU R24, [R1] ;  /* 0x0000000001187983 */ /* 0x004ea80000300800 */
[----:B------:R-:W2:Y:S04]  /*367d0*/  LDL.LU R25, [R1+0x4] ;  /* 0x0000040001197983 */ /* 0x000ea80000300800 */
[----:B------:R-:W2:Y:S04]  /*367e0*/  LDL.LU R26, [R1+0x8] ;  /* 0x00000800011a7983 */ /* 0x000ea80000300800 */
[----:B------:R-:W2:Y:S04]  /*367f0*/  LDL.LU R27, [R1+0xc] ;  /* 0x00000c00011b7983 */ /* 0x000ea80000300800 */
        /* <DEDUP_REMOVED lines=71> */
[----:B------:R-:W4:Y:S01]  /*36c70*/  LDL.LU R99, [R1+0x12c] ;  /* 0x00012c0001637983 */ /* 0x000f220000300800 */
[----:B------:R-:W-:Y:S01]  /*36c80*/  ISETP.LT.AND P6, PT, R6, UR4, !P0 ;  /* 0x0000000406007c0c */ /* 0x000fe2000c7c1270 */
[----:B------:R-:W-:-:S02]  /*36c90*/  ULDC UR4, c[0x0][0x244] ;  /* 0x0000910000047ab9 */ /* 0x000fc40000000800 */
[----:B------:R-:W4:Y:S01]  /*36ca0*/  LDL.LU R100, [R1+0x130] ;  /* 0x0001300001647983 */ /* 0x000f220000300800 */
[----:B---3--:R-:W-:Y:S01]  /*36cb0*/  ISETP.LT.AND P1, PT, R4, UR6, !P0 ;  /* 0x0000000604007c0c */ /* 0x008fe2000c721270 */
[----:B------:R-:W-:Y:S02]  /*36cc0*/  ULDC.64 UR6, c[0x0][0x220] ;  /* 0x0000880000067ab9 */ /* 0x000fe40000000a00 */
[----:B------:R-:W3:Y:S04]  /*36cd0*/  LDL.LU R101, [R1+0x134] ;  /* 0x0001340001657983 */ /* 0x000ee80000300800 */
[----:B--2---:R-:W-:Y:S01]  /*36ce0*/  STSM.16.M88.4 [R0], R24 ;  /* 0x0000001800007844 */ /* 0x004fe20000000200 */
[----:B------:R-:W-:Y:S06]  /*36cf0*/  BAR.SYNC.DEFER_BLOCKING 0x0 ;  /* 0x0000000000007b1d */ /* 0x000fec0000010000 */
[----:B------:R-:W3:Y:S04]  /*36d00*/  LDL.LU R102, [R1+0x138] ;  /* 0x0001380001667983 */ /* 0x000ee80000300800 */
[----:B------:R-:W3:Y:S04]  /*36d10*/  LDL.LU R103, [R1+0x13c] ;  /* 0x00013c0001677983 */ /* 0x000ee80000300800 */
[----:B------:R-:W2:Y:S04]  /*36d20*/  LDL.LU R104, [R1+0x140] ;  /* 0x0001400001687983 */ /* 0x000ea80000300800 */
[----:B------:R-:W2:Y:S04]  /*36d30*/  LDL.LU R105, [R1+0x144] ;  /* 0x0001440001697983 */ /* 0x000ea80000300800 */
[----:B------:R-:W1:Y:S01]  /*36d40*/  LDS.128 R4, [R3+UR45] ;  /* 0x0000002d03047984 */ /* 0x000e620008000c00 */
[----:B------:R-:W-:Y:S06]  /*36d50*/  BAR.SYNC.DEFER_BLOCKING 0x0 ;  /* 0x0000000000007b1d */ /* 0x000fec0000010000 */
[----:B------:R-:W2:Y:S04]  /*36d60*/  LDL.LU R106, [R1+0x148] ;  /* 0x00014800016a7983 */ /* 0x000ea80000300800 */
        /* <DEDUP_REMOVED lines=23> */
[----:B----4-:R-:W-:Y:S04]  /*36ee0*/  STSM.16.M88.4 [R0], R28 ;  /* 0x0000001c00007844 */ /* 0x010fe80000000200 */
[----:B------:R-:W4:Y:S04]  /*36ef0*/  LDL.LU R130, [R1+0x1a8] ;  /* 0x0001a80001827983 */ /* 0x000f280000300800 */
[----:B------:R-:W4:Y:S01]  /*36f00*/  LDL.LU R131, [R1+0x1ac] ;  /* 0x0001ac0001837983 */ /* 0x000f220000300800 */
[----:B------:R-:W-:Y:S06]  /*36f10*/  BAR.SYNC.DEFER_BLOCKING 0x0 ;  /* 0x0000000000007b1d */ /* 0x000fec0000010000 */
        /* <DEDUP_REMOVED lines=20> */
[----:B-1----:R-:W-:Y:S04]  /*37060*/  STL.64 [R1+0x200], R4 ;  /* 0x0002000401007387 */ /* 0x002fe80000100a00 */
[----:B------:R-:W-:Y:S04]  /*37070*/  STL.64 [R1+0x208], R6 ;  /* 0x0002080601007387 */ /* 0x000fe80000100a00 */
[----:B------:R-:W1:Y:S01]  /*37080*/  LDS.128 R4, [R3+UR45] ;  /* 0x0000002d03047984 */ /* 0x000e620008000c00 */
[----:B------:R-:W-:Y:S06]  /*37090*/  BAR.SYNC.DEFER_BLOCKING 0x0 ;  /* 0x0000000000007b1d */ /* 0x000fec0000010000 */
[----:B------:R-:W-:Y:S02]  /*370a0*/  STSM.16.M88.4 [R0], R32 ;  /* 0x0000002000007844 */ /* 0x000fe40000000200 */
[----:B------:R-:W-:Y:S06]  /*370b0*/  BAR.SYNC.DEFER_BLOCKING 0x0 ;  /* 0x0000000000007b1d */ /* 0x000fec0000010000 */
[----:B------:R-:W1:Y:S02]  /*370c0*/  LDS.128 R248, [R3+UR45] ;  /* 0x0000002d03f87984 */ /* 0x000e640008000c00 */
[----:B------:R-:W-:Y:S06]  /*370d0*/  BAR.SYNC.DEFER_BLOCKING 0x0 ;  /* 0x0000000000007b1d */ /* 0x000fec0000010000 */
[----:B-1----:R-:W-:Y:S04]  /*370e0*/  STL.64 [R1], R4 ;  /* 0x0000000401007387 */ /* 0x002fe80000100a00 */
[----:B------:R-:W-:Y:S04]  /*370f0*/  STL.64 [R1+0x8], R6 ;  /* 0x0000080601007387 */ /* 0x000fe80000100a00 */
[----:B------:R-:W-:Y:S04]  /*37100*/  STL [R1+0xf90], R250 ;  /* 0x000f90fa01007387 */ /* 0x000fe80000100800 */
[----:B------:R-:W-:Y:S04]  /*37110*/  STL.64 [R1+0xf88], R248 ;  /* 0x000f88f801007387 */ /* 0x000fe80000100a00 */
[----:B------:R1:W-:Y:S02]  /*37120*/  STL [R1+0xf80], R251 ;  /* 0x000f80fb01007387 */ /* 0x0003e40000100800 */
[----:B-1----:R-:W1:Y:S02]  /*37130*/  S2R R251, SR_TID.X ;  /* 0x0000000000fb7919 */ /* 0x002e640000002100 */
[----:B------:R-:W-:Y:S01]  /*37140*/  STSM.16.M88.4 [R0], R36 ;  /* 0x0000002400007844 */ /* 0x000fe20000000200 */
[----:B-1----:R-:W-:-:S05]  /*37150*/  IMAD.SHL.U32 R251, R251, 0x10, RZ ;  /* 0x00000010fbfb7824 */ /* 0x002fca00078e00ff */
[----:B------:R-:W-:Y:S01]  /*37160*/  LOP3.LUT R251, R251, 0x7f0, RZ, 0xc0, !PT ;  /* 0x000007f0fbfb7812 */ /* 0x000fe200078ec0ff */
[----:B------:R-:W-:Y:S06]  /*37170*/  BAR.SYNC.DEFER_BLOCKING 0x0 ;  /* 0x0000000000007b1d */ /* 0x000fec0000010000 */
[----:B------:R-:W1:Y:S02]  /*37180*/  LDS.128 R244, [R251+UR45] ;  /* 0x0000002dfbf47984 */ /* 0x000e640008000c00 */
[----:B------:R-:W-:Y:S06]  /*37190*/  BAR.SYNC.DEFER_BLOCKING 0x0 ;  /* 0x0000000000007b1d */ /* 0x000fec0000010000 */
[----:B------:R-:W-:Y:S02]  /*371a0*/  STSM.16.M88.4 [R0], R40 ;  /* 0x0000002800007844 */ /* 0x000fe40000000200 */
        /* <DEDUP_REMOVED lines=59> */
[----:B---3--:R-:W-:Y:S02]  /*37560*/  STSM.16.M88.4 [R0], R100 ;  /* 0x0000006400007844 */ /* 0x008fe40000000200 */
[----:B------:R-:W-:Y:S06]  /*37570*/  BAR.SYNC.DEFER_BLOCKING 0x0 ;  /* 0x0000000000007b1d */ /* 0x000fec0000010000 */
[----:B------:R-:W3:Y:S02]  /*37580*/  LDS.128 R192, [R251+UR45] ;  /* 0x0000002dfbc07984 */ /* 0x000ee40008000c00 */
[----:B------:R-:W-:Y:S06]  /*37590*/  BAR.SYNC.DEFER_BLOCKING 0x0 ;  /* 0x0000000000007b1d */ /* 0x000fec0000010000 */
[----:B--2---:R-:W-:Y:S02]  /*375a0*/  STSM.16.M88.4 [R0], R104 ;  /* 0x0000006800007844 */ /* 0x004fe40000000200 */
[----:B------:R-:W-:Y:S06]  /*375b0*/  BAR.SYNC.DEFER_BLOCKING 0x0 ;  /* 0x0000000000007b1d */ /* 0x000fec0000010000 */
[----:B------:R-:W2:Y:S02]  /*375c0*/  LDS.128 R196, [R251+UR45] ;  /* 0x0000002dfbc47984 */ /* 0x000ea40008000c00 */
[----:B------:R-:W-:Y:S06]  /*375d0*/  BAR.SYNC.DEFER_BLOCKING 0x0 ;  /* 0x0000000000007b1d */ /* 0x000fec0000010000 */
[----:B------:R-:W-:Y:S02]  /*375e0*/  STSM.16.M88.4 [R0], R108 ;  /* 0x0000006c00007844 */ /* 0x000fe40000000200 */
        /* <DEDUP_REMOVED lines=19> */
[----:B----4-:R-:W-:Y:S02]  /*37720*/  STSM.16.M88.4 [R0], R128 ;  /* 0x0000008000007844 */ /* 0x010fe40000000200 */
[----:B------:R-:W-:Y:S06]  /*37730*/  BAR.SYNC.DEFER_BLOCKING 0x0 ;  /* 0x0000000000007b1d */ /* 0x000fec0000010000 */
[----:B------:R-:W4:Y:S02]  /*37740*/  LDS.128 R220, [R251+UR45] ;  /* 0x0000002dfbdc7984 */ /* 0x000f240008000c00 */
[----:B------:R-:W-:Y:S06]  /*37750*/  BAR.SYNC.DEFER_BLOCKING 0x0 ;  /* 0x0000000000007b1d */ /* 0x000fec0000010000 */
[----:B------:R-:W-:Y:S02]  /*37760*/  STSM.16.M88.4 [R0], R132 ;  /* 0x0000008400007844 */ /* 0x000fe40000000200 */
        /* <DEDUP_REMOVED lines=15> */
[----:B------:R1:W-:Y:S02]  /*37860*/  STSM.16.M88.4 [R0], R148 ;  /* 0x0000009400007844 */ /* 0x0003e40000000200 */
[----:B------:R-:W-:Y:S06]  /*37870*/  BAR.SYNC.DEFER_BLOCKING 0x0 ;  /* 0x0000000000007b1d */ /* 0x000fec0000010000 */
[----:B-1----:R-:W3:Y:S04]  /*37880*/  LDL.LU.64 R150, [R1+0x1190] ;  /* 0x0011900001967983 */ /* 0x002ee80000300a00 */
[----:B------:R-:W2:Y:S04]  /*37890*/  LDL.LU.64 R148, [R1+0x1188] ;  /* 0x0011880001947983 */ /* 0x000ea80000300a00 */
[----:B------:R-:W4:Y:S04]  /*378a0*/  LDL.LU.64 R146, [R1+0x1180] ;  /* 0x0011800001927983 */ /* 0x000f280000300a00 */
[----:B------:R-:W4:Y:S04]  /*378b0*/  LDL.LU.64 R144, [R1+0x1178] ;  /* 0x0011780001907983 */ /* 0x000f280000300a00 */
[----:B------:R-:W2:Y:S04]  /*378c0*/  LDL.LU.64 R142, [R1+0x1170] ;  /* 0x00117000018e7983 */ /* 0x000ea80000300a00 */
        /* <DEDUP_REMOVED lines=9> */
[----:B------:R-:W3:Y:S04]  /*37960*/  LDL.LU.64 R122, [R1+0x1120] ;  /* 0x00112000017a7983 */ /* 0x000ee80000300a00 */
[----:B------:R-:W3:Y:S04]  /*37970*/  LDL.LU.64 R120, [R1+0x1118] ;  /* 0x0011180001787983 */ /* 0x000ee80000300a00 */
        /* <DEDUP_REMOVED lines=48> */
[----:B------:R-:W1:Y:S01]  /*37c80*/  LDS.128 R240, [R251+UR45] ;  /* 0x0000002dfbf07984 */ /* 0x000e620008000c00 */
[----:B------:R-:W-:Y:S06]  /*37c90*/  BAR.SYNC.DEFER_BLOCKING 0x0 ;  /* 0x0000000000007b1d */ /* 0x000fec0000010000 */
[----:B------:R-:W4:Y:S04]  /*37ca0*/  LDL.LU R248, [R1+0xb00] ;  /* 0x000b000001f87983 */ /* 0x000f280000300800 */
[----:B---3--:R-:W-:Y:S01]  /*37cb0*/  STSM.16.M88.4 [R0], R24 ;  /* 0x0000001800007844 */ /* 0x008fe20000000200 */
[----:B------:R-:W-:Y:S06]  /*37cc0*/  BAR.SYNC.DEFER_BLOCKING 0x0 ;  /* 0x0000000000007b1d */ /* 0x000fec0000010000 */
[----:B------:R-:W3:Y:S02]  /*37cd0*/  LDS.128 R24, [R251+UR45] ;  /* 0x0000002dfb187984 */ /* 0x000ee40008000c00 */
[----:B------:R-:W-:Y:S06]  /*37ce0*/  BAR.SYNC.DEFER_BLOCKING 0x0 ;  /* 0x0000000000007b1d */ /* 0x000fec0000010000 */
[----:B--2---:R-:W-:Y:S02]  /*37cf0*/  STSM.16.M88.4 [R0], R28 ;  /* 0x0000001c00007844 */ /* 0x004fe40000000200 */
        /* <DEDUP_REMOVED lines=94> */
[----:B------:R-:W-:Y:S01]  /*382e0*/  BAR.SYNC.DEFER_BLOCKING 0x0 ;  /* 0x0000000000007b1d */ /* 0x000fe20000010000 */
[----:B------:R-:W-:-:S05]  /*382f0*/  IMAD R249, R151, UR4, RZ ;  /* 0x0000000497f97c24 */ /* 0x000fca000f8e02ff */
[----:B------:R-:W3:Y:S04]  /*38300*/  LDL.LU R151, [R1+0xf94] ;  /* 0x000f940001977983 */ /* 0x000ee80000300800 */
[----:B------:R-:W-:Y:S01]  /*38310*/  STSM.16.M88.4 [R0], R124 ;  /* 0x0000007c00007844 */ /* 0x000fe20000000200 */
[-C--:B------:R-:W-:Y:S01]  /*38320*/  IMAD R250, R248, R252.reuse, RZ ;  /* 0x000000fcf8fa7224 */ /* 0x080fe200078e02ff */
[----:B------:R-:W-:Y:S01]  /*38330*/  ULDC UR4, c[0x0][0x22c] ;  /* 0x00008b0000047ab9 */ /* 0x000fe20000000800 */
        /* <DEDUP_REMOVED lines=20> */
[----:B-1----:R-:W-:-:S05]  /*38480*/  IMAD R144, R2, R252, RZ ;  /* 0x000000fc02907224 */ /* 0x002fca00078e02ff */
[----:B------:R-:W-:Y:S01]  /*38490*/  STL [R1+0x14], R144 ;  /* 0x0000149001007387 */ /* 0x000fe20000100800 */
[----:B------:R-:W-:Y:S06]  /*384a0*/  BAR.SYNC.DEFER_BLOCKING 0x0 ;  /* 0x0000000000007b1d */ /* 0x000fec0000010000 */
[----:B------:R-:W2:Y:S04]  /*384b0*/  LDL.LU R252, [R1+0x14] ;  /* 0x0000140001fc7983 */ /* 0x000ea80000300800 */
[----:B------:R1:W4:Y:S01]  /*384c0*/  LDS.128 R144, [R251+UR45] ;  /* 0x0000002dfb907984 */ /* 0x0003220008000c00 */
[----:B------:R-:W-:Y:S06]  /*384d0*/  BAR.SYNC.DEFER_BLOCKING 0x0 ;  /* 0x0000000000007b1d */ /* 0x000fec0000010000 */
[----:B-1----:R-:W4:Y:S04]  /*384e0*/  LDL.LU R251, [R1+0xb0c] ;  /* 0x000b0c0001fb7983 */ /* 0x002f280000300800 */
[----:B---3--:R1:W-:Y:S04]  /*384f0*/  STSM.16.M88.4 [R0], R148 ;  /* 0x0000009400007844 */ /* 0x0083e80000000200 */
[----:B-1----:R-:W3:Y:S04]  /*38500*/  LDL.LU R151, [R1+0xb04] ;  /* 0x000b040001977983 */ /* 0x002ee80000300800 */
[----:B------:R-:W4:Y:S04]  /*38510*/  LDL.LU R150, [R1+0x200] ;  /* 0x0002000001967983 */ /* 0x000f280000300800 */
[----:B------:R-:W4:Y:S01]  /*38520*/  LDL.LU R0, [R1+0xb08] ;  /* 0x000b080001007983 */ /* 0x000f220000300800 */
[----:B------:R-:W-:Y:S01]  /*38530*/  BAR.SYNC.DEFER_BLOCKING 0x0 ;  /* 0x0000000000007b1d */ /* 0x000fe20000010000 */
[----:B------:R-:W-:-:S02]  /*38540*/  LEA R3, P3, R249, UR6, 0x2 ;  /* 0x00000006f9037c11 */ /* 0x000fc4000f8610ff */
[----:B------:R-:W-:Y:S02]  /*38550*/  ISETP.LT.AND P2, PT, R2, UR5, !P0 ;  /* 0x0000000502007c0c */ /* 0x000fe4000c741270 */
[----:B------:R-:W-:Y:S01]  /*38560*/  ISETP.LT.AND P5, PT, R248, UR4, !P0 ;  /* 0x00000004f8007c0c */ /* 0x000fe2000c7a1270 */
[----:B------:R-:W-:Y:S01]  /*38570*/  ULDC UR4, c[0x0][0x22c] ;  /* 0x00008b0000047ab9 */ /* 0x000fe20000000800 */
[----:B------:R-:W-:Y:S02]  /*38580*/  LEA.HI.X.SX32 R2, R249, UR7, 0x2, P3 ;  /* 0x00000007f9027c11 */ /* 0x000fe400098f16ff */
[----:B------:R-:W-:-:S04]  /*38590*/  LEA R148, P3, R250, R3, 0x2 ;  /* 0x00000003fa947211 */ /* 0x000fc800078610ff */
[----:B------:R-:W-:Y:S02]  /*385a0*/  LEA.HI.X.SX32 R149, R250, R2, 0x2, P3 ;  /* 0x00000002fa957211 */ /* 0x000fe400018f16ff */
[----:B------:R-:W4:Y:S01]  /*385b0*/  LDL.LU R250, [R1+0xf90] ;  /* 0x000f900001fa7983 */ /* 0x000f220000300800 */
[----:B--2---:R-:W-:-:S04]  /*385c0*/  LEA R248, P4, R252, R3, 0x2 ;  /* 0x00000003fcf87211 */ /* 0x004fc800078810ff */
[----:B------:R-:W-:Y:S02]  /*385d0*/  LEA.HI.X.SX32 R249, R252, R2, 0x2, P4 ;  /* 0x00000002fcf97211 */ /* 0x000fe400020f16ff */
[----:B------:R-:W1:Y:S01]  /*385e0*/  LDC R252, c[0x0][0x248] ;  /* 0x00009200fffc7b82 */ /* 0x000e620000000800 */
[C---:B---3--:R-:W-:Y:S01]  /*385f0*/  ISETP.LT.AND P4, PT, R151.reuse, UR4, !P0 ;  /* 0x0000000497007c0c */ /* 0x048fe2000c781270 */
[----:B------:R-:W-:Y:S01]  /*38600*/  ULDC UR4, c[0x0][0x22c] ;  /* 0x00008b0000047ab9 */ /* 0x000fe20000000800 */
[-C--:B-1----:R-:W-:Y:S01]  /*38610*/  IMAD R151, R151, R252.reuse, RZ ;  /* 0x000000fc97977224 */ /* 0x082fe200078e02ff */
[----:B----4-:R1:W-:Y:S01]  /*38620*/  @P2 STG.E desc[UR46][R248.64], R150 ;  /* 0x00000096f8002986 */ /* 0x0103e2000c10192e */
[C---:B------:R-:W-:Y:S01]  /*38630*/  ISETP.LT.AND P3, PT, R0.reuse, UR4, !P0 ;  /* 0x0000000400007c0c */ /* 0x040fe2000c761270 */
[----:B------:R-:W-:Y:S01]  /*38640*/  IMAD R0, R0, R252, RZ ;  /* 0x000000fc00007224 */ /* 0x000fe200078e02ff */
[----:B------:R-:W-:Y:S01]  /*38650*/  ULDC UR4, c[0x0][0x22c] ;  /* 0x00008b0000047ab9 */ /* 0x000fe20000000800 */
[----:B-1----:R-:W2:Y:S04]  /*38660*/  LDL.LU.64 R248, [R1+0xf88] ;  /* 0x000f880001f87983 */ /* 0x002ea80000300a00 */
[----:B------:R-:W3:Y:S01]  /*38670*/  LDL.LU R252, [R1+0x204] ;  /* 0x0002040001fc7983 */ /* 0x000ee20000300800 */
[----:B------:R-:W-:-:S04]  /*38680*/  LEA R150, P2, R151, R3, 0x2 ;  /* 0x0000000397967211 */ /* 0x000fc800078410ff */
[----:B------:R-:W-:Y:S02]  /*38690*/  LEA.HI.X.SX32 R151, R151, R2, 0x2, P2 ;  /* 0x0000000297977211 */ /* 0x000fe400010f16ff */
[C---:B------:R-:W-:Y:S01]  /*386a0*/  ISETP.LT.AND P2, PT, R251.reuse, UR4, !P0 ;  /* 0x00000004fb007c0c */ /* 0x040fe2000c741270 */
[----:B------:R-:W-:Y:S01]  /*386b0*/  ULDC UR4, c[0x0][0x22c] ;  /* 0x00008b0000047ab9 */ /* 0x000fe20000000800 */
[----:B---3--:R1:W-:Y:S02]  /*386c0*/  @P5 STG.E desc[UR46][R148.64], R252 ;  /* 0x000000fc94005986 */ /* 0x0083e4000c10192e */
[----:B-1----:R-:W1:Y:S01]  /*386d0*/  LDC R252, c[0x0][0x248] ;  /* 0x00009200fffc7b82 */ /* 0x002e620000000800 */
[C---:B------:R-:W-:Y:S01]  /*386e0*/  LEA R148, P5, R0.reuse, R3, 0x2 ;  /* 0x0000000300947211 */ /* 0x040fe200078a10ff */
[----:B-1----:R-:W-:Y:S02]  /*386f0*/  IMAD R149, R251, R252, RZ ;  /* 0x000000fcfb957224 */ /* 0x002fe400078e02ff */
[----:B------:R-:W3:Y:S04]  /*38700*/  LDL.LU R252, [R1+0x208] ;  /* 0x0002080001fc7983 */ /* 0x000ee80000300800 */
[----:B------:R-:W4:Y:S04]  /*38710*/  LDL.LU R251, [R1+0xb18] ;  /* 0x000b180001fb7983 */ /* 0x000f280000300800 */
[----:B------:R1:W-:Y:S02]  /*38720*/  STL [R1+0x10], R149 ;  /* 0x0000109501007387 */ /* 0x0003e40000100800 */
[----:B-1----:R-:W-:-:S02]  /*38730*/  LEA.HI.X.SX32 R149, R0, R2, 0x2, P5 ;  /* 0x0000000200957211 */ /* 0x002fc400028f16ff */
[----:B------:R-:W2:Y:S04]  /*38740*/  LDL.LU R0, [R1+0xb10] ;  /* 0x000b100001007983 */ /* 0x000ea80000300800 */
[----:B---3--:R1:W-:Y:S02]  /*38750*/  @P4 STG.E desc[UR46][R150.64], R252 ;  /* 0x000000fc96004986 */ /* 0x0083e4000c10192e */
[----:B-1----:R-:W1:Y:S01]  /*38760*/  LDC R252, c[0x0][0x248] ;  /* 0x00009200fffc7b82 */ /* 0x002e620000000800 */
[C---:B--2---:R-:W-:Y:S01]  /*38770*/  ISETP.LT.AND P5, PT, R0.reuse, UR4, !P0 ;  /* 0x0000000400007c0c */ /* 0x044fe2000c7a1270 */
[----:B------:R-:W-:Y:S01]  /*38780*/  ULDC UR4, c[0x0][0x22c] ;  /* 0x00008b0000047ab9 */ /* 0x000fe20000000800 */
[----:B-1----:R-:W-:Y:S02]  /*38790*/  IMAD R0, R0, R252, RZ ;  /* 0x000000fc00007224 */ /* 0x002fe400078e02ff */
[----:B------:R-:W2:Y:S04]  /*387a0*/  LDL.LU R252, [R1+0x10] ;  /* 0x0000100001fc7983 */ /* 0x000ea80000300800 */
[----:B------:R-:W3:Y:S04]  /*387b0*/  LDL.LU R151, [R1+0x20c] ;  /* 0x00020c0001977983 */ /* 0x000ee80000300800 */
[----:B---3--:R1:W-:Y:S04]  /*387c0*/  @P3 STG.E desc[UR46][R148.64], R151 ;  /* 0x0000009794003986 */ /* 0x0083e8000c10192e */
[----:B-1----:R-:W3:Y:S01]  /*387d0*/  LDL.LU R149, [R1+0xb14] ;  /* 0x000b140001957983 */ /* 0x002ee20000300800 */
[----:B--2---:R-:W-:-:S04]  /*387e0*/  LEA R150, P4, R252, R3, 0x2 ;  /* 0x00000003fc967211 */ /* 0x004fc800078810ff */
[----:B------:R-:W-:Y:S02]  /*387f0*/  LEA.HI.X.SX32 R151, R252, R2, 0x2, P4 ;  /* 0x00000002fc977211 */ /* 0x000fe400020f16ff */
[----:B------:R-:W1:Y:S01]  /*38800*/  LDC R252, c[0x0][0x248] ;  /* 0x00009200fffc7b82 */ /* 0x000e620000000800 */
[----:B------:R-:W-:Y:S02]  /*38810*/  LEA R148, P3, R0, R3, 0x2 ;  /* 0x0000000300947211 */ /* 0x000fe400078610ff */
[C---:B---3--:R-:W-:Y:S01]  /*38820*/  ISETP.LT.AND P4, PT, R149.reuse, UR4, !P0 ;  /* 0x0000000495007c0c */ /* 0x048fe2000c781270 */
[----:B-1----:R-:W-:Y:S01]  /*38830*/  IMAD R149, R149, R252, RZ ;  /* 0x000000fc95957224 */ /* 0x002fe200078e02ff */
[----:B------:R-:W-:-:S04]  /*38840*/  ULDC UR4, c[0x0][0x22c] ;  /* 0x00008b0000047ab9 */ /* 0x000fc80000000800 */
[----:B------:R1:W-:Y:S02]  /*38850*/  STL [R1+0x10], R149 ;  /* 0x0000109501007387 */ /* 0x0003e40000100800 */
[----:B-1----:R-:W-:Y:S02]  /*38860*/  LEA.HI.X.SX32 R149, R0, R2, 0x2, P3 ;  /* 0x0000000200957211 */ /* 0x002fe400018f16ff */
[----:B------:R-:W2:Y:S01]  /*38870*/  LDL.LU R0, [R1] ;  /* 0x0000000001007983 */ /* 0x000ea20000300800 */
[C---:B----4-:R-:W-:Y:S01]  /*38880*/  ISETP.LT.AND P3, PT, R251.reuse, UR4, !P0 ;  /* 0x00000004fb007c0c */ /* 0x050fe2000c761270 */
[----:B------:R-:W-:Y:S02]  /*38890*/  ULDC UR4, c[0x0][0x22c] ;  /* 0x00008b0000047ab9 */ /* 0x000fe40000000800 */
[----:B--2---:R1:W-:Y:S02]  /*388a0*/  @P2 STG.E desc[UR46][R150.64], R0 ;  /* 0x0000000096002986 */ /* 0x0043e4000c10192e */
[----:B-1----:R-:W-:-:S02]  /*388b0*/  IMAD R0, R251, R252, RZ ;  /* 0x000000fcfb007224 */ /* 0x002fc400078e02ff */
[----:B------:R-:W2:Y:S04]  /*388c0*/  LDL.LU R252, [R1+0x10] ;  /* 0x0000100001fc7983 */ /* 0x000ea80000300800 */
[----:B------:R-:W3:Y:S04]  /*388d0*/  LDL.LU R251, [R1+0xb24] ;  /* 0x000b240001fb7983 */ /* 0x000ee80000300800 */
[----:B------:R-:W4:Y:S04]  /*388e0*/  LDL.LU R151, [R1+0x4] ;  /* 0x0000040001977983 */ /* 0x000f280000300800 */
[----:B----4-:R1:W-:Y:S04]  /*388f0*/  @P5 STG.E desc[UR46][R148.64], R151 ;  /* 0x0000009794005986 */ /* 0x0103e8000c10192e */
[----:B-1----:R-:W4:Y:S01]  /*38900*/  LDL.LU R149, [R1+0xb1c] ;  /* 0x000b1c0001957983 */ /* 0x002f220000300800 */
[----:B--2---:R-:W-:-:S04]  /*38910*/  LEA R150, P2, R252, R3, 0x2 ;  /* 0x00000003fc967211 */ /* 0x004fc800078410ff */
[----:B------:R-:W-:Y:S02]  /*38920*/  LEA.HI.X.SX32 R151, R252, R2, 0x2, P2 ;  /* 0x00000002fc977211 */ /* 0x000fe400010f16ff */
[----:B------:R-:W1:Y:S01]  /*38930*/  LDC R252, c[0x0][0x248] ;  /* 0x00009200fffc7b82 */ /* 0x000e620000000800 */
[C---:B------:R-:W-:Y:S02]  /*38940*/  LEA R148, P5, R0.reuse, R3, 0x2 ;  /* 0x0000000300947211 */ /* 0x040fe400078a10ff */
[C---:B----4-:R-:W-:Y:S01]  /*38950*/  ISETP.LT.AND P2, PT, R149.reuse, UR4, !P0 ;  /* 0x0000000495007c0c */ /* 0x050fe2000c741270 */
[----:B-1----:R-:W-:Y:S01]  /*38960*/  IMAD R149, R149, R252, RZ ;  /* 0x000000fc95957224 */ /* 0x002fe200078e02ff */
[----:B------:R-:W-:Y:S01]  /*38970*/  ULDC UR4, c[0x0][0x22c] ;  /* 0x00008b0000047ab9 */ /* 0x000fe20000000800 */
[----:B------:R-:W2:Y:S04]  /*38980*/  LDL.LU R252, [R1+0x8] ;  /* 0x0000080001fc7983 */ /* 0x000ea80000300800 */
[----:B------:R1:W-:Y:S02]  /*38990*/  STL [R1], R149 ;  /* 0x0000009501007387 */ /* 0x0003e40000100800 */
[----:B-1----:R-:W-:-:S02]  /*389a0*/  LEA.HI.X.SX32 R149, R0, R2, 0x2, P5 ;  /* 0x0000000200957211 */ /* 0x002fc400028f16ff */
[----:B------:R-:W4:Y:S04]  /*389b0*/  LDL.LU R0, [R1+0xb20] ;  /* 0x000b200001007983 */ /* 0x000f280000300800 */
[----:B--2---:R1:W-:Y:S02]  /*389c0*/  @P4 STG.E desc[UR46][R150.64], R252 ;  /* 0x000000fc96004986 */ /* 0x0043e4000c10192e */
[----:B-1----:R-:W1:Y:S01]  /*389d0*/  LDC R252, c[0x0][0x248] ;  /* 0x00009200fffc7b82 */ /* 0x002e620000000800 */
[C---:B----4-:R-:W-:Y:S01]  /*389e0*/  ISETP.LT.AND P5, PT, R0.reuse, UR4, !P0 ;  /* 0x0000000400007c0c */ /* 0x050fe2000c7a1270 */
[----:B------:R-:W-:Y:S01]  /*389f0*/  ULDC UR4, c[0x0][0x22c] ;  /* 0x00008b0000047ab9 */ /* 0x000fe20000000800 */
[----:B-1----:R-:W-:Y:S02]  /*38a00*/  IMAD R0, R0, R252, RZ ;  /* 0x000000fc00007224 */ /* 0x002fe400078e02ff */
[----:B------:R-:W2:Y:S04]  /*38a10*/  LDL.LU R252, [R1] ;  /* 0x0000000001fc7983 */ /* 0x000ea80000300800 */
[----:B------:R-:W4:Y:S01]  /*38a20*/  LDL.LU R151, [R1+0xc] ;  /* 0x00000c0001977983 */ /* 0x000f220000300800 */
[----:B--2---:R-:W-:-:S03]  /*38a30*/  LEA R150, P4, R252, R3, 0x2 ;  /* 0x00000003fc967211 */ /* 0x004fc600078810ff */
[----:B----4-:R1:W-:Y:S02]  /*38a40*/  @P3 STG.E desc[UR46][R148.64], R151 ;  /* 0x0000009794003986 */ /* 0x0103e4000c10192e */
[-C--:B-1----:R-:W-:Y:S02]  /*38a50*/  LEA.HI.X.SX32 R151, R252, R2.reuse, 0x2, P4 ;  /* 0x00000002fc977211 */ /* 0x082fe400020f16ff */
[----:B------:R-:W1:Y:S01]  /*38a60*/  LDC R252, c[0x0][0x248] ;  /* 0x00009200fffc7b82 */ /* 0x000e620000000800 */
[C---:B------:R-:W-:Y:S02]  /*38a70*/  LEA R148, P3, R0.reuse, R3, 0x2 ;  /* 0x0000000300947211 */ /* 0x040fe400078610ff */
[----:B---3--:R-:W-:Y:S01]  /*38a80*/  ISETP.LT.AND P4, PT, R251, UR4, !P0 ;  /* 0x00000004fb007c0c */ /* 0x008fe2000c781270 */
[----:B------:R2:W-:Y:S01]  /*38a90*/  @P2 STG.E desc[UR46][R150.64], R248 ;  /* 0x000000f896002986 */ /* 0x0005e2000c10192e */
[----:B------:R-:W-:Y:S01]  /*38aa0*/  LEA.HI.X.SX32 R149, R0, R2, 0x2, P3 ;  /* 0x0000000200957211 */ /* 0x000fe200018f16ff */
[----:B------:R-:W-:-:S02]  /*38ab0*/  ULDC UR4, c[0x0][0x22c] ;  /* 0x00008b0000047ab9 */ /* 0x000fc40000000800 */
[----:B------:R-:W3:Y:S04]  /*38ac0*/  LDL.LU R0, [R1+0xb28] ;  /* 0x000b280001007983 */ /* 0x000ee80000300800 */
[----:B------:R4:W-:Y:S01]  /*38ad0*/  @P5 STG.E desc[UR46][R148.64], R249 ;  /* 0x000000f994005986 */ /* 0x0009e2000c10192e */
[----:B-1----:R-:W-:-:S04]  /*38ae0*/  IMAD R251, R251, R252, RZ ;  /* 0x000000fcfbfb7224 */ /* 0x002fc800078e02ff */
[----:B--2---:R-:W-:Y:S02]  /*38af0*/  IMAD.MOV.U32 R151, RZ, RZ, R251 ;  /* 0x000000ffff977224 */ /* 0x004fe400078e00fb */
[----:B------:R-:W2:Y:S02]  /*38b00*/  LDL.LU R251, [R1+0xf80] ;  /* 0x000f800001fb7983 */ /* 0x000ea40000300800 */
[----:B----4-:R-:W-:Y:S01]  /*38b10*/  IMAD.MOV.U32 R249, RZ, RZ, R151 ;  /* 0x000000fffff97224 */ /* 0x010fe200078e0097 */
[----:B------:R-:W-:Y:S01]  /*38b20*/  LEA R248, P2, R151, R3, 0x2 ;  /* 0x0000000397f87211 */ /* 0x000fe200078410ff */
[----:B------:R-:W4:Y:S03]  /*38b30*/  LDL.LU R149, [R1+0xb2c] ;  /* 0x000b2c0001957983 */ /* 0x000f260000300800 */
[----:B------:R-:W-:Y:S01]  /*38b40*/  LEA.HI.X.SX32 R249, R249, R2, 0x2, P2 ;  /* 0x00000002f9f97211 */ /* 0x000fe200010f16ff */
[----:B------:R-:W2:Y:S04]  /*38b50*/  LDL.LU R148, [R1+0xb30] ;  /* 0x000b300001947983 */ /* 0x000ea80000300800 */
[----:B------:R1:W-:Y:S04]  /*38b60*/  @P4 STG.E desc[UR46][R248.64], R250 ;  /* 0x000000faf8004986 */ /* 0x0003e8000c10192e */
[----:B-1----:R-:W2:Y:S04]  /*38b70*/  LDL.LU R248, [R1+0xb34] ;  /* 0x000b340001f87983 */ /* 0x002ea80000300800 */
[----:B------:R-:W2:Y:S04]  /*38b80*/  LDL.LU R249, [R1+0xb38] ;  /* 0x000b380001f97983 */ /* 0x000ea80000300800 */
[----:B------:R-:W2:Y:S01]  /*38b90*/  LDL.LU R250, [R1+0xb40] ;  /* 0x000b400001fa7983 */ /* 0x000ea20000300800 */
[C---:B---3--:R-:W-:Y:S01]  /*38ba0*/  ISETP.LT.AND P3, PT, R0.reuse, UR4, !P0 ;  /* 0x0000000400007c0c */ /* 0x048fe2000c761270 */
[----:B------:R-:W-:Y:S01]  /*38bb0*/  IMAD R0, R0, R252, RZ ;  /* 0x000000fc00007224 */ /* 0x000fe200078e02ff */
[----:B------:R-:W-:-:S04]  /*38bc0*/  ULDC UR4, c[0x0][0x22c] ;  /* 0x00008b0000047ab9 */ /* 0x000fc80000000800 */
[----:B------:R-:W-:-:S04]  /*38bd0*/  LEA R150, P5, R0, R3, 0x2 ;  /* 0x0000000300967211 */ /* 0x000fc800078a10ff */
[----:B------:R-:W-:Y:S02]  /*38be0*/  LEA.HI.X.SX32 R151, R0, R2, 0x2, P5 ;  /* 0x0000000200977211 */ /* 0x000fe400028f16ff */
[C---:B----4-:R-:W-:Y:S01]  /*38bf0*/  ISETP.LT.AND P2, PT, R149.reuse, UR4, !P0 ;  /* 0x0000000495007c0c */ /* 0x050fe2000c741270 */
[-C--:B------:R-:W-:Y:S01]  /*38c00*/  IMAD R149, R149, R252.reuse, RZ ;  /* 0x000000fc95957224 */ /* 0x080fe200078e02ff */
[----:B------:R-:W-:Y:S01]  /*38c10*/  ULDC UR4, c[0x0][0x22c] ;  /* 0x00008b0000047ab9 */ /* 0x000fe20000000800 */
[C---:B--2---:R-:W-:Y:S01]  /*38c20*/  IMAD R0, R148.reuse, R252, RZ ;  /* 0x000000fc94007224 */ /* 0x044fe200078e02ff */
[----:B------:R-:W-:Y:S01]  /*38c30*/  ISETP.LT.AND P5, PT, R148, UR4, !P0 ;  /* 0x0000000494007c0c */ /* 0x000fe2000c7a1270 */
[----:B------:R1:W-:Y:S01]  /*38c40*/  @P3 STG.E desc[UR46][R150.64], R251 ;  /* 0x000000fb96003986 */ /* 0x0003e2000c10192e */
[----:B------:R-:W-:Y:S01]  /*38c50*/  LEA R148, P4, R149, R3, 0x2 ;  /* 0x0000000395947211 */ /* 0x000fe200078810ff */
[----:B------:R-:W-:-:S03]  /*38c60*/  ULDC UR4, c[0x0][0x22c] ;  /* 0x00008b0000047ab9 */ /* 0x000fc60000000800 */
[-C--:B------:R-:W-:Y:S02]  /*38c70*/  LEA.HI.X.SX32 R149, R149, R2.reuse, 0x2, P4 ;  /* 0x0000000295957211 */ /* 0x080fe400020f16ff */
[----:B-1----:R-:W-:Y:S01]  /*38c80*/  LEA R150, P3, R0, R3, 0x2 ;  /* 0x0000000300967211 */ /* 0x002fe200078610ff */
[----:B------:R-:W2:Y:S01]  /*38c90*/  LDL.LU R251, [R1+0xb3c] ;  /* 0x000b3c0001fb7983 */ /* 0x000ea20000300800 */
[----:B------:R-:W-:Y:S01]  /*38ca0*/  ISETP.LT.AND P4, PT, R248, UR4, !P0 ;  /* 0x00000004f8007c0c */ /* 0x000fe2000c781270 */
[----:B------:R-:W-:Y:S01]  /*38cb0*/  ULDC UR4, c[0x0][0x22c] ;  /* 0x00008b0000047ab9 */ /* 0x000fe20000000800 */
[----:B------:R-:W-:Y:S02]  /*38cc0*/  LEA.HI.X.SX32 R151, R0, R2, 0x2, P3 ;  /* 0x0000000200977211 */ /* 0x000fe400018f16ff */
[C---:B------:R-:W-:Y:S01]  /*38cd0*/  ISETP.LT.AND P3, PT, R249.reuse, UR4, !P0 ;  /* 0x00000004f9007c0c */ /* 0x040fe2000c761270 */
[-C--:B------:R-:W-:Y:S01]  /*38ce0*/  IMAD R0, R249, R252.reuse, RZ ;  /* 0x000000fcf9007224 */ /* 0x080fe200078e02ff */
[----:B------:R1:W-:Y:S01]  /*38cf0*/  @P2 STG.E desc[UR46][R148.64], R244 ;  /* 0x000000f494002986 */ /* 0x0003e2000c10192e */
[----:B------:R-:W-:Y:S01]  /*38d00*/  IMAD R248, R248, R252, RZ ;  /* 0x000000fcf8f87224 */ /* 0x000fe200078e02ff */
[----:B------:R-:W-:-:S02]  /*38d10*/  ULDC UR4, c[0x0][0x22c] ;  /* 0x00008b0000047ab9 */ /* 0x000fc40000000800 */
[----:B------:R-:W3:Y:S02]  /*38d20*/  LDL.LU R249, [R1+0xb4c] ;  /* 0x000b4c0001f97983 */ /* 0x000ee40000300800 */
[-C--:B-1----:R-:W-:Y:S01]  /*38d30*/  LEA R148, P2, R248, R3.reuse, 0x2 ;  /* 0x00000003f8947211 */ /* 0x082fe200078410ff */
[----:B------:R-:W-:Y:S01]  /*38d40*/  IMAD R244, R250, R252, RZ ;  /* 0x000000fcfaf47224 */ /* 0x000fe200078e02ff */
[----:B------:R1:W-:Y:S02]  /*38d50*/  @P5 STG.E desc[UR46][R150.64], R245 ;  /* 0x000000f596005986 */ /* 0x0003e4000c10192e */
[----:B------:R-:W-:Y:S02]  /*38d60*/  LEA.HI.X.SX32 R149, R248, R2, 0x2, P2 ;  /* 0x00000002f8957211 */ /* 0x000fe400010f16ff */
[----:B------:R-:W-:Y:S01]  /*38d70*/  ISETP.LT.AND P2, PT, R250, UR4, !P0 ;  /* 0x00000004fa007c0c */ /* 0x000fe2000c741270 */
[----:B------:R-:W-:Y:S01]  /*38d80*/  ULDC UR4, c[0x0][0x22c] ;  /* 0x00008b0000047ab9 */ /* 0x000fe20000000800 */
[----:B------:R-:W4:Y:S04]  /*38d90*/  LDL.LU R250, [R1+0xb48] ;  /* 0x000b480001fa7983 */ /* 0x000f280000300800 */
[----:B------:R1:W-:Y:S02]  /*38da0*/  @P4 STG.E desc[UR46][R148.64], R246 ;  /* 0x000000f694004986 */ /* 0x0003e4000c10192e */
[----:B-1----:R-:W-:-:S02]  /*38db0*/  LEA R150, P5, R0, R3, 0x2 ;  /* 0x0000000300967211 */ /* 0x002fc400078a10ff */
[----:B------:R-:W4:Y:S02]  /*38dc0*/  LDL.LU R245, [R1+0xb58] ;  /* 0x000b580001f57983 */ /* 0x000f240000300800 */
[----:B------:R-:W-:Y:S02]  /*38dd0*/  LEA.HI.X.SX32 R151, R0, R2, 0x2, P5 ;  /* 0x0000000200977211 */ /* 0x000fe400028f16ff */
[----:B------:R-:W-:-:S04]  /*38de0*/  LEA R148, P4, R244, R3, 0x2 ;  /* 0x00000003f4947211 */ /* 0x000fc800078810ff */
[----:B------:R-:W-:Y:S01]  /*38df0*/  LEA.HI.X.SX32 R149, R244, R2, 0x2, P4 ;  /* 0x00000002f4957211 */ /* 0x000fe200020f16ff */
[----:B------:R1:W-:Y:S01]  /*38e00*/  @P3 STG.E desc[UR46][R150.64], R247 ;  /* 0x000000f796003986 */ /* 0x0003e2000c10192e */
[----:B--2---:R-:W-:Y:S01]  /*38e10*/  ISETP.LT.AND P5, PT, R251, UR4, !P0 ;  /* 0x00000004fb007c0c */ /* 0x004fe2000c7a1270 */
[----:B------:R-:W-:Y:S02]  /*38e20*/  ULDC UR4, c[0x0][0x22c] ;  /* 0x00008b0000047ab9 */ /* 0x000fe40000000800 */
[C---:B---3--:R-:W-:Y:S01]  /*38e30*/  ISETP.LT.AND P4, PT, R249.reuse, UR4, !P0 ;  /* 0x00000004f9007c0c */ /* 0x048fe2000c781270 */
[-C--:B------:R-:W-:Y:S02]  /*38e40*/  IMAD R244, R249, R252.reuse, RZ ;  /* 0x000000fcf9f47224 */ /* 0x080fe400078e02ff */
[----:B------:R-:W-:Y:S01]  /*38e50*/  IMAD R0, R251, R252, RZ ;  /* 0x000000fcfb007224 */ /* 0x000fe200078e02ff */
[----:B------:R-:W2:Y:S01]  /*38e60*/  LDL.LU R249, [R1+0xb54] ;  /* 0x000b540001f97983 */ /* 0x000ea20000300800 */
[----:B------:R-:W-:-:S03]  /*38e70*/  ULDC UR4, c[0x0][0x22c] ;  /* 0x00008b0000047ab9 */ /* 0x000fc60000000800 */
[----:B------:R-:W3:Y:S04]  /*38e80*/  LDL.LU R248, [R1+0xb64] ;  /* 0x000b640001f87983 */ /* 0x000ee80000300800 */
[----:B-1----:R-:W3:Y:S01]  /*38e90*/  LDL.LU R247, [R1+0xb60] ;  /* 0x000b600001f77983 */ /* 0x002ee20000300800 */
[----:B------:R-:W-:-:S03]  /*38ea0*/  LEA R150, P3, R0, R3, 0x2 ;  /* 0x0000000300967211 */ /* 0x000fc600078610ff */
[----:B------:R1:W-:Y:S01]  /*38eb0*/  @P2 STG.E desc[UR46][R148.64], R4 ;  /* 0x0000000494002986 */ /* 0x0003e2000c10192e */
[----:B------:R-:W-:Y:S01]  /*38ec0*/  LEA.HI.X.SX32 R151, R0, R2, 0x2, P3 ;  /* 0x0000000200977211 */ /* 0x000fe200018f16ff */
[C---:B----4-:R-:W-:Y:S01]  /*38ed0*/  IMAD R0, R250.reuse, R252, RZ ;  /* 0x000000fcfa007224 */ /* 0x050fe200078e02ff */
[----:B------:R-:W-:Y:S01]  /*38ee0*/  ISETP.LT.AND P3, PT, R250, UR4, !P0 ;  /* 0x00000004fa007c0c */ /* 0x000fe2000c761270 */
[----:B------:R-:W4:Y:S01]  /*38ef0*/  LDL.LU R246, [R1+0xb70] ;  /* 0x000b700001f67983 */ /* 0x000f220000300800 */
[----:B------:R-:W-:-:S03]  /*38f00*/  ULDC UR4, c[0x0][0x22c] ;  /* 0x00008b0000047ab9 */ /* 0x000fc60000000800 */
[----:B------:R1:W-:Y:S02]  /*38f10*/  @P5 STG.E desc[UR46][R150.64], R5 ;  /* 0x0000000596005986 */ /* 0x0003e4000c10192e */
[-C--:B-1----:R-:W-:Y:S02]  /*38f20*/  LEA R4, P2, R244, R3.reuse, 0x2 ;  /* 0x00000003f4047211 */ /* 0x082fe400078410ff */
[----:B------:R-:W-:Y:S02]  /*38f30*/  LEA R148, P5, R0, R3, 0x2 ;  /* 0x0000000300947211 */ /* 0x000fe400078a10ff */
[----:B------:R-:W-:Y:S01]  /*38f40*/  LEA.HI.X.SX32 R5, R244, R2, 0x2, P2 ;  /* 0x00000002f4057211 */ /* 0x000fe200010f16ff */
[C---:B------:R-:W-:Y:S01]  /*38f50*/  IMAD R150, R245.reuse, R252, RZ ;  /* 0x000000fcf5967224 */ /* 0x040fe200078e02ff */
[----:B------:R-:W-:Y:S01]  /*38f60*/  ISETP.LT.AND P2, PT, R245, UR4, !P0 ;  /* 0x00000004f5007c0c */ /* 0x000fe2000c741270 */
[----:B------:R-:W-:Y:S01]  /*38f70*/  ULDC UR4, c[0x0][0x22c] ;  /* 0x00008b0000047ab9 */ /* 0x000fe20000000800 */
[----:B------:R-:W4:Y:S01]  /*38f80*/  LDL.LU R245, [R1+0xb6c] ;  /* 0x000b6c0001f57983 */ /* 0x000f220000300800 */
[----:B------:R-:W-:-:S03]  /*38f90*/  LEA.HI.X.SX32 R149, R0, R2, 0x2, P5 ;  /* 0x0000000200957211 */ /* 0x000fc600028f16ff */
[----:B------:R-:W4:Y:S04]  /*38fa0*/  LDL.LU R244, [R1+0xb7c] ;  /* 0x000b7c0001f47983 */ /* 0x000f280000300800 */
[----:B------:R1:W-:Y:S04]  /*38fb0*/  @P4 STG.E desc[UR46][R4.64], R6 ;  /* 0x0000000604004986 */ /* 0x0003e8000c10192e */
[----:B------:R1:W-:Y:S04]  /*38fc0*/  @P3 STG.E desc[UR46][R148.64], R7 ;  /* 0x0000000794003986 */ /* 0x0003e8000c10192e */
[----:B------:R-:W4:Y:S01]  /*38fd0*/  LDL.LU R151, [R1+0xb78] ;  /* 0x000b780001977983 */ /* 0x000f220000300800 */
[----:B-1----:R-:W-:-:S04]  /*38fe0*/  LEA R4, P4, R150, R3, 0x2 ;  /* 0x0000000396047211 */ /* 0x002fc800078810ff */
[----:B------:R-:W-:Y:S02]  /*38ff0*/  LEA.HI.X.SX32 R5, R150, R2, 0x2, P4 ;  /* 0x0000000296057211 */ /* 0x000fe400020f16ff */
[----:B------:R-:W4:Y:S04]  /*39000*/  LDL.LU R150, [R1+0xb74] ;  /* 0x000b740001967983 */ /* 0x000f280000300800 */
[----:B------:R1:W-:Y:S04]  /*39010*/  @P2 STG.E desc[UR46][R4.64], R8 ;  /* 0x0000000804002986 */ /* 0x0003e8000c10192e */
[----:B------:R-:W4:Y:S01]  /*39020*/  LDL.LU R149, [R1+0xb68] ;  /* 0x000b680001957983 */ /* 0x000f220000300800 */
[C---:B--2---:R-:W-:Y:S01]  /*39030*/  IMAD R0, R249.reuse, R252, RZ ;  /* 0x000000fcf9007224 */ /* 0x044fe200078e02ff */
[----:B------:R-:W-:Y:S01]  /*39040*/  ISETP.LT.AND P5, PT, R249, UR4, !P0 ;  /* 0x00000004f9007c0c */ /* 0x000fe2000c7a1270 */
[----:B------:R-:W-:-:S03]  /*39050*/  ULDC UR4, c[0x0][0x22c] ;  /* 0x00008b0000047ab9 */ /* 0x000fc60000000800 */
[-C--:B------:R-:W-:Y:S01]  /*39060*/  LEA R6, P3, R0, R3.reuse, 0x2 ;  /* 0x0000000300067211 */ /* 0x080fe200078610ff */
[C---:B---3--:R-:W-:Y:S01]  /*39070*/  IMAD R148, R248.reuse, R252, RZ ;  /* 0x000000fcf8947224 */ /* 0x048fe200078e02ff */
[----:B------:R-:W-:Y:S01]  /*39080*/  ISETP.LT.AND P4, PT, R248, UR4, !P0 ;  /* 0x00000004f8007c0c */ /* 0x000fe2000c781270 */
[----:B------:R-:W-:Y:S01]  /*39090*/  ULDC UR4, c[0x0][0x22c] ;  /* 0x00008b0000047ab9 */ /* 0x000fe20000000800 */
[----:B------:R-:W-:Y:S01]  /*390a0*/  LEA.HI.X.SX32 R7, R0, R2, 0x2, P3 ;  /* 0x0000000200077211 */ /* 0x000fe200018f16ff */
[C---:B------:R-:W-:Y:S01]  /*390b0*/  IMAD R0, R247.reuse, R252, RZ ;  /* 0x000000fcf7007224 */ /* 0x040fe200078e02ff */
[----:B------:R-:W-:Y:S01]  /*390c0*/  ISETP.LT.AND P3, PT, R247, UR4, !P0 ;  /* 0x00000004f7007c0c */ /* 0x000fe2000c761270 */
[----:B------:R-:W-:Y:S01]  /*390d0*/  ULDC UR4, c[0x0][0x22c] ;  /* 0x00008b0000047ab9 */ /* 0x000fe20000000800 */
[C---:B-1----:R-:W-:Y:S01]  /*390e0*/  LEA R4, P2, R148.reuse, R3, 0x2 ;  /* 0x0000000394047211 */ /* 0x042fe200078410ff */
[----:B------:R1:W-:Y:S03]  /*390f0*/  @P5 STG.E desc[UR46][R6.64], R9 ;  /* 0x0000000906005986 */ /* 0x0003e6000c10192e */
[----:B------:R-:W-:-:S02]  /*39100*/  LEA.HI.X.SX32 R5, R148, R2, 0x2, P2 ;  /* 0x0000000294057211 */ /* 0x000fc400010f16ff */
[CC--:B-1----:R-:W-:Y:S01]  /*39110*/  LEA R6, P5, R0.reuse, R3.reuse, 0x2 ;  /* 0x0000000300067211 */ /* 0x0c2fe200078a10ff */
[----:B------:R-:W2:Y:S03]  /*39120*/  LDL.LU R9, [R1+0xb5c] ;  /* 0x000b5c0001097983 */ /* 0x000ea60000300800 */
[----:B------:R-:W-:Y:S01]  /*39130*/  LEA.HI.X.SX32 R7, R0, R2, 0x2, P5 ;  /* 0x0000000200077211 */ /* 0x000fe200028f16ff */
[----:B------:R-:W-:Y:S04]  /*39140*/  @P4 STG.E desc[UR46][R4.64], R10 ;  /* 0x0000000a04004986 */ /* 0x000fe8000c10192e */
[----:B------:R1:W-:Y:S04]  /*39150*/  @P3 STG.E desc[UR46][R6.64], R11 ;  /* 0x0000000b06003986 */ /* 0x0003e8000c10192e */
[----:B-1----:R-:W3:Y:S04]  /*39160*/  LDL.LU R11, [R1+0xb50] ;  /* 0x000b5000010b7983 */ /* 0x002ee80000300800 */
[----:B------:R-:W3:Y:S04]  /*39170*/  LDL.LU R148, [R1+0xb44] ;  /* 0x000b440001947983 */ /* 0x000ee80000300800 */
[----:B------:R-:W3:Y:S01]  /*39180*/  LDL.LU R10, [R1+0xbf8] ;  /* 0x000bf800010a7983 */ /* 0x000ee20000300800 */
[CC--:B----4-:R-:W-:Y:S01]  /*39190*/  IMAD R8, R246.reuse, R252.reuse, RZ ;  /* 0x000000fcf6087224 */ /* 0x0d0fe200078e02ff */
[----:B------:R-:W-:Y:S01]  /*391a0*/  ISETP.LT.AND P2, PT, R246, UR4, !P0 ;  /* 0x00000004f6007c0c */ /* 0x000fe2000c741270 */
[----:B------:R-:W-:Y:S01]  /*391b0*/  ULDC UR4, c[0x0][0x22c] ;  /* 0x00008b0000047ab9 */ /* 0x000fe20000000800 */
[C---:B------:R-:W-:Y:S01]  /*391c0*/  IMAD R0, R245.reuse, R252, RZ ;  /* 0x000000fcf5007224 */ /* 0x040fe200078e02ff */
[----:B------:R-:W-:Y:S01]  /*391d0*/  ISETP.LT.AND P5, PT, R245, UR4, !P0 ;  /* 0x00000004f5007c0c */ /* 0x000fe2000c7a1270 */
[----:B------:R-:W-:Y:S01]  /*391e0*/  ULDC UR4, c[0x0][0x22c] ;  /* 0x00008b0000047ab9 */ /* 0x000fe20000000800 */
[----:B------:R-:W-:-:S02]  /*391f0*/  LEA R4, P4, R8, R3, 0x2 ;  /* 0x0000000308047211 */ /* 0x000fc400078810ff */
[-C--:B------:R-:W-:Y:S02]  /*39200*/  LEA R6, P3, R0, R3.reuse, 0x2 ;  /* 0x0000000300067211 */ /* 0x080fe400078610ff */
[----:B------:R-:W-:Y:S01]  /*39210*/  LEA.HI.X.SX32 R5, R8, R2, 0x2, P4 ;  /* 0x0000000208057211 */ /* 0x000fe200020f16ff */
[C---:B------:R-:W-:Y:S01]  /*39220*/  IMAD R8, R244.reuse, R252, RZ ;  /* 0x000000fcf4087224 */ /* 0x040fe200078e02ff */
[----:B------:R-:W-:Y:S01]  /*39230*/  ISETP.LT.AND P4, PT, R244, UR4, !P0 ;  /* 0x00000004f4007c0c */ /* 0x000fe2000c781270 */
[----:B------:R-:W-:Y:S01]  /*39240*/  ULDC UR4, c[0x0][0x22c] ;  /* 0x00008b0000047ab9 */ /* 0x000fe20000000800 */
[----:B------:R-:W-:Y:S01]  /*39250*/  LEA.HI.X.SX32 R7, R0, R2, 0x2, P3 ;  /* 0x0000000200077211 */ /* 0x000fe200018f16ff */
[----:B------:R1:W-:Y:S01]  /*39260*/  @P2 STG.E desc[UR46][R4.64], R12 ;  /* 0x0000000c04002986 */ /* 0x0003e2000c10192e */
[C---:B------:R-:W-:Y:S01]  /*39270*/  IMAD R0, R151.reuse, R252, RZ ;  /* 0x000000fc97007224 */ /* 0x040fe200078e02ff */
[----:B------:R-:W-:Y:S01]  /*39280*/  ISETP.LT.AND P3, PT, R151, UR4, !P0 ;  /* 0x0000000497007c0c */ /* 0x000fe2000c761270 */
[----:B------:R-:W-:Y:S01]  /*39290*/  ULDC UR4, c[0x0][0x22c] ;  /* 0x00008b0000047ab9 */ /* 0x000fe20000000800 */
[----:B------:R4:W-:Y:S01]  /*392a0*/  @P5 STG.E desc[UR46][R6.64], R13 ;  /* 0x0000000d06005986 */ /* 0x0009e2000c10192e */
[----:B-1----:R-:W-:-:S03]  /*392b0*/  LEA R4, P2, R8, R3, 0x2 ;  /* 0x0000000308047211 */ /* 0x002fc600078410ff */
[----:B------:R-:W3:Y:S01]  /*392c0*/  LDL.LU R12, [R1+0xc00] ;  /* 0x000c0000010c7983 */ /* 0x000ee20000300800 */
[-C--:B----4-:R-:W-:Y:S02]  /*392d0*/  LEA R6, P5, R0, R3.reuse, 0x2 ;  /* 0x0000000300067211 */ /* 0x090fe400078a10ff */
        /* <DEDUP_REMOVED lines=10> */
[----:B-1----:R-:W-:-:S02]  /*39380*/  LEA R4, P4, R8, R3, 0x2 ;  /* 0x0000000308047211 */ /* 0x002fc400078810ff */
[----:B----4-:R-:W-:Y:S02]  /*39390*/  LEA R6, P3, R0, R3, 0x2 ;  /* 0x0000000300067211 */ /* 0x010fe400078610ff */
[-C--:B------:R-:W-:Y:S02]  /*393a0*/  LEA.HI.X.SX32 R5, R8, R2.reuse, 0x2, P4 ;  /* 0x0000000208057211 */ /* 0x080fe400020f16ff */
[----:B------:R-:W-:-:S03]  /*393b0*/  LEA.HI.X.SX32 R7, R0, R2, 0x2, P3 ;  /* 0x0000000200077211 */ /* 0x000fc600018f16ff */
[----:B------:R1:W-:Y:S04]  /*393c0*/  @P2 STG.E desc[UR46][R4.64], R16 ;  /* 0x0000001004002986 */ /* 0x0003e8000c10192e */
[----:B------:R4:W-:Y:S01]  /*393d0*/  @P5 STG.E desc[UR46][R6.64], R17 ;  /* 0x0000001106005986 */ /* 0x0009e2000c10192e */
[C---:B--2---:R-:W-:Y:S01]  /*393e0*/  ISETP.LT.AND P4, PT, R9.reuse, UR4, !P0 ;  /* 0x0000000409007c0c */ /* 0x044fe2000c781270 */
[----:B------:R-:W-:Y:S01]  /*393f0*/  IMAD R8, R9, R252, RZ ;  /* 0x000000fc09087224 */ /* 0x000fe200078e02ff */
[----:B------:R-:W-:Y:S01]  /*39400*/  ULDC UR4, c[0x0][0x22c] ;  /* 0x00008b0000047ab9 */ /* 0x000fe20000000800 */
[----:B------:R-:W2:Y:S03]  /*39410*/  LDL.LU R9, [R1+0xc08] ;  /* 0x000c080001097983 */ /* 0x000ea60000300800 */
[----:B-1----:R-:W-:-:S04]  /*39420*/  LEA R4, P2, R8, R3, 0x2 ;  /* 0x0000000308047211 */ /* 0x002fc800078410ff */
[----:B------:R-:W-:Y:S02]  /*39430*/  LEA.HI.X.SX32 R5, R8, R2, 0x2, P2 ;  /* 0x0000000208057211 */ /* 0x000fe400010f16ff */
[C---:B---3--:R-:W-:Y:S01]  /*39440*/  ISETP.LT.AND P3, PT, R11.reuse, UR4, !P0 ;  /* 0x000000040b007c0c */ /* 0x048fe2000c761270 */
[----:B------:R-:W-:Y:S01]  /*39450*/  IMAD R0, R11, R252, RZ ;  /* 0x000000fc0b007224 */ /* 0x000fe200078e02ff */
[----:B------:R-:W-:Y:S01]  /*39460*/  ULDC UR4, c[0x0][0x22c] ;  /* 0x00008b0000047ab9 */ /* 0x000fe20000000800 */
[----:B------:R-:W3:Y:S01]  /*39470*/  LDL.LU R11, [R1+0xc0c] ;  /* 0x000c0c00010b7983 */ /* 0x000ee20000300800 */
[----:B------:R-:W-:Y:S01]  /*39480*/  ISETP.LT.AND P2, PT, R148, UR4, !P0 ;  /* 0x0000000494007c0c */ /* 0x000fe2000c741270 */
[----:B------:R-:W-:Y:S01]  /*39490*/  ULDC UR4, c[0x0][0x22c] ;  /* 0x00008b0000047ab9 */ /* 0x000fe20000000800 */
[C---:B----4-:R-:W-:Y:S01]  /*394a0*/  LEA R6, P5, R0.reuse, R3, 0x2 ;  /* 0x0000000300067211 */ /* 0x050fe200078a10ff */
[----:B------:R-:W4:Y:S03]  /*394b0*/  LDL.LU R13, [R1+0xc14] ;  /* 0x000c1400010d7983 */ /* 0x000f260000300800 */
[----:B------:R-:W-:-:S02]  /*394c0*/  LEA.HI.X.SX32 R7, R0, R2, 0x2, P5 ;  /* 0x0000000200077211 */ /* 0x000fc400028f16ff */
[----:B------:R-:W-:Y:S01]  /*394d0*/  ISETP.LT.AND P5, PT, R10, UR4, !P0 ;  /* 0x000000040a007c0c */ /* 0x000fe2000c7a1270 */
[----:B------:R-:W-:Y:S01]  /*394e0*/  IMAD R8, R148, R252, RZ ;  /* 0x000000fc94087224 */ /* 0x000fe200078e02ff */
[----:B------:R-:W4:Y:S01]  /*394f0*/  LDL.LU R10, [R1+0xc1c] ;  /* 0x000c1c00010a7983 */ /* 0x000f220000300800 */
[----:B------:R-:W-:-:S03]  /*39500*/  ULDC UR4, c[0x0][0x22c] ;  /* 0x00008b0000047ab9 */ /* 0x000fc60000000800 */
[----:B------:R1:W-:Y:S01]  /*39510*/  @P4 STG.E desc[UR46][R4.64], R18 ;  /* 0x0000001204004986 */ /* 0x0003e2000c10192e */
[----:B------:R-:W-:-:S03]  /*39520*/  IMAD R0, R252, 0x2, R8 ;  /* 0x00000002fc007824 */ /* 0x000fc600078e0208 */
[----:B------:R1:W-:Y:S02]  /*39530*/  @P3 STG.E desc[UR46][R6.64], R19 ;  /* 0x0000001306003986 */ /* 0x0003e4000c10192e */
[----:B-1----:R-:W-:-:S04]  /*39540*/  LEA R4, P4, R8, R3, 0x2 ;  /* 0x0000000308047211 */ /* 0x002fc800078810ff */
[-C--:B------:R-:W-:Y:S01]  /*39550*/  LEA.HI.X.SX32 R5, R8, R2.reuse, 0x2, P4 ;  /* 0x0000000208057211 */ /* 0x080fe200020f16ff */
[----:B------:R-:W-:Y:S01]  /*39560*/  IMAD R8, R252, 0x2, R0 ;  /* 0x00000002fc087824 */ /* 0x000fe200078e0200 */
[----:B------:R-:W-:Y:S02]  /*39570*/  LEA R6, P3, R0, R3, 0x2 ;  /* 0x0000000300067211 */ /* 0x000fe400078610ff */
[----:B------:R-:W-:Y:S01]  /*39580*/  ISETP.LT.AND P4, PT, R12, UR4, !P0 ;  /* 0x000000040c007c0c */ /* 0x000fe2000c781270 */
[----:B------:R-:W-:Y:S01]  /*39590*/  ULDC UR4, c[0x0][0x22c] ;  /* 0x00008b0000047ab9 */ /* 0x000fe20000000800 */
[----:B------:R-:W4:Y:S01]  /*395a0*/  LDL.LU R12, [R1+0xc24] ;  /* 0x000c2400010c7983 */ /* 0x000f220000300800 */
[----:B------:R-:W-:-:S03]  /*395b0*/  LEA.HI.X.SX32 R7, R0, R2, 0x2, P3 ;  /* 0x0000000200077211 */ /* 0x000fc600018f16ff */
[----:B------:R1:W-:Y:S01]  /*395c0*/  @P2 STG.E desc[UR46][R4.64], R20 ;  /* 0x0000001404002986 */ /* 0x0003e2000c10192e */
[----:B------:R-:W-:-:S03]  /*395d0*/  IMAD R0, R252, 0x2, R8 ;  /* 0x00000002fc007824 */ /* 0x000fc600078e0208 */
[----:B------:R1:W-:Y:S02]  /*395e0*/  @P6 STG.E desc[UR46][R6.64], R21 ;  /* 0x0000001506006986 */ /* 0x0003e4000c10192e */
[----:B-1----:R-:W-:-:S04]  /*395f0*/  LEA R4, P2, R8, R3, 0x2 ;  /* 0x0000000308047211 */ /* 0x002fc800078410ff */
[----:B------:R-:W-:Y:S01]  /*39600*/  LEA.HI.X.SX32 R5, R8, R2, 0x2, P2 ;  /* 0x0000000208057211 */ /* 0x000fe200010f16ff */
[----:B------:R-:W-:Y:S01]  /*39610*/  IMAD R8, R252, 0x2, R0 ;  /* 0x00000002fc087824 */ /* 0x000fe200078e0200 */
[----:B------:R-:W-:-:S03]  /*39620*/  LEA R6, P6, R0, R3, 0x2 ;  /* 0x0000000300067211 */ /* 0x000fc600078c10ff */
[----:B------:R1:W-:Y:S01]  /*39630*/  @P1 STG.E desc[UR46][R4.64], R22 ;  /* 0x0000001604001986 */ /* 0x0003e2000c10192e */
[----:B------:R-:W-:Y:S02]  /*39640*/  LEA.HI.X.SX32 R7, R0, R2, 0x2, P6 ;  /* 0x0000000200077211 */ /* 0x000fe400030f16ff */
[----:B-1----:R-:W-:-:S04]  /*39650*/  LEA R4, P1, R8, R3, 0x2 ;  /* 0x0000000308047211 */ /* 0x002fc800078210ff */
[----:B------:R-:W-:Y:S02]  /*39660*/  LEA.HI.X.SX32 R5, R8, R2, 0x2, P1 ;  /* 0x0000000208057211 */ /* 0x000fe400008f16ff */
[----:B--2---:R-:W-:Y:S01]  /*39670*/  ISETP.LT.AND P3, PT, R9, UR4, !P0 ;  /* 0x0000000409007c0c */ /* 0x004fe2000c761270 */
[----:B------:R-:W-:Y:S01]  /*39680*/  ULDC UR4, c[0x0][0x22c] ;  /* 0x00008b0000047ab9 */ /* 0x000fe20000000800 */
[----:B------:R-:W2:Y:S01]  /*39690*/  LDL.LU R9, [R1+0xc2c] ;  /* 0x000c2c0001097983 */ /* 0x000ea20000300800 */
[----:B---3--:R-:W-:Y:S01]  /*396a0*/  ISETP.LT.AND P2, PT, R11, UR4, !P0 ;  /* 0x000000040b007c0c */ /* 0x008fe2000c741270 */
[----:B------:R-:W-:Y:S02]  /*396b0*/  ULDC UR4, c[0x0][0x22c] ;  /* 0x00008b0000047ab9 */ /* 0x000fe40000000800 */
[----:B------:R-:W3:Y:S01]  /*396c0*/  LDL.LU R11, [R1+0xc30] ;  /* 0x000c3000010b7983 */ /* 0x000ee20000300800 */
[----:B----4-:R-:W-:Y:S01]  /*396d0*/  ISETP.LT.AND P6, PT, R13, UR4, !P0 ;  /* 0x000000040d007c0c */ /* 0x010fe2000c7c1270 */
[----:B------:R-:W-:-:S02]  /*396e0*/  ULDC UR4, c[0x0][0x22c] ;  /* 0x00008b0000047ab9 */ /* 0x000fc40000000800 */
[----:B------:R-:W4:Y:S01]  /*396f0*/  LDL.LU R13, [R1+0xc3c] ;  /* 0x000c3c00010d7983 */ /* 0x000f220000300800 */
[----:B------:R-:W-:Y:S01]  /*39700*/  ISETP.LT.AND P1, PT, R10, UR4, !P0 ;  /* 0x000000040a007c0c */ /* 0x000fe2000c721270 */
[----:B------:R-:W-:Y:S02]  /*39710*/  IMAD R0, R252, 0x2, R8 ;  /* 0x00000002fc007824 */ /* 0x000fe400078e0208 */
        /* <DEDUP_REMOVED lines=8> */
[-C--:B------:R-:W-:Y:S02]  /*397a0*/  LEA R4, P4, R8, R3.reuse, 0x2 ;  /* 0x0000000308047211 */ /* 0x080fe400078810ff */
[----:B------:R-:W-:Y:S01]  /*397b0*/  ISETP.LT.AND P5, PT, R12, UR4, !P0 ;  /* 0x000000040c007c0c */ /* 0x000fe2000c7a1270 */
[----:B------:R1:W-:Y:S01]  /*397c0*/  @P3 STG.E desc[UR46][R6.64], R153 ;  /* 0x0000009906003986 */ /* 0x0003e2000c10192e */
[----:B------:R-:W-:Y:S01]  /*397d0*/  ULDC UR4, c[0x0][0x22c] ;  /* 0x00008b0000047ab9 */ /* 0x000fe20000000800 */
[----:B------:R-:W-:Y:S02]  /*397e0*/  LEA.HI.X.SX32 R5, R8, R2, 0x2, P4 ;  /* 0x0000000208057211 */ /* 0x000fe400020f16ff */
[----:B------:R-:W4:Y:S01]  /*397f0*/  LDL.LU R12, [R1+0xc44] ;  /* 0x000c4400010c7983 */ /* 0x000f220000300800 */
[----:B------:R-:W-:Y:S01]  /*39800*/  IMAD R8, R252, 0x2, R0 ;  /* 0x00000002fc087824 */ /* 0x000fe200078e0200 */
[----:B-1----:R-:W-:-:S02]  /*39810*/  LEA R6, P3, R0, R3, 0x2 ;  /* 0x0000000300067211 */ /* 0x002fc400078610ff */
[----:B------:R1:W-:Y:S02]  /*39820*/  @P2 STG.E desc[UR46][R4.64], R154 ;  /* 0x0000009a04002986 */ /* 0x0003e4000c10192e */
[----:B------:R-:W-:Y:S01]  /*39830*/  LEA.HI.X.SX32 R7, R0, R2, 0x2, P3 ;  /* 0x0000000200077211 */ /* 0x000fe200018f16ff */
[----:B------:R-:W-:-:S04]  /*39840*/  IMAD R0, R252, 0x2, R8 ;  /* 0x00000002fc007824 */ /* 0x000fc800078e0208 */
[----:B------:R1:W-:Y:S02]  /*39850*/  @P6 STG.E desc[UR46][R6.64], R155 ;  /* 0x0000009b06006986 */ /* 0x0003e4000c10192e */
[----:B-1----:R-:W-:-:S04]  /*39860*/  LEA R4, P2, R8, R3, 0x2 ;  /* 0x0000000308047211 */ /* 0x002fc800078410ff */
[----:B------:R-:W-:Y:S02]  /*39870*/  LEA.HI.X.SX32 R5, R8, R2, 0x2, P2 ;  /* 0x0000000208057211 */ /* 0x000fe400010f16ff */
[----:B------:R-:W-:-:S04]  /*39880*/  LEA R6, P6, R0, R3, 0x2 ;  /* 0x0000000300067211 */ /* 0x000fc800078c10ff */
        /* <DEDUP_REMOVED lines=22> */
[----:B------:R-:W-:Y:S01]  /*399f0*/  ISETP.LT.AND P1, PT, R12, UR4, !P0 ;  /* 0x000000040c007c0c */ /* 0x000fe2000c721270 */
[----:B------:R-:W-:Y:S02]  /*39a00*/  ULDC UR4, c[0x0][0x22c] ;  /* 0x00008b0000047ab9 */ /* 0x000fe40000000800 */
[----:B------:R-:W4:Y:S01]  /*39a10*/  LDL.LU R12, [R1+0xc68] ;  /* 0x000c6800010c7983 */ /* 0x000f220000300800 */
[----:B------:R-:W-:Y:S01]  /*39a20*/  LEA.HI.X.SX32 R7, R0, R2, 0x2, P5 ;  /* 0x0000000200077211 */ /* 0x000fe200028f16ff */
[----:B------:R-:W-:Y:S01]  /*39a30*/  IMAD R0, R252, 0x2, R8 ;  /* 0x00000002fc007824 */ /* 0x000fe200078e0208 */
[----:B-1----:R-:W-:-:S03]  /*39a40*/  LEA R4, P4, R8, R3, 0x2 ;  /* 0x0000000308047211 */ /* 0x002fc600078810ff */
[----:B------:R1:W-:Y:S01]  /*39a50*/  @P3 STG.E desc[UR46][R6.64], R159 ;  /* 0x0000009f06003986 */ /* 0x0003e2000c10192e */
        /* <DEDUP_REMOVED lines=617> */
[----:B------:R1:W-:Y:S04]  /*3c0f0*/  @P5 STG.E desc[UR46][R6.64], R27 ;  /* 0x0000001b06005986 */ /* 0x0003e8000c10192e */
[----:B------:R-:W4:Y:S01]  /*3c100*/  LDL.LU R15, [R1+0xe80] ;  /* 0x000e8000010f7983 */ /* 0x000f220000300800 */
[----:B-1----:R-:W-:-:S03]  /*3c110*/  LEA R4, P1, R8, R3, 0x2 ;  /* 0x0000000308047211 */ /* 0x002fc600078210ff */
[----:B------:R-:W4:Y:S01]  /*3c120*/  LDL.LU R14, [R1+0xe8c] ;  /* 0x000e8c00010e7983 */ /* 0x000f220000300800 */
[----:B------:R-:W-:Y:S01]  /*3c130*/  LEA.HI.X.SX32 R5, R8, R2, 0x2, P1 ;  /* 0x0000000208057211 */ /* 0x000fe200008f16ff */
[----:B------:R-:W-:Y:S01]  /*3c140*/  IMAD R8, R252, 0x2, R0 ;  /* 0x00000002fc087824 */ /* 0x000fe200078e0200 */
[----:B------:R-:W-:-:S03]  /*3c150*/  LEA R6, P5, R0, R3, 0x2 ;  /* 0x0000000300067211 */ /* 0x000fc600078a10ff */
[----:B------:R1:W-:Y:S01]  /*3c160*/  @P4 STG.E desc[UR46][R4.64], R28 ;  /* 0x0000001c04004986 */ /* 0x0003e2000c10192e */
[----:B------:R-:W-:Y:S01]  /*3c170*/  ISETP.LT.AND P1, PT, R12, UR4, !P0 ;  /* 0x000000040c007c0c */ /* 0x000fe2000c721270 */
[----:B------:R-:W-:Y:S01]  /*3c180*/  ULDC UR4, c[0x0][0x22c] ;  /* 0x00008b0000047ab9 */ /* 0x000fe20000000800 */
[----:B------:R-:W-:Y:S01]  /*3c190*/  LEA.HI.X.SX32 R7, R0, R2, 0x2, P5 ;  /* 0x0000000200077211 */ /* 0x000fe200028f16ff */
[----:B------:R-:W4:Y:S01]  /*3c1a0*/  LDL.LU R12, [R1+0xe88] ;  /* 0x000e8800010c7983 */ /* 0x000f220000300800 */
[----:B-1----:R-:W-:-:S03]  /*3c1b0*/  LEA R4, P4, R8, R3, 0x2 ;  /* 0x0000000308047211 */ /* 0x002fc600078810ff */
[----:B------:R1:W-:Y:S01]  /*3c1c0*/  @P3 STG.E desc[UR46][R6.64], R29 ;  /* 0x0000001d06003986 */ /* 0x0003e2000c10192e */
[----:B------:R-:W-:-:S05]  /*3c1d0*/  LEA.HI.X.SX32 R5, R8, R2, 0x2, P4 ;  /* 0x0000000208057211 */ /* 0x000fca00020f16ff */
[----:B------:R4:W-:Y:S01]  /*3c1e0*/  @P2 STG.E desc[UR46][R4.64], R30 ;  /* 0x0000001e04002986 */ /* 0x0009e2000c10192e */
[----:B--2---:R-:W-:Y:S01]  /*3c1f0*/  ISETP.LT.AND P5, PT, R9, UR4, !P0 ;  /* 0x0000000409007c0c */ /* 0x004fe2000c7a1270 */
[----:B------:R-:W-:Y:S01]  /*3c200*/  IMAD R9, R252, 0x2, R8 ;  /* 0x00000002fc097824 */ /* 0x000fe200078e0208 */
[----:B------:R-:W-:-:S04]  /*3c210*/  ULDC UR4, c[0x0][0x22c] ;  /* 0x00008b0000047ab9 */ /* 0x000fc80000000800 */
[----:B-1----:R-:W-:-:S04]  /*3c220*/  LEA R6, P3, R9, R3, 0x2 ;  /* 0x0000000309067211 */ /* 0x002fc800078610ff */
[-C--:B------:R-:W-:Y:S02]  /*3c230*/  LEA.HI.X.SX32 R7, R9, R2.reuse, 0x2, P3 ;  /* 0x0000000209077211 */ /* 0x080fe400018f16ff */
[----:B---3--:R-:W-:Y:S01]  /*3c240*/  ISETP.LT.AND P4, PT, R11, UR4, !P0 ;  /* 0x000000040b007c0c */ /* 0x008fe2000c781270 */
[----:B------:R-:W-:Y:S01]  /*3c250*/  IMAD R11, R252, 0x2, R9 ;  /* 0x00000002fc0b7824 */ /* 0x000fe200078e0209 */
[----:B------:R-:W-:Y:S02]  /*3c260*/  ULDC UR4, c[0x0][0x22c] ;  /* 0x00008b0000047ab9 */ /* 0x000fe40000000800 */
[----:B----4-:R-:W-:Y:S01]  /*3c270*/  ISETP.LT.AND P3, PT, R13, UR4, !P0 ;  /* 0x000000040d007c0c */ /* 0x010fe2000c761270 */
[----:B------:R-:W-:Y:S01]  /*3c280*/  ULDC UR4, c[0x0][0x22c] ;  /* 0x00008b0000047ab9 */ /* 0x000fe20000000800 */
[C---:B------:R-:W-:Y:S01]  /*3c290*/  LEA R4, P2, R11.reuse, R3, 0x2 ;  /* 0x000000030b047211 */ /* 0x040fe200078410ff */
[----:B------:R-:W2:Y:S03]  /*3c2a0*/  LDL.LU R13, [R1+0xe7c] ;  /* 0x000e7c00010d7983 */ /* 0x000ea60000300800 */
[----:B------:R-:W-:-:S02]  /*3c2b0*/  LEA.HI.X.SX32 R5, R11, R2, 0x2, P2 ;  /* 0x000000020b057211 */ /* 0x000fc400010f16ff */
[----:B------:R-:W-:Y:S01]  /*3c2c0*/  ISETP.LT.AND P2, PT, R10, UR4, !P0 ;  /* 0x000000040a007c0c */ /* 0x000fe2000c741270 */
[----:B------:R-:W-:Y:S01]  /*3c2d0*/  IMAD R9, R252, 0x2, R11 ;  /* 0x00000002fc097824 */ /* 0x000fe200078e020b */
[----:B------:R-:W3:Y:S01]  /*3c2e0*/  LDL.LU R10, [R1+0xe74] ;  /* 0x000e7400010a7983 */ /* 0x000ee20000300800 */
[----:B------:R-:W-:-:S03]  /*3c2f0*/  ULDC UR4, c[0x0][0x22c] ;  /* 0x00008b0000047ab9 */ /* 0x000fc60000000800 */
[----:B------:R-:W4:Y:S01]  /*3c300*/  LDL.LU R0, [R1+0xe70] ;  /* 0x000e700001007983 */ /* 0x000f220000300800 */
[----:B------:R-:W-:-:S03]  /*3c310*/  IMAD R11, R252, 0x2, R9 ;  /* 0x00000002fc0b7824 */ /* 0x000fc600078e0209 */
[----:B------:R1:W-:Y:S04]  /*3c320*/  @P6 STG.E desc[UR46][R6.64], R31 ;  /* 0x0000001f06006986 */ /* 0x0003e8000c10192e */
[----:B------:R1:W-:Y:S04]  /*3c330*/  @P1 STG.E desc[UR46][R4.64], R32 ;  /* 0x0000002004001986 */ /* 0x0003e8000c10192e */
[----:B------:R-:W4:Y:S01]  /*3c340*/  LDL.LU R8, [R1+0xe6c] ;  /* 0x000e6c0001087983 */ /* 0x000f220000300800 */
[----:B-1----:R-:W-:-:S04]  /*3c350*/  LEA R6, P6, R9, R3, 0x2 ;  /* 0x0000000309067211 */ /* 0x002fc800078c10ff */
[----:B------:R-:W-:Y:S01]  /*3c360*/  LEA.HI.X.SX32 R7, R9, R2, 0x2, P6 ;  /* 0x0000000209077211 */ /* 0x000fe200030f16ff */
[----:B------:R-:W-:Y:S01]  /*3c370*/  IMAD R9, R252, 0x2, R11 ;  /* 0x00000002fc097824 */ /* 0x000fe200078e020b */
[----:B------:R-:W-:-:S03]  /*3c380*/  LEA R4, P1, R11, R3, 0x2 ;  /* 0x000000030b047211 */ /* 0x000fc600078210ff */
[----:B------:R1:W-:Y:S01]  /*3c390*/  @P5 STG.E desc[UR46][R6.64], R33 ;  /* 0x0000002106005986 */ /* 0x0003e2000c10192e */
[----:B------:R-:W-:Y:S01]  /*3c3a0*/  LEA.HI.X.SX32 R5, R11, R2, 0x2, P1 ;  /* 0x000000020b057211 */ /* 0x000fe200008f16ff */
[----:B------:R-:W-:Y:S01]  /*3c3b0*/  IMAD R11, R252, 0x2, R9 ;  /* 0x00000002fc0b7824 */ /* 0x000fe200078e0209 */
[----:B------:R-:W-:Y:S01]  /*3c3c0*/  ISETP.LT.AND P6, PT, R15, UR4, !P0 ;  /* 0x000000040f007c0c */ /* 0x000fe2000c7c1270 */
[----:B------:R-:W-:Y:S02]  /*3c3d0*/  ULDC UR4, c[0x0][0x22c] ;  /* 0x00008b0000047ab9 */ /* 0x000fe40000000800 */
[----:B------:R1:W-:Y:S02]  /*3c3e0*/  @P4 STG.E desc[UR46][R4.64], R34 ;  /* 0x0000002204004986 */ /* 0x0003e4000c10192e */
[----:B-1----:R-:W-:-:S04]  /*3c3f0*/  LEA R6, P5, R9, R3, 0x2 ;  /* 0x0000000309067211 */ /* 0x002fc800078a10ff */
[-C--:B------:R-:W-:Y:S01]  /*3c400*/  LEA.HI.X.SX32 R7, R9, R2.reuse, 0x2, P5 ;  /* 0x0000000209077211 */ /* 0x080fe200028f16ff */
[----:B------:R-:W-:Y:S01]  /*3c410*/  IMAD R9, R252, 0x2, R11 ;  /* 0x00000002fc097824 */ /* 0x000fe200078e020b */
[C---:B------:R-:W-:Y:S02]  /*3c420*/  LEA R4, P4, R11.reuse, R3, 0x2 ;  /* 0x000000030b047211 */ /* 0x040fe400078810ff */
[----:B------:R-:W-:Y:S01]  /*3c430*/  ISETP.LT.AND P1, PT, R14, UR4, !P0 ;  /* 0x000000040e007c0c */ /* 0x000fe2000c721270 */
[----:B------:R-:W-:Y:S01]  /*3c440*/  ULDC UR4, c[0x0][0x22c] ;  /* 0x00008b0000047ab9 */ /* 0x000fe20000000800 */
[----:B------:R-:W-:Y:S01]  /*3c450*/  LEA.HI.X.SX32 R5, R11, R2, 0x2, P4 ;  /* 0x000000020b057211 */ /* 0x000fe200020f16ff */
[----:B------:R-:W-:Y:S01]  /*3c460*/  IMAD R11, R252, 0x2, R9 ;  /* 0x00000002fc0b7824 */ /* 0x000fe200078e0209 */
[----:B------:R-:W-:Y:S01]  /*3c470*/  ISETP.LT.AND P5, PT, R12, UR4, !P0 ;  /* 0x000000040c007c0c */ /* 0x000fe2000c7a1270 */
[----:B------:R1:W-:Y:S01]  /*3c480*/  @P3 STG.E desc[UR46][R6.64], R35 ;  /* 0x0000002306003986 */ /* 0x0003e2000c10192e */
[----:B------:R-:W-:-:S03]  /*3c490*/  ULDC UR4, c[0x0][0x22c] ;  /* 0x00008b0000047ab9 */ /* 0x000fc60000000800 */
[----:B------:R-:W4:Y:S04]  /*3c4a0*/  LDL.LU R12, [R1+0xe78] ;  /* 0x000e7800010c7983 */ /* 0x000f280000300800 */
        /* <DEDUP_REMOVED lines=12> */
[----:B------:R-:W-:-:S02]  /*3c570*/  IMAD R9, R252, 0x2, R11 ;  /* 0x00000002fc097824 */ /* 0x000fc400078e020b */
        /* <DEDUP_REMOVED lines=8> */
[----:B------:R-:W-:Y:S01]  /*3c600*/  ISETP.LT.AND P6, PT, R8, UR4, !P0 ;  /* 0x0000000408007c0c */ /* 0x000fe2000c7c1270 */
[----:B------:R-:W-:Y:S01]  /*3c610*/  ULDC UR4, c[0x0][0x22c] ;  /* 0x00008b0000047ab9 */ /* 0x000fe20000000800 */
[C---:B------:R-:W-:Y:S01]  /*3c620*/  LEA R4, P1, R11.reuse, R3, 0x2 ;  /* 0x000000030b047211 */ /* 0x040fe200078210ff */
[----:B------:R-:W4:Y:S03]  /*3c630*/  LDL.LU R8, [R1+0xe54] ;  /* 0x000e540001087983 */ /* 0x000f260000300800 */
[----:B------:R-:W-:Y:S01]  /*3c640*/  LEA.HI.X.SX32 R5, R11, R2, 0x2, P1 ;  /* 0x000000020b057211 */ /* 0x000fe200008f16ff */
[----:B------:R1:W-:Y:S01]  /*3c650*/  @P5 STG.E desc[UR46][R6.64], R39 ;  /* 0x0000002706005986 */ /* 0x0003e2000c10192e */
[----:B------:R-:W-:-:S03]  /*3c660*/  IMAD R11, R252, 0x2, R9 ;  /* 0x00000002fc0b7824 */ /* 0x000fc600078e0209 */
[----:B------:R1:W-:Y:S02]  /*3c670*/  @P4 STG.E desc[UR46][R4.64], R40 ;  /* 0x0000002804004986 */ /* 0x0003e4000c10192e */
[----:B-1----:R-:W-:-:S04]  /*3c680*/  LEA R6, P5, R9, R3, 0x2 ;  /* 0x0000000309067211 */ /* 0x002fc800078a10ff */
[-C--:B------:R-:W-:Y:S01]  /*3c690*/  LEA.HI.X.SX32 R7, R9, R2.reuse, 0x2, P5 ;  /* 0x0000000209077211 */ /* 0x080fe200028f16ff */
[----:B------:R-:W-:Y:S01]  /*3c6a0*/  IMAD R9, R252, 0x2, R11 ;  /* 0x00000002fc097824 */ /* 0x000fe200078e020b */
[C---:B------:R-:W-:Y:S02]  /*3c6b0*/  LEA R4, P4, R11.reuse, R3, 0x2 ;  /* 0x000000030b047211 */ /* 0x040fe400078810ff */
[----:B------:R-:W-:Y:S01]  /*3c6c0*/  ISETP.LT.AND P1, PT, R12, UR4, !P0 ;  /* 0x000000040c007c0c */ /* 0x000fe2000c721270 */
[----:B------:R-:W-:Y:S01]  /*3c6d0*/  ULDC UR4, c[0x0][0x22c] ;  /* 0x00008b0000047ab9 */ /* 0x000fe20000000800 */
[----:B------:R-:W4:Y:S01]  /*3c6e0*/  LDL.LU R12, [R1+0xe50] ;  /* 0x000e5000010c7983 */ /* 0x000f220000300800 */
[----:B------:R-:W-:-:S03]  /*3c6f0*/  LEA.HI.X.SX32 R5, R11, R2, 0x2, P4 ;  /* 0x000000020b057211 */ /* 0x000fc600020f16ff */
[----:B------:R1:W-:Y:S02]  /*3c700*/  @P3 STG.E desc[UR46][R6.64], R41 ;  /* 0x0000002906003986 */ /* 0x0003e4000c10192e */
        /* <DEDUP_REMOVED lines=20> */
[----:B------:R1:W-:Y:S01]  /*3c850*/  @P1 STG.E desc[UR46][R4.64], R44 ;  /* 0x0000002c04001986 */ /* 0x0003e2000c10192e */
[----:B------:R-:W-:-:S03]  /*3c860*/  LEA.HI.X.SX32 R7, R9, R2, 0x2, P6 ;  /* 0x0000000209077211 */ /* 0x000fc600030f16ff */
[----:B------:R-:W4:Y:S01]  /*3c870*/  LDL.LU R8, [R1+0xe30] ;  /* 0x000e300001087983 */ /* 0x000f220000300800 */
[C---:B------:R-:W-:Y:S01]  /*3c880*/  IMAD R9, R252.reuse, 0x2, R11 ;  /* 0x00000002fc097824 */ /* 0x040fe200078e020b */
[----:B------:R-:W-:Y:S01]  /*3c890*/  ULDC UR4, c[0x0][0x22c] ;  /* 0x00008b0000047ab9 */ /* 0x000fe20000000800 */
[C---:B-1----:R-:W-:Y:S01]  /*3c8a0*/  LEA R4, P1, R11.reuse, R3, 0x2 ;  /* 0x000000030b047211 */ /* 0x042fe200078210ff */
[----:B------:R1:W-:Y:S03]  /*3c8b0*/  @P5 STG.E desc[UR46][R6.64], R45 ;  /* 0x0000002d06005986 */ /* 0x0003e6000c10192e */
[----:B------:R-:W-:Y:S01]  /*3c8c0*/  LEA.HI.X.SX32 R5, R11, R2, 0x2, P1 ;  /* 0x000000020b057211 */ /* 0x000fe200008f16ff */
[----:B------:R-:W-:-:S04]  /*3c8d0*/  IMAD R11, R252, 0x2, R9 ;  /* 0x00000002fc0b7824 */ /* 0x000fc800078e0209 */
[----:B------:R1:W-:Y:S02]  /*3c8e0*/  @P4 STG.E desc[UR46][R4.64], R46 ;  /* 0x0000002e04004986 */ /* 0x0003e4000c10192e */
[CC--:B-1----:R-:W-:Y:S02]  /*3c8f0*/  LEA R6, P5, R9.reuse, R3.reuse, 0x2 ;  /* 0x0000000309067211 */ /* 0x0c2fe400078a10ff */
[----:B------:R-:W-:Y:S01]  /*3c900*/  ISETP.LT.AND P6, PT, R12, UR4, !P0 ;  /* 0x000000040c007c0c */ /* 0x000fe2000c7c1270 */
[----:B------:R-:W-:Y:S01]  /*3c910*/  ULDC UR4, c[0x0][0x22c] ;  /* 0x00008b0000047ab9 */ /* 0x000fe20000000800 */
[----:B------:R-:W4:Y:S01]  /*3c920*/  LDL.LU R12, [R1+0xe3c] ;  /* 0x000e3c00010c7983 */ /* 0x000f220000300800 */
        /* <DEDUP_REMOVED lines=30> */
[----:B------:R1:W-:Y:S01]  /*3cb10*/  @P5 STG.E desc[UR46][R6.64], R51 ;  /* 0x0000003306005986 */ /* 0x0003e2000c10192e */
[----:B------:R-:W-:Y:S01]  /*3cb20*/  ISETP.LT.AND P2, PT, R12, UR4, !P0 ;  /* 0x000000040c007c0c */ /* 0x000fe2000c741270 */
[----:B------:R-:W-:Y:S02]  /*3cb30*/  ULDC UR4, c[0x0][0x22c] ;  /* 0x00008b0000047ab9 */ /* 0x000fe40000000800 */
[----:B------:R-:W4:Y:S01]  /*3cb40*/  LDL.LU R12, [R1+0xe14] ;  /* 0x000e1400010c7983 */ /* 0x000f220000300800 */
        /* <DEDUP_REMOVED lines=22> */
[-C--:B------:R-:W-:Y:S02]  /*3ccb0*/  LEA.HI.X.SX32 R7, R9, R2.reuse, 0x2, P3 ;  /* 0x0000000209077211 */ /* 0x080fe400018f16ff */
[----:B------:R-:W-:Y:S01]  /*3ccc0*/  ISETP.LT.AND P4, PT, R8, UR4, !P0 ;  /* 0x0000000408007c0c */ /* 0x000fe2000c781270 */
[C---:B------:R-:W-:Y:S01]  /*3ccd0*/  IMAD R9, R252.reuse, 0x2, R11 ;  /* 0x00000002fc097824 */ /* 0x040fe200078e020b */
[----:B------:R-:W4:Y:S01]  /*3cce0*/  LDL.LU R8, [R1+0xdf4] ;  /* 0x000df40001087983 */ /* 0x000f220000300800 */
[----:B------:R-:W-:Y:S01]  /*3ccf0*/  ULDC UR4, c[0x0][0x22c] ;  /* 0x00008b0000047ab9 */ /* 0x000fe20000000800 */
[C---:B-1----:R-:W-:Y:S02]  /*3cd00*/  LEA R4, P2, R11.reuse, R3, 0x2 ;  /* 0x000000030b047211 */ /* 0x042fe400078410ff */
[----:B------:R1:W-:Y:S02]  /*3cd10*/  @P6 STG.E desc[UR46][R6.64], R55 ;  /* 0x0000003706006986 */ /* 0x0003e4000c10192e */
        /* <DEDUP_REMOVED lines=73> */
[C---:B-1----:R-:W-:Y:S02]  /*3d1b0*/  LEA R6, P3, R9.reuse, R3, 0x2 ;  /* 0x0000000309067211 */ /* 0x042fe400078610ff */
[----:B------:R-:W-:Y:S01]  /*3d1c0*/  ISETP.LT.AND P5, PT, R12, UR4, !P0 ;  /* 0x000000040c007c0c */ /* 0x000fe2000c7a1270 */
[----:B------:R-:W-:Y:S01]  /*3d1d0*/  ULDC UR4, c[0x0][0x22c] ;  /* 0x00008b0000047ab9 */ /* 0x000fe20000000800 */
[----:B------:R-:W4:Y:S01]  /*3d1e0*/  LDL.LU R12, [R1+0xdb8] ;  /* 0x000db800010c7983 */ /* 0x000f220000300800 */
[----:B------:R-:W-:-:S03]  /*3d1f0*/  LEA.HI.X.SX32 R7, R9, R2, 0x2, P3 ;  /* 0x0000000209077211 */ /* 0x000fc600018f16ff */
[----:B------:R-:W4:Y:S01]  /*3d200*/  LDL.LU R17, [R1+0xdac] ;  /* 0x000dac0001117983 */ /* 0x000f220000300800 */
[----:B------:R-:W-:-:S03]  /*3d210*/  LEA R4, P2, R11, R3, 0x2 ;  /* 0x000000030b047211 */ /* 0x000fc600078410ff */
[----:B------:R-:W4:Y:S01]  /*3d220*/  LDL.LU R16, [R1+0xd9c] ;  /* 0x000d9c0001107983 */ /* 0x000f220000300800 */
[----:B------:R-:W-:Y:S02]  /*3d230*/  LEA.HI.X.SX32 R5, R11, R2, 0x2, P2 ;  /* 0x000000020b057211 */ /* 0x000fe400010f16ff */
[----:B--2---:R-:W-:Y:S01]  /*3d240*/  ISETP.LT.AND P4, PT, R13, UR4, !P0 ;  /* 0x000000040d007c0c */ /* 0x004fe2000c781270 */
[----:B------:R-:W-:Y:S02]  /*3d250*/  ULDC UR4, c[0x0][0x22c] ;  /* 0x00008b0000047ab9 */ /* 0x000fe40000000800 */
[----:B---3--:R-:W-:Y:S01]  /*3d260*/  ISETP.LT.AND P3, PT, R10, UR4, !P0 ;  /* 0x000000040a007c0c */ /* 0x008fe2000c761270 */
[----:B------:R-:W-:Y:S02]  /*3d270*/  ULDC UR4, c[0x0][0x22c] ;  /* 0x00008b0000047ab9 */ /* 0x000fe40000000800 */
[----:B----4-:R-:W-:Y:S01]  /*3d280*/  ISETP.LT.AND P2, PT, R0, UR4, !P0 ;  /* 0x0000000400007c0c */ /* 0x010fe2000c741270 */
[----:B------:R-:W-:Y:S01]  /*3d290*/  IMAD R9, R252, 0x2, R11 ;  /* 0x00000002fc097824 */ /* 0x000fe200078e020b */
[----:B------:R-:W2:Y:S01]  /*3d2a0*/  LDL.LU R0, [R1+0xd98] ;  /* 0x000d980001007983 */ /* 0x000ea20000300800 */
[----:B------:R-:W-:-:S03]  /*3d2b0*/  ULDC UR4, c[0x0][0x22c] ;  /* 0x00008b0000047ab9 */ /* 0x000fc60000000800 */
[----:B------:R1:W-:Y:S01]  /*3d2c0*/  @P6 STG.E desc[UR46][R6.64], R67 ;  /* 0x0000004306006986 */ /* 0x0003e2000c10192e */
[----:B------:R-:W-:-:S03]  /*3d2d0*/  IMAD R11, R252, 0x2, R9 ;  /* 0x00000002fc0b7824 */ /* 0x000fc600078e0209 */
[----:B------:R3:W-:Y:S01]  /*3d2e0*/  @P1 STG.E desc[UR46][R4.64], R68 ;  /* 0x0000004404001986 */ /* 0x0007e2000c10192e */
[----:B------:R-:W-:-:S03]  /*3d2f0*/  IMAD R13, R252, 0x2, R11 ;  /* 0x00000002fc0d7824 */ /* 0x000fc600078e020b */
[----:B------:R-:W4:Y:S01]  /*3d300*/  LDL.LU R14, [R1+0xd94] ;  /* 0x000d9400010e7983 */ /* 0x000f220000300800 */
[----:B-1----:R-:W-:-:S04]  /*3d310*/  LEA R6, P6, R9, R3, 0x2 ;  /* 0x0000000309067211 */ /* 0x002fc800078c10ff */
[----:B------:R-:W-:Y:S01]  /*3d320*/  LEA.HI.X.SX32 R7, R9, R2, 0x2, P6 ;  /* 0x0000000209077211 */ /* 0x000fe200030f16ff */
[----:B------:R-:W-:-:S04]  /*3d330*/  IMAD R15, R252, 0x2, R13 ;  /* 0x00000002fc0f7824 */ /* 0x000fc800078e020d */
[----:B------:R1:W-:Y:S01]  /*3d340*/  @P5 STG.E desc[UR46][R6.64], R69 ;  /* 0x0000004506005986 */ /* 0x0003e2000c10192e */
[-C--:B------:R-:W-:Y:S02]  /*3d350*/  LEA R10, P5, R13, R3.reuse, 0x2 ;  /* 0x000000030d0a7211 */ /* 0x080fe400078a10ff */
[----:B------:R-:W-:Y:S01]  /*3d360*/  ISETP.LT.AND P6, PT, R8, UR4, !P0 ;  /* 0x0000000408007c0c */ /* 0x000fe2000c7c1270 */
[----:B------:R-:W-:Y:S01]  /*3d370*/  ULDC UR4, c[0x0][0x22c] ;  /* 0x00008b0000047ab9 */ /* 0x000fe20000000800 */
[----:B------:R-:W-:-:S04]  /*3d380*/  LEA R8, P1, R11, R3, 0x2 ;  /* 0x000000030b087211 */ /* 0x000fc800078210ff */
[-C--:B------:R-:W-:Y:S02]  /*3d390*/  LEA.HI.X.SX32 R9, R11, R2.reuse, 0x2, P1 ;  /* 0x000000020b097211 */ /* 0x080fe400008f16ff */
[----:B------:R-:W-:Y:S01]  /*3d3a0*/  LEA.HI.X.SX32 R11, R13, R2, 0x2, P5 ;  /* 0x000000020d0b7211 */ /* 0x000fe200028f16ff */
[----:B------:R-:W-:Y:S02]  /*3d3b0*/  IMAD R13, R252, 0x2, R15 ;  /* 0x00000002fc0d7824 */ /* 0x000fe400078e020f */
[----:B------:R2:W-:Y:S01]  /*3d3c0*/  @P4 STG.E desc[UR46][R8.64], R70 ;  /* 0x0000004608004986 */ /* 0x0005e2000c10192e */
[----:B---3--:R-:W-:-:S03]  /*3d3d0*/  LEA R4, P4, R15, R3, 0x2 ;  /* 0x000000030f047211 */ /* 0x008fc600078810ff */
[----:B------:R3:W-:Y:S01]  /*3d3e0*/  @P3 STG.E desc[UR46][R10.64], R71 ;  /* 0x000000470a003986 */ /* 0x0007e2000c10192e */
[----:B-1----:R-:W-:Y:S02]  /*3d3f0*/  LEA R6, P3, R13, R3, 0x2 ;  /* 0x000000030d067211 */ /* 0x002fe400078610ff */
[----:B------:R-:W-:Y:S01]  /*3d400*/  ISETP.LT.AND P1, PT, R12, UR4, !P0 ;  /* 0x000000040c007c0c */ /* 0x000fe2000c721270 */
[----:B------:R-:W-:Y:S01]  /*3d410*/  ULDC UR4, c[0x0][0x22c] ;  /* 0x00008b0000047ab9 */ /* 0x000fe20000000800 */
[----:B------:R-:W4:Y:S01]  /*3d420*/  LDL.LU R12, [R1+0xd88] ;  /* 0x000d8800010c7983 */ /* 0x000f220000300800 */
[----:B------:R-:W-:Y:S01]  /*3d430*/  ISETP.LT.AND P5, PT, R17, UR4, !P0 ;  /* 0x0000000411007c0c */ /* 0x000fe2000c7a1270 */
[----:B------:R-:W-:Y:S02]  /*3d440*/  ULDC UR4, c[0x0][0x22c] ;  /* 0x00008b0000047ab9 */ /* 0x000fe40000000800 */
[----:B------:R-:W4:Y:S01]  /*3d450*/  LDL.LU R17, [R1+0xd7c] ;  /* 0x000d7c0001117983 */ /* 0x000f220000300800 */
[----:B------:R-:W-:-:S02]  /*3d460*/  LEA.HI.X.SX32 R5, R15, R2, 0x2, P4 ;  /* 0x000000020f057211 */ /* 0x000fc400020f16ff */
[----:B------:R-:W-:Y:S01]  /*3d470*/  ISETP.LT.AND P4, PT, R16, UR4, !P0 ;  /* 0x0000000410007c0c */ /* 0x000fe2000c781270 */
[----:B------:R-:W-:Y:S01]  /*3d480*/  ULDC UR4, c[0x0][0x22c] ;  /* 0x00008b0000047ab9 */ /* 0x000fe20000000800 */
[----:B------:R-:W4:Y:S01]  /*3d490*/  LDL.LU R16, [R1+0xd74] ;  /* 0x000d740001107983 */ /* 0x000f220000300800 */
[----:B------:R-:W-:Y:S02]  /*3d4a0*/  LEA.HI.X.SX32 R7, R13, R2, 0x2, P3 ;  /* 0x000000020d077211 */ /* 0x000fe400018f16ff */
[----:B--2---:R-:W-:Y:S01]  /*3d4b0*/  ISETP.LT.AND P3, PT, R0, UR4, !P0 ;  /* 0x0000000400007c0c */ /* 0x004fe2000c761270 */
[----:B------:R-:W-:Y:S01]  /*3d4c0*/  IMAD R15, R252, 0x2, R13 ;  /* 0x00000002fc0f7824 */ /* 0x000fe200078e020d */
[----:B------:R-:W2:Y:S01]  /*3d4d0*/  LDL.LU R0, [R1+0xd68] ;  /* 0x000d680001007983 */ /* 0x000ea20000300800 */
[----:B------:R-:W-:-:S03]  /*3d4e0*/  ULDC UR4, c[0x0][0x22c] ;  /* 0x00008b0000047ab9 */ /* 0x000fc60000000800 */
[----:B------:R1:W-:Y:S01]  /*3d4f0*/  @P2 STG.E desc[UR46][R4.64], R72 ;  /* 0x0000004804002986 */ /* 0x0003e2000c10192e */
[CC--:B------:R-:W-:Y:S01]  /*3d500*/  LEA R8, P2, R15.reuse, R3.reuse, 0x2 ;  /* 0x000000030f087211 */ /* 0x0c0fe200078410ff */
[C---:B------:R-:W-:Y:S02]  /*3d510*/  IMAD R13, R252.reuse, 0x2, R15 ;  /* 0x00000002fc0d7824 */ /* 0x040fe400078e020f */
[----:B------:R4:W-:Y:S01]  /*3d520*/  @P6 STG.E desc[UR46][R6.64], R73 ;  /* 0x0000004906006986 */ /* 0x0009e2000c10192e */
[----:B------:R-:W-:Y:S01]  /*3d530*/  LEA.HI.X.SX32 R9, R15, R2, 0x2, P2 ;  /* 0x000000020f097211 */ /* 0x000fe200010f16ff */
[----:B------:R-:W-:Y:S01]  /*3d540*/  IMAD R15, R252, 0x2, R13 ;  /* 0x00000002fc0f7824 */ /* 0x000fe200078e020d */
[----:B---3--:R-:W-:-:S03]  /*3d550*/  LEA R10, P6, R13, R3, 0x2 ;  /* 0x000000030d0a7211 */ /* 0x008fc600078c10ff */
[----:B------:R3:W-:Y:S01]  /*3d560*/  @P1 STG.E desc[UR46][R8.64], R74 ;  /* 0x0000004a08001986 */ /* 0x0007e2000c10192e */
[-C--:B------:R-:W-:Y:S01]  /*3d570*/  LEA.HI.X.SX32 R11, R13, R2.reuse, 0x2, P6 ;  /* 0x000000020d0b7211 */ /* 0x080fe200030f16ff */
[----:B------:R-:W-:Y:S01]  /*3d580*/  IMAD R13, R252, 0x2, R15 ;  /* 0x00000002fc0d7824 */ /* 0x000fe200078e020f */
[CC--:B-1----:R-:W-:Y:S02]  /*3d590*/  LEA R4, P1, R15.reuse, R3.reuse, 0x2 ;  /* 0x000000030f047211 */ /* 0x0c2fe400078210ff */
[----:B----4-:R-:W-:Y:S01]  /*3d5a0*/  ISETP.LT.AND P2, PT, R14, UR4, !P0 ;  /* 0x000000040e007c0c */ /* 0x010fe2000c741270 */
[----:B------:R-:W-:Y:S01]  /*3d5b0*/  ULDC UR4, c[0x0][0x22c] ;  /* 0x00008b0000047ab9 */ /* 0x000fe20000000800 */
[----:B------:R-:W4:Y:S01]  /*3d5c0*/  LDL.LU R14, [R1+0xd60] ;  /* 0x000d6000010e7983 */ /* 0x000f220000300800 */
[----:B------:R-:W-:Y:S01]  /*3d5d0*/  LEA.HI.X.SX32 R5, R15, R2, 0x2, P1 ;  /* 0x000000020f057211 */ /* 0x000fe200008f16ff */
[----:B------:R-:W-:Y:S02]  /*3d5e0*/  IMAD R15, R252, 0x2, R13 ;  /* 0x00000002fc0f7824 */ /* 0x000fe400078e020d */
[----:B------:R1:W-:Y:S01]  /*3d5f0*/  @P5 STG.E desc[UR46][R10.64], R75 ;  /* 0x0000004b0a005986 */ /* 0x0003e2000c10192e */
[----:B------:R-:W-:-:S03]  /*3d600*/  LEA R6, P5, R13, R3, 0x2 ;  /* 0x000000030d067211 */ /* 0x000fc600078a10ff */
[----:B------:R1:W-:Y:S01]  /*3d610*/  @P4 STG.E desc[UR46][R4.64], R76 ;  /* 0x0000004c04004986 */ /* 0x0003e2000c10192e */
[----:B---3--:R-:W-:Y:S02]  /*3d620*/  LEA R8, P4, R15, R3, 0x2 ;  /* 0x000000030f087211 */ /* 0x008fe400078810ff */
[-C--:B------:R-:W-:Y:S02]  /*3d630*/  LEA.HI.X.SX32 R7, R13, R2.reuse, 0x2, P5 ;  /* 0x000000020d077211 */ /* 0x080fe400028f16ff */
[----:B------:R-:W-:Y:S02]  /*3d640*/  LEA.HI.X.SX32 R9, R15, R2, 0x2, P4 ;  /* 0x000000020f097211 */ /* 0x000fe400020f16ff */
[----:B------:R-:W-:Y:S01]  /*3d650*/  ISETP.LT.AND P6, PT, R12, UR4, !P0 ;  /* 0x000000040c007c0c */ /* 0x000fe2000c7c1270 */
[----:B------:R-:W-:Y:S01]  /*3d660*/  ULDC UR4, c[0x0][0x22c] ;  /* 0x00008b0000047ab9 */ /* 0x000fe20000000800 */
[----:B------:R-:W3:Y:S01]  /*3d670*/  LDL.LU R12, [R1+0xd5c] ;  /* 0x000d5c00010c7983 */ /* 0x000ee20000300800 */
[----:B------:R-:W-:Y:S01]  /*3d680*/  ISETP.LT.AND P1, PT, R17, UR4, !P0 ;  /* 0x0000000411007c0c */ /* 0x000fe2000c721270 */
[----:B------:R-:W-:-:S02]  /*3d690*/  ULDC UR4, c[0x0][0x22c] ;  /* 0x00008b0000047ab9 */ /* 0x000fc40000000800 */
[----:B------:R-:W3:Y:S01]  /*3d6a0*/  LDL.LU R17, [R1+0xd50] ;  /* 0x000d500001117983 */ /* 0x000ee20000300800 */
[----:B------:R-:W-:Y:S01]  /*3d6b0*/  ISETP.LT.AND P5, PT, R16, UR4, !P0 ;  /* 0x0000000410007c0c */ /* 0x000fe2000c7a1270 */
[----:B------:R-:W-:Y:S02]  /*3d6c0*/  ULDC UR4, c[0x0][0x22c] ;  /* 0x00008b0000047ab9 */ /* 0x000fe40000000800 */
[----:B------:R-:W3:Y:S01]  /*3d6d0*/  LDL.LU R16, [R1+0xd44] ;  /* 0x000d440001107983 */ /* 0x000ee20000300800 */
[----:B--2---:R-:W-:Y:S01]  /*3d6e0*/  ISETP.LT.AND P4, PT, R0, UR4, !P0 ;  /* 0x0000000400007c0c */ /* 0x004fe2000c781270 */
[----:B------:R-:W-:Y:S02]  /*3d6f0*/  IMAD R13, R252, 0x2, R15 ;  /* 0x00000002fc0d7824 */ /* 0x000fe400078e020f */
[----:B------:R-:W2:Y:S01]  /*3d700*/  LDL.LU R0, [R1+0xd38] ;  /* 0x000d380001007983 */ /* 0x000ea20000300800 */
[----:B------:R-:W-:-:S03]  /*3d710*/  ULDC UR4, c[0x0][0x22c] ;  /* 0x00008b0000047ab9 */ /* 0x000fc60000000800 */
[----:B------:R4:W-:Y:S01]  /*3d720*/  @P3 STG.E desc[UR46][R6.64], R77 ;  /* 0x0000004d06003986 */ /* 0x0009e2000c10192e */
[CC--:B-1----:R-:W-:Y:S01]  /*3d730*/  LEA R10, P3, R13.reuse, R3.reuse, 0x2 ;  /* 0x000000030d0a7211 */ /* 0x0c2fe200078610ff */
[C---:B------:R-:W-:Y:S02]  /*3d740*/  IMAD R15, R252.reuse, 0x2, R13 ;  /* 0x00000002fc0f7824 */ /* 0x040fe400078e020d */
[----:B------:R1:W-:Y:S01]  /*3d750*/  @P2 STG.E desc[UR46][R8.64], R78 ;  /* 0x0000004e08002986 */ /* 0x0003e2000c10192e */
[----:B------:R-:W-:Y:S01]  /*3d760*/  LEA.HI.X.SX32 R11, R13, R2, 0x2, P3 ;  /* 0x000000020d0b7211 */ /* 0x000fe200018f16ff */
[----:B------:R-:W-:Y:S01]  /*3d770*/  IMAD R13, R252, 0x2, R15 ;  /* 0x00000002fc0d7824 */ /* 0x000fe200078e020f */
[----:B------:R-:W-:-:S03]  /*3d780*/  LEA R4, P2, R15, R3, 0x2 ;  /* 0x000000030f047211 */ /* 0x000fc600078410ff */
[----:B------:R1:W-:Y:S01]  /*3d790*/  @P6 STG.E desc[UR46][R10.64], R79 ;  /* 0x0000004f0a006986 */ /* 0x0003e2000c10192e */
[-C--:B------:R-:W-:Y:S01]  /*3d7a0*/  LEA.HI.X.SX32 R5, R15, R2.reuse, 0x2, P2 ;  /* 0x000000020f057211 */ /* 0x080fe200010f16ff */
[----:B------:R-:W-:Y:S01]  /*3d7b0*/  IMAD R15, R252, 0x2, R13 ;  /* 0x00000002fc0f7824 */ /* 0x000fe200078e020d */
[CC--:B----4-:R-:W-:Y:S02]  /*3d7c0*/  LEA R6, P6, R13.reuse, R3.reuse, 0x2 ;  /* 0x000000030d067211 */ /* 0x0d0fe400078c10ff */
[----:B------:R-:W-:Y:S01]  /*3d7d0*/  ISETP.LT.AND P3, PT, R14, UR4, !P0 ;  /* 0x000000040e007c0c */ /* 0x000fe2000c761270 */
[----:B------:R-:W-:Y:S01]  /*3d7e0*/  ULDC UR4, c[0x0][0x22c] ;  /* 0x00008b0000047ab9 */ /* 0x000fe20000000800 */
[----:B------:R-:W4:Y:S01]  /*3d7f0*/  LDL.LU R14, [R1+0xd30] ;  /* 0x000d3000010e7983 */ /* 0x000f220000300800 */
[----:B------:R-:W-:Y:S01]  /*3d800*/  LEA.HI.X.SX32 R7, R13, R2, 0x2, P6 ;  /* 0x000000020d077211 */ /* 0x000fe200030f16ff */
[----:B------:R-:W-:Y:S02]  /*3d810*/  IMAD R13, R252, 0x2, R15 ;  /* 0x00000002fc0d7824 */ /* 0x000fe400078e020f */
[----:B------:R2:W-:Y:S01]  /*3d820*/  @P1 STG.E desc[UR46][R4.64], R80 ;  /* 0x0000005004001986 */ /* 0x0005e2000c10192e */
[----:B-1----:R-:W-:-:S03]  /*3d830*/  LEA R8, P1, R15, R3, 0x2 ;  /* 0x000000030f087211 */ /* 0x002fc600078210ff */
[----:B------:R1:W-:Y:S01]  /*3d840*/  @P5 STG.E desc[UR46][R6.64], R81 ;  /* 0x0000005106005986 */ /* 0x0003e2000c10192e */
[----:B------:R-:W-:Y:S02]  /*3d850*/  LEA R10, P5, R13, R3, 0x2 ;  /* 0x000000030d0a7211 */ /* 0x000fe400078a10ff */
[-C--:B------:R-:W-:Y:S02]  /*3d860*/  LEA.HI.X.SX32 R9, R15, R2.reuse, 0x2, P1 ;  /* 0x000000020f097211 */ /* 0x080fe400008f16ff */
[----:B------:R-:W-:Y:S02]  /*3d870*/  LEA.HI.X.SX32 R11, R13, R2, 0x2, P5 ;  /* 0x000000020d0b7211 */ /* 0x000fe400028f16ff */
[----:B---3--:R-:W-:Y:S01]  /*3d880*/  ISETP.LT.AND P2, PT, R12, UR4, !P0 ;  /* 0x000000040c007c0c */ /* 0x008fe2000c741270 */
        /* <DEDUP_REMOVED lines=18> */
[----:B-1----:R-:W-:-:S03]  /*3d9b0*/  LEA R6, P3, R13, R3, 0x2 ;  /* 0x000000030d067211 */ /* 0x002fc600078610ff */
        /* <DEDUP_REMOVED lines=10> */
[----:B------:R-:W-:-:S03]  /*3da60*/  LEA R10, P6, R13, R3, 0x2 ;  /* 0x000000030d0a7211 */ /* 0x000fc600078c10ff */
[----:B------:R2:W-:Y:S01]  /*3da70*/  @P1 STG.E desc[UR46][R8.64], R86 ;  /* 0x0000005608001986 */ /* 0x0005e2000c10192e */
[----:B-1----:R-:W-:Y:S02]  /*3da80*/  LEA R4, P1, R15, R3, 0x2 ;  /* 0x000000030f047211 */ /* 0x002fe400078210ff */
        /* <DEDUP_REMOVED lines=366> */
[----:B-1----:R-:W-:Y:S01]  /*3f170*/  LEA R10, P3, R13, R3, 0x2 ;  /* 0x000000030d0a7211 */ /* 0x002fe200078610ff */
[----:B------:R-:W-:-:S03]  /*3f180*/  IMAD R15, R252, 0x2, R13 ;  /* 0x00000002fc0f7824 */ /* 0x000fc600078e020d */
[----:B------:R-:W-:Y:S01]  /*3f190*/  LEA.HI.X.SX32 R11, R13, R2, 0x2, P3 ;  /* 0x000000020d0b7211 */ /* 0x000fe200018f16ff */
[----:B------:R-:W-:Y:S01]  /*3f1a0*/  IMAD R13, R252, 0x2, R15 ;  /* 0x00000002fc0d7824 */ /* 0x000fe200078e020f */
[----:B------:R1:W-:Y:S01]  /*3f1b0*/  @P2 STG.E desc[UR46][R8.64], R138 ;  /* 0x0000008a08002986 */ /* 0x0003e2000c10192e */
[----:B------:R-:W-:-:S03]  /*3f1c0*/  LEA R4, P2, R15, R3, 0x2 ;  /* 0x000000030f047211 */ /* 0x000fc600078410ff */
[----:B------:R2:W-:Y:S01]  /*3f1d0*/  @P6 STG.E desc[UR46][R10.64], R139 ;  /* 0x0000008b0a006986 */ /* 0x0005e2000c10192e */
[----:B----4-:R-:W-:Y:S02]  /*3f1e0*/  LEA R6, P6, R13, R3, 0x2 ;  /* 0x000000030d067211 */ /* 0x010fe400078c10ff */
[-C--:B------:R-:W-:Y:S01]  /*3f1f0*/  LEA.HI.X.SX32 R5, R15, R2.reuse, 0x2, P2 ;  /* 0x000000020f057211 */ /* 0x080fe200010f16ff */
[----:B------:R-:W-:Y:S01]  /*3f200*/  IMAD R15, R252, 0x2, R13 ;  /* 0x00000002fc0f7824 */ /* 0x000fe200078e020d */
[----:B------:R-:W-:Y:S02]  /*3f210*/  LEA.HI.X.SX32 R7, R13, R2, 0x2, P6 ;  /* 0x000000020d077211 */ /* 0x000fe400030f16ff */
[----:B------:R-:W-:Y:S01]  /*3f220*/  ISETP.LT.AND P3, PT, R14, UR4, !P0 ;  /* 0x000000040e007c0c */ /* 0x000fe2000c761270 */
[----:B------:R4:W-:Y:S01]  /*3f230*/  @P1 STG.E desc[UR46][R4.64], R140 ;  /* 0x0000008c04001986 */ /* 0x0009e2000c10192e */
[----:B------:R-:W-:-:S03]  /*3f240*/  ULDC UR4, c[0x0][0x22c] ;  /* 0x00008b0000047ab9 */ /* 0x000fc60000000800 */
[----:B------:R4:W-:Y:S01]  /*3f250*/  @P5 STG.E desc[UR46][R6.64], R141 ;  /* 0x0000008d06005986 */ /* 0x0009e2000c10192e */
[----:B-1----:R-:W-:-:S03]  /*3f260*/  LEA R8, P5, R15, R3, 0x2 ;  /* 0x000000030f087211 */ /* 0x002fc600078a10ff */
[----:B------:R-:W4:Y:S01]  /*3f270*/  LDL.LU R14, [R1+0xb90] ;  /* 0x000b9000010e7983 */ /* 0x000f220000300800 */
[----:B------:R-:W-:-:S05]  /*3f280*/  LEA.HI.X.SX32 R9, R15, R2, 0x2, P5 ;  /* 0x000000020f097211 */ /* 0x000fca00028f16ff */
[----:B------:R1:W-:Y:S01]  /*3f290*/  @P4 STG.E desc[UR46][R8.64], R142 ;  /* 0x0000008e08004986 */ /* 0x0003e2000c10192e */
[----:B---3--:R-:W-:Y:S01]  /*3f2a0*/  ISETP.LT.AND P2, PT, R12, UR4, !P0 ;  /* 0x000000040c007c0c */ /* 0x008fe2000c741270 */
[----:B------:R-:W-:Y:S02]  /*3f2b0*/  ULDC UR4, c[0x0][0x22c] ;  /* 0x00008b0000047ab9 */ /* 0x000fe40000000800 */
[----:B------:R-:W3:Y:S01]  /*3f2c0*/  LDL.LU R12, [R1+0xb8c] ;  /* 0x000b8c00010c7983 */ /* 0x000ee20000300800 */
[----:B------:R-:W-:Y:S01]  /*3f2d0*/  ISETP.LT.AND P1, PT, R17, UR4, !P0 ;  /* 0x0000000411007c0c */ /* 0x000fe2000c721270 */
[----:B------:R-:W-:Y:S02]  /*3f2e0*/  ULDC UR4, c[0x0][0x22c] ;  /* 0x00008b0000047ab9 */ /* 0x000fe40000000800 */
[----:B------:R-:W-:Y:S01]  /*3f2f0*/  ISETP.LT.AND P5, PT, R16, UR4, !P0 ;  /* 0x0000000410007c0c */ /* 0x000fe2000c7a1270 */
[----:B------:R-:W-:Y:S01]  /*3f300*/  ULDC UR4, c[0x0][0x22c] ;  /* 0x00008b0000047ab9 */ /* 0x000fe20000000800 */
[----:B------:R-:W3:Y:S01]  /*3f310*/  LDL.LU R16, [R1+0xb88] ;  /* 0x000b880001107983 */ /* 0x000ee20000300800 */
[----:B------:R-:W1:Y:S01]  /*3f320*/  S2R R249, SR_TID.X ;  /* 0x0000000000f97919 */ /* 0x000e620000002100 */
[----:B--2---:R-:W-:Y:S01]  /*3f330*/  ISETP.LT.AND P4, PT, R0, UR4, !P0 ;  /* 0x0000000400007c0c */ /* 0x004fe2000c781270 */
[----:B-1----:R-:W-:Y:S01]  /*3f340*/  IMAD.SHL.U32 R249, R249, 0x10, RZ ;  /* 0x00000010f9f97824 */ /* 0x002fe200078e00ff */
[----:B------:R-:W2:Y:S01]  /*3f350*/  LDL.LU R0, [R1+0xef8] ;  /* 0x000ef80001007983 */ /* 0x000ea20000300800 */
[----:B------:R-:W-:Y:S01]  /*3f360*/  IMAD R13, R252, 0x2, R15 ;  /* 0x00000002fc0d7824 */ /* 0x000fe200078e020f */
[----:B------:R-:W-:-:S02]  /*3f370*/  ULDC UR4, c[0x0][0x22c] ;  /* 0x00008b0000047ab9 */ /* 0x000fc40000000800 */
[----:B------:R-:W-:Y:S01]  /*3f380*/  LOP3.LUT R249, R249, 0x7f0, RZ, 0xc0, !PT ;  /* 0x000007f0f9f97812 */ /* 0x000fe200078ec0ff */
[----:B------:R-:W-:Y:S01]  /*3f390*/  IMAD R17, R252, 0x2, R13 ;  /* 0x00000002fc117824 */ /* 0x000fe200078e020d */
[----:B------:R-:W-:-:S03]  /*3f3a0*/  LEA R10, P6, R13, R3, 0x2 ;  /* 0x000000030d0a7211 */ /* 0x000fc600078c10ff */
[C---:B------:R-:W-:Y:S01]  /*3f3b0*/  IMAD R15, R252.reuse, 0x2, R17 ;  /* 0x00000002fc0f7824 */ /* 0x040fe200078e0211 */
[----:B------:R-:W-:Y:S01]  /*3f3c0*/  LEA.HI.X.SX32 R11, R13, R2, 0x2, P6 ;  /* 0x000000020d0b7211 */ /* 0x000fe200030f16ff */
[----:B------:R-:W1:Y:S02]  /*3f3d0*/  LDS.128 R24, [R249+UR45] ;  /* 0x0000002df9187984 */ /* 0x000e640008000c00 */
[C---:B------:R-:W-:Y:S02]  /*3f3e0*/  IMAD R13, R252.reuse, 0x2, R15 ;  /* 0x00000002fc0d7824 */ /* 0x040fe400078e020f */
[----:B------:R4:W-:Y:S02]  /*3f3f0*/  @P3 STG.E desc[UR46][R10.64], R143 ;  /* 0x0000008f0a003986 */ /* 0x0009e4000c10192e */
[-C--:B----4-:R-:W-:Y:S01]  /*3f400*/  LEA R4, P3, R17, R3.reuse, 0x2 ;  /* 0x0000000311047211 */ /* 0x090fe200078610ff */
[----:B------:R-:W-:Y:S01]  /*3f410*/  IMAD R19, R252, 0x2, R13 ;  /* 0x00000002fc137824 */ /* 0x000fe200078e020d */
[----:B------:R-:W-:-:S02]  /*3f420*/  LEA R6, P6, R15, R3, 0x2 ;  /* 0x000000030f067211 */ /* 0x000fc400078c10ff */
[-C--:B------:R-:W-:Y:S01]  /*3f430*/  LEA.HI.X.SX32 R5, R17, R2.reuse, 0x2, P3 ;  /* 0x0000000211057211 */ /* 0x080fe200018f16ff */
[----:B------:R-:W-:Y:S01]  /*3f440*/  IMAD R17, R252, 0x2, R19 ;  /* 0x00000002fc117824 */ /* 0x000fe200078e0213 */
[----:B------:R-:W-:-:S03]  /*3f450*/  LEA.HI.X.SX32 R7, R15, R2, 0x2, P6 ;  /* 0x000000020f077211 */ /* 0x000fc600030f16ff */
[----:B------:R4:W-:Y:S01]  /*3f460*/  @P2 STG.E desc[UR46][R4.64], R144 ;  /* 0x0000009004002986 */ /* 0x0009e2000c10192e */
[C---:B------:R-:W-:Y:S01]  /*3f470*/  IMAD R15, R252.reuse, 0x2, R17 ;  /* 0x00000002fc0f7824 */ /* 0x040fe200078e0211 */
[-C--:B------:R-:W-:Y:S02]  /*3f480*/  LEA R8, P6, R13, R3.reuse, 0x2 ;  /* 0x000000030d087211 */ /* 0x080fe400078c10ff */
[----:B------:R1:W-:Y:S01]  /*3f490*/  @P1 STG.E desc[UR46][R6.64], R145 ;  /* 0x0000009106001986 */ /* 0x0003e2000c10192e */
[C---:B------:R-:W-:Y:S01]  /*3f4a0*/  LEA R10, P1, R19.reuse, R3, 0x2 ;  /* 0x00000003130a7211 */ /* 0x040fe200078210ff */
[----:B------:R-:W-:Y:S01]  /*3f4b0*/  IMAD R21, R252, 0x2, R15 ;  /* 0x00000002fc157824 */ /* 0x000fe200078e020f */
[----:B------:R-:W-:Y:S01]  /*3f4c0*/  ISETP.LT.AND P3, PT, R14, UR4, !P0 ;  /* 0x000000040e007c0c */ /* 0x000fe2000c761270 */
[----:B------:R-:W-:Y:S01]  /*3f4d0*/  ULDC UR4, c[0x0][0x22c] ;  /* 0x00008b0000047ab9 */ /* 0x000fe20000000800 */
[-C--:B------:R-:W-:Y:S01]  /*3f4e0*/  LEA.HI.X.SX32 R11, R19, R2.reuse, 0x2, P1 ;  /* 0x00000002130b7211 */ /* 0x080fe200008f16ff */
[----:B------:R-:W-:Y:S01]  /*3f4f0*/  IMAD R252, R252, 0x2, R21 ;  /* 0x00000002fcfc7824 */ /* 0x000fe200078e0215 */
[----:B------:R-:W-:-:S02]  /*3f500*/  LEA.HI.X.SX32 R9, R13, R2, 0x2, P6 ;  /* 0x000000020d097211 */ /* 0x000fc400030f16ff */
[----:B----4-:R-:W-:-:S04]  /*3f510*/  LEA R4, P1, R15, R3, 0x2 ;  /* 0x000000030f047211 */ /* 0x010fc800078210ff */
[----:B------:R-:W-:Y:S02]  /*3f520*/  LEA.HI.X.SX32 R5, R15, R2, 0x2, P1 ;  /* 0x000000020f057211 */ /* 0x000fe400008f16ff */
[----:B---3--:R-:W-:Y:S01]  /*3f530*/  ISETP.LT.AND P2, PT, R12, UR4, !P0 ;  /* 0x000000040c007c0c */ /* 0x008fe2000c741270 */
[----:B------:R-:W-:Y:S01]  /*3f540*/  ULDC UR4, c[0x0][0x22c] ;  /* 0x00008b0000047ab9 */ /* 0x000fe20000000800 */
[----:B------:R-:W-:-:S04]  /*3f550*/  LEA R12, P6, R17, R3, 0x2 ;  /* 0x00000003110c7211 */ /* 0x000fc800078c10ff */
[-C--:B------:R-:W-:Y:S02]  /*3f560*/  LEA.HI.X.SX32 R13, R17, R2.reuse, 0x2, P6 ;  /* 0x00000002110d7211 */ /* 0x080fe400030f16ff */
[-C--:B------:R-:W-:Y:S02]  /*3f570*/  LEA R14, P6, R252, R3.reuse, 0x2 ;  /* 0x00000003fc0e7211 */ /* 0x080fe400078c10ff */
[----:B------:R-:W-:Y:S01]  /*3f580*/  ISETP.LT.AND P1, PT, R16, UR4, !P0 ;  /* 0x0000000410007c0c */ /* 0x000fe2000c721270 */
[----:B------:R-:W-:Y:S01]  /*3f590*/  ULDC UR4, c[0x0][0x22c] ;  /* 0x00008b0000047ab9 */ /* 0x000fe20000000800 */
[-C--:B------:R-:W-:Y:S02]  /*3f5a0*/  LEA.HI.X.SX32 R15, R252, R2.reuse, 0x2, P6 ;  /* 0x00000002fc0f7211 */ /* 0x080fe400030f16ff */
[C---:B-1----:R-:W-:Y:S01]  /*3f5b0*/  LEA R6, P6, R21.reuse, R3, 0x2 ;  /* 0x0000000315067211 */ /* 0x042fe200078c10ff */
[----:B------:R1:W-:Y:S03]  /*3f5c0*/  @P5 STG.E desc[UR46][R8.64], R146 ;  /* 0x0000009208005986 */ /* 0x0003e6000c10192e */
[----:B------:R-:W-:Y:S01]  /*3f5d0*/  LEA.HI.X.SX32 R7, R21, R2, 0x2, P6 ;  /* 0x0000000215077211 */ /* 0x000fe200030f16ff */
[----:B------:R1:W-:Y:S04]  /*3f5e0*/  @P4 STG.E desc[UR46][R10.64], R147 ;  /* 0x000000930a004986 */ /* 0x0003e8000c10192e */
[----:B------:R1:W-:Y:S04]  /*3f5f0*/  @P3 STG.E desc[UR46][R12.64], R24 ;  /* 0x000000180c003986 */ /* 0x0003e8000c10192e */
[----:B------:R1:W-:Y:S04]  /*3f600*/  @P2 STG.E desc[UR46][R4.64], R25 ;  /* 0x0000001904002986 */ /* 0x0003e8000c10192e */
[----:B------:R1:W-:Y:S01]  /*3f610*/  @P1 STG.E desc[UR46][R6.64], R26 ;  /* 0x0000001a06001986 */ /* 0x0003e2000c10192e */
[----:B--2---:R-:W-:-:S13]  /*3f620*/  ISETP.LT.AND P0, PT, R0, UR4, !P0 ;  /* 0x0000000400007c0c */ /* 0x004fda000c701270 */
[----:B-1----:R-:W-:Y:S05]  /*3f630*/  @!P0 EXIT ;  /* 0x000000000000894d */ /* 0x002fea0003800000 */
[----:B------:R-:W-:Y:S01]  /*3f640*/  STG.E desc[UR46][R14.64], R27 ;  /* 0x0000001b0e007986 */ /* 0x000fe2000c10192e */
[----:B------:R-:W-:Y:S05]  /*3f650*/  EXIT ;  /* 0x000000000000794d */ /* 0x000fea0003800000 */
.L_x_2:
[----:B------:R-:W-:-:S00]  /*3f660*/  BRA `(.L_x_2) ;  /* 0xfffffffc00fc7947 */ /* 0x000fc0000383ffff */
[----:B------:R-:W-:-:S00]  /*3f670*/  NOP ;  /* 0x0000000000007918 */ /* 0x000fc00000000000 */
        /* <DEDUP_REMOVED lines=8> */
.L_x_3:


//--------------------- .nv.shared.matmul_kernel  --------------------------
	.section	.nv.shared.matmul_kernel,"aw",@nobits
	.sectionflags	@""
	.align	16
	.zero		1024


//--------------------- .nv.shared.reserved.0     --------------------------
	.section	.nv.shared.reserved.0,"aw",@nobits
	.weak		__nv_reservedSMEM_offset_0_alias
	.size		__nv_reservedSMEM_offset_0_alias, 0, 0
	.other		__nv_reservedSMEM_offset_0_alias,@"STO_CUDA_RESERVED_SHARED STV_DEFAULT"
__nv_reservedSMEM_offset_0_alias:
	.zero		0


//--------------------- .nv.constant0.matmul_kernel --------------------------
	.section	.nv.constant0.matmul_kernel,"a",@progbits
	.sectionflags	@""
	.align	4
.nv.constant0.matmul_kernel:
	.zero		608


//--------------------- SYMBOLS --------------------------

	.type		.nv.reservedSmem.offset0,@object
	.size		.nv.reservedSmem.offset0,0x4
